def matmul_kernel(
    a_ptr,
    b_ptr,
    c_ptr,
    M,
    N,
    K,
    stride_am,
    stride_ak,
    stride_bk,
    stride_bn,
    stride_cm,
    stride_cn,
    BLOCK_M: tl.constexpr,
    BLOCK_N: tl.constexpr,
    BLOCK_K: tl.constexpr,
    GROUP_M: tl.constexpr,
):
    pid = tl.program_id(axis=0)
    num_pid_m = tl.cdiv(M, BLOCK_M)
    num_pid_n = tl.cdiv(N, BLOCK_N)
    num_pid_in_group = GROUP_M * num_pid_n
    group_id = pid // num_pid_in_group
    first_pid_m = group_id * GROUP_M
    group_size_m = min(num_pid_m - first_pid_m, GROUP_M)
    pid_m = first_pid_m + ((pid % num_pid_in_group) % group_size_m)
    pid_n = (pid % num_pid_in_group) // group_size_m

    offs_am = (pid_m * BLOCK_M + tl.arange(0, BLOCK_M)) % M
    offs_bn = (pid_n * BLOCK_N + tl.arange(0, BLOCK_N)) % N
    offs_k = tl.arange(0, BLOCK_K)
    a_ptrs = a_ptr + offs_am[:, None] * stride_am + offs_k[None, :] * stride_ak
    b_ptrs = b_ptr + offs_k[:, None] * stride_bk + offs_bn[None, :] * stride_bn

    acc = tl.zeros((BLOCK_M, BLOCK_N), dtype=tl.float32)
    for kk in range(0, tl.cdiv(K, BLOCK_K)):
        a = tl.load(a_ptrs, mask=offs_k[None, :] < K - kk * BLOCK_K, other=0.0)
        b = tl.load(b_ptrs, mask=offs_k[:, None] < K - kk * BLOCK_K, other=0.0)
        acc = tl.dot(a, b, acc)
        a_ptrs += BLOCK_K * stride_ak
        b_ptrs += BLOCK_K * stride_bk

    c = acc.to(c_ptr.dtype.element_ty)
    offs_cm = pid_m * BLOCK_M + tl.arange(0, BLOCK_M)
    offs_cn = pid_n * BLOCK_N + tl.arange(0, BLOCK_N)
    c_ptrs = c_ptr + offs_cm[:, None] * stride_cm + offs_cn[None, :] * stride_cn
    mask = (offs_cm[:, None] < M) & (offs_cn[None, :] < N)
    tl.store(c_ptrs, c, mask=mask)

# config = {"BLOCK_K": 128, "BLOCK_M": 128, "BLOCK_N": 16, "GROUP_M": 8, "arch": "sm_100", "dtype": "fp16", "num_ctas": 1, "num_stages": 2, "num_warps": 2}
# arch = sm_100


// ===== COMPILED SASS (sm_100a) =====

	.target	sm_100a

	.elftype	@"ET_EXEC"


//--------------------- .note.nv.tkinfo           --------------------------
	.section	.note.nv.tkinfo,"",@"SHT_NOTE"
	.sectionflags	@"SHF_NOTE_NV_TKINFO"
	.tkinfo
        /*0018*/ 	.word	0x00000081
        /*0030*/ 	.string	""
        /*0030*/ 	.string	"ptxas-blackwell"
        /*0030*/ 	.string	"Cuda compilation tools, release 12.9, V12.9.86"
        /*0030*/ 	.string	"Build cuda_12.9.r12.9/compiler.36037853_0"
        /*0030*/ 	.string	"-v  -suppress-debug-info  -lineinfo  -arch sm_100a "



//--------------------- .note.nv.cuver            --------------------------
	.section	.note.nv.cuver,"",@"SHT_NOTE"
	.sectionflags	@"SHF_NOTE_NV_CUVER"
        /*0018*/ 	.short	0x0001
        /*001a*/ 	.short	0x0064
        /*001c*/ 	.short	0x0001
        /*001e*/ 	.short	0x0000
        /*0020*/ 	.short	0x0001
        /*0022*/ 	.short	0x0000


//--------------------- .nv.info                  --------------------------
	.section	.nv.info,"",@"SHT_CUDA_INFO"
	.align	4


	//----- nvinfo : EIATTR_REGCOUNT
	.align		4
        /*0000*/ 	.byte	0x04, 0x2f
        /*0002*/ 	.short	(.L_1 - .L_0)
	.align		4
.L_0:
        /*0004*/ 	.word	index@(matmul_kernel)
        /*0008*/ 	.word	0x00000020


	//----- nvinfo : EIATTR_FRAME_SIZE
	.align		4
.L_1:
        /*000c*/ 	.byte	0x04, 0x11
        /*000e*/ 	.short	(.L_3 - .L_2)
	.align		4
.L_2:
        /*0010*/ 	.word	index@(matmul_kernel)
        /*0014*/ 	.word	0x00001750


	//----- nvinfo : EIATTR_MIN_STACK_SIZE
	.align		4
.L_3:
        /*0018*/ 	.byte	0x04, 0x12
        /*001a*/ 	.short	(.L_5 - .L_4)
	.align		4
.L_4:
        /*001c*/ 	.word	index@(matmul_kernel)
        /*0020*/ 	.word	0x00001750
.L_5:


//--------------------- .nv.info.matmul_kernel    --------------------------
	.section	.nv.info.matmul_kernel,"",@"SHT_CUDA_INFO"
	.sectionflags	@""
	.align	4


	//----- nvinfo : EIATTR_CUDA_API_VERSION
	.align		4
        /*0000*/ 	.byte	0x04, 0x37
        /*0002*/ 	.short	(.L_7 - .L_6)
.L_6:
        /*0004*/ 	.word	0x00000081


	//----- nvinfo : EIATTR_KPARAM_INFO
	.align		4
.L_7:
        /*0008*/ 	.byte	0x04, 0x17
        /*000a*/ 	.short	(.L_9 - .L_8)
.L_8:
        /*000c*/ 	.word	0x00000000
        /*0010*/ 	.short	0x000d
        /*0012*/ 	.short	0x0048
        /*0014*/ 	.byte	0x00, 0xf4, 0x21, 0x00


	//----- nvinfo : EIATTR_KPARAM_INFO
	.align		4
.L_9:
        /*0018*/ 	.byte	0x04, 0x17
        /*001a*/ 	.short	(.L_11 - .L_10)
.L_10:
        /*001c*/ 	.word	0x00000000
        /*0020*/ 	.short	0x000c
        /*0022*/ 	.short	0x0040
        /*0024*/ 	.byte	0x00, 0xf4, 0x21, 0x00


	//----- nvinfo : EIATTR_KPARAM_INFO
	.align		4
.L_11:
        /*0028*/ 	.byte	0x04, 0x17
        /*002a*/ 	.short	(.L_13 - .L_12)
.L_12:
        /*002c*/ 	.word	0x00000000
        /*0030*/ 	.short	0x000b
        /*0032*/ 	.short	0x0038
        /*0034*/ 	.byte	0x00, 0xf0, 0x11, 0x00


	//----- nvinfo : EIATTR_KPARAM_INFO
	.align		4
.L_13:
        /*0038*/ 	.byte	0x04, 0x17
        /*003a*/ 	.short	(.L_15 - .L_14)
.L_14:
        /*003c*/ 	.word	0x00000000
        /*0040*/ 	.short	0x000a
        /*0042*/ 	.short	0x0034
        /*0044*/ 	.byte	0x00, 0xf0, 0x11, 0x00


	//----- nvinfo : EIATTR_KPARAM_INFO
	.align		4
.L_15:
        /*0048*/ 	.byte	0x04, 0x17
        /*004a*/ 	.short	(.L_17 - .L_16)
.L_16:
        /*004c*/ 	.word	0x00000000
        /*0050*/ 	.short	0x0009
        /*0052*/ 	.short	0x0030
        /*0054*/ 	.byte	0x00, 0xf0, 0x11, 0x00


	//----- nvinfo : EIATTR_KPARAM_INFO
	.align		4
.L_17:
        /*0058*/ 	.byte	0x04, 0x17
        /*005a*/ 	.short	(.L_19 - .L_18)
.L_18:
        /*005c*/ 	.word	0x00000000
        /*0060*/ 	.short	0x0008
        /*0062*/ 	.short	0x002c
        /*0064*/ 	.byte	0x00, 0xf0, 0x11, 0x00


	//----- nvinfo : EIATTR_KPARAM_INFO
	.align		4
.L_19:
        /*0068*/ 	.byte	0x04, 0x17
        /*006a*/ 	.short	(.L_21 - .L_20)
.L_20:
        /*006c*/ 	.word	0x00000000
        /*0070*/ 	.short	0x0007
        /*0072*/ 	.short	0x0028
        /*0074*/ 	.byte	0x00, 0xf0, 0x11, 0x00


	//----- nvinfo : EIATTR_KPARAM_INFO
	.align		4
.L_21:
        /*0078*/ 	.byte	0x04, 0x17
        /*007a*/ 	.short	(.L_23 - .L_22)
.L_22:
        /*007c*/ 	.word	0x00000000
        /*0080*/ 	.short	0x0006
        /*0082*/ 	.short	0x0024
        /*0084*/ 	.byte	0x00, 0xf0, 0x11, 0x00


	//----- nvinfo : EIATTR_KPARAM_INFO
	.align		4
.L_23:
        /*0088*/ 	.byte	0x04, 0x17
        /*008a*/ 	.short	(.L_25 - .L_24)
.L_24:
        /*008c*/ 	.word	0x00000000
        /*0090*/ 	.short	0x0005
        /*0092*/ 	.short	0x0020
        /*0094*/ 	.byte	0x00, 0xf0, 0x11, 0x00


	//----- nvinfo : EIATTR_KPARAM_INFO
	.align		4
.L_25:
        /*0098*/ 	.byte	0x04, 0x17
        /*009a*/ 	.short	(.L_27 - .L_26)
.L_26:
        /*009c*/ 	.word	0x00000000
        /*00a0*/ 	.short	0x0004
        /*00a2*/ 	.short	0x001c
        /*00a4*/ 	.byte	0x00, 0xf0, 0x11, 0x00


	//----- nvinfo : EIATTR_KPARAM_INFO
	.align		4
.L_27:
        /*00a8*/ 	.byte	0x04, 0x17
        /*00aa*/ 	.short	(.L_29 - .L_28)
.L_28:
        /*00ac*/ 	.word	0x00000000
        /*00b0*/ 	.short	0x0003
        /*00b2*/ 	.short	0x0018
        /*00b4*/ 	.byte	0x00, 0xf0, 0x11, 0x00


	//----- nvinfo : EIATTR_KPARAM_INFO
	.align		4
.L_29:
        /*00b8*/ 	.byte	0x04, 0x17
        /*00ba*/ 	.short	(.L_31 - .L_30)
.L_30:
        /*00bc*/ 	.word	0x00000000
        /*00c0*/ 	.short	0x0002
        /*00c2*/ 	.short	0x0010
        /*00c4*/ 	.byte	0x00, 0xf4, 0x21, 0x00


	//----- nvinfo : EIATTR_KPARAM_INFO
	.align		4
.L_31:
        /*00c8*/ 	.byte	0x04, 0x17
        /*00ca*/ 	.short	(.L_33 - .L_32)
.L_32:
        /*00cc*/ 	.word	0x00000000
        /*00d0*/ 	.short	0x0001
        /*00d2*/ 	.short	0x0008
        /*00d4*/ 	.byte	0x00, 0xf4, 0x21, 0x00


	//----- nvinfo : EIATTR_KPARAM_INFO
	.align		4
.L_33:
        /*00d8*/ 	.byte	0x04, 0x17
        /*00da*/ 	.short	(.L_35 - .L_34)
.L_34:
        /*00dc*/ 	.word	0x00000000
        /*00e0*/ 	.short	0x0000
        /*00e2*/ 	.short	0x0000
        /*00e4*/ 	.byte	0x00, 0xf4, 0x21, 0x00


	//----- nvinfo : EIATTR_SPARSE_MMA_MASK
	.align		4
.L_35:
        /*00e8*/ 	.byte	0x03, 0x50
        /*00ea*/ 	.short	0x0000


	//----- nvinfo : EIATTR_MAXREG_COUNT
	.align		4
        /*00ec*/ 	.byte	0x03, 0x1b
        /*00ee*/ 	.short	0x00ff


	//----- nvinfo : EIATTR_NUM_BARRIERS
	.align		4
        /*00f0*/ 	.byte	0x02, 0x4c
        /*00f2*/ 	.byte	0x01
	.zero		1


	//----- nvinfo : EIATTR_ANNOTATIONS
	.align		4
        /*00f4*/ 	.byte	0x04, 0x55
        /*00f6*/ 	.short	(.L_37 - .L_36)


	//   ....[0]....
.L_36:
        /*00f8*/ 	.word	0x00000001
        /*00fc*/ 	.byte	0xc0, 0x00, 0x00, 0x00, 0x01, 0x00, 0x00, 0x00, 0xf0, 0x00, 0x00, 0x00, 0x01, 0x00, 0x00, 0x00
        /* <DEDUP_REMOVED lines=2096> */
        /*840c*/ 	.byte	0xd0, 0xfb, 0x01, 0x00


	//----- nvinfo : EIATTR_VRC_CTA_INIT_COUNT
	.align		4
.L_37:
        /*8410*/ 	.byte	0x02, 0x4a
	.zero		1
	.zero		1


	//----- nvinfo : EIATTR_EXIT_INSTR_OFFSETS
	.align		4
        /*8414*/ 	.byte	0x04, 0x1c
        /*8416*/ 	.short	(.L_39 - .L_38)


	//   ....[0]....
.L_38:
        /*8418*/ 	.word	0x000200d0


	//   ....[1]....
        /*841c*/ 	.word	0x00020100


	//----- nvinfo : EIATTR_REQNTID
	.align		4
.L_39:
        /*8420*/ 	.byte	0x04, 0x10
        /*8422*/ 	.short	(.L_41 - .L_40)
.L_40:
        /*8424*/ 	.word	0x00000040
        /*8428*/ 	.word	0x00000001
        /*842c*/ 	.word	0x00000001


	//----- nvinfo : EIATTR_CBANK_PARAM_SIZE
	.align		4
.L_41:
        /*8430*/ 	.byte	0x03, 0x19
        /*8432*/ 	.short	0x0050


	//----- nvinfo : EIATTR_PARAM_CBANK
	.align		4
        /*8434*/ 	.byte	0x04, 0x0a
        /*8436*/ 	.short	(.L_43 - .L_42)
	.align		4
.L_42:
        /*8438*/ 	.word	index@(.nv.constant0.matmul_kernel)
        /*843c*/ 	.short	0x0380
        /*843e*/ 	.short	0x0050


	//----- nvinfo : EIATTR_SW_WAR
	.align		4
.L_43:
        /*8440*/ 	.byte	0x04, 0x36
        /*8442*/ 	.short	(.L_45 - .L_44)
.L_44:
        /*8444*/ 	.word	0x00000008
.L_45:


//--------------------- .nv.compat                --------------------------
	.section	.nv.compat,"",@"SHT_CUDA_COMPAT_INFO"
	.align	4
        /*0000*/ 	.byte	0x02, 0x02, 0x01, 0x00, 0x02, 0x05, 0x05, 0x00, 0x02, 0x03, 0x00, 0x00, 0x02, 0x06, 0x01, 0x00


//--------------------- .nv.callgraph             --------------------------
	.section	.nv.callgraph,"",@"SHT_CUDA_CALLGRAPH"
	.align	4
	.sectionentsize	8
	.align		4
        /*0000*/ 	.word	0x00000000
	.align		4
        /*0004*/ 	.word	0xffffffff
	.align		4
        /*0008*/ 	.word	0x00000000
	.align		4
        /*000c*/ 	.word	0xfffffffe
	.align		4
        /*0010*/ 	.word	0x00000000
	.align		4
        /*0014*/ 	.word	0xfffffffd
	.align		4
        /*0018*/ 	.word	0x00000000
	.align		4
        /*001c*/ 	.word	0xfffffffc


//--------------------- .text.matmul_kernel       --------------------------
	.section	.text.matmul_kernel,"ax",@progbits
	.align	128
        .global         matmul_kernel
        .type           matmul_kernel,@function
        .size           matmul_kernel,(.L_x_3 - matmul_kernel)
        .other          matmul_kernel,@"STO_CUDA_ENTRY STV_DEFAULT"
matmul_kernel:
.text.matmul_kernel:
[----:B------:R-:W0:Y:S08]  /*0000*/  LDC R1, c[0x0][0x37c] ;  /* 0x0000df00ff017b82 */ /* 0x000e300000000800 */
[----:B------:R-:W1:Y:S01]  /*0010*/  LDC.64 R20, c[0x0][0x398] ;  /* 0x0000e600ff147b82 */ /* 0x000e620000000a00 */
[----:B0-----:R-:W-:Y:S01]  /*0020*/  VIADD R1, R1, 0xffffe8b0 ;  /* 0xffffe8b001017836 */ /* 0x001fe20000000000 */
[----:B------:R-:W-:Y:S01]  /*0030*/  CS2R R16, SRZ ;  /* 0x0000000000107805 */ /* 0x000fe2000001ff00 */
[----:B------:R-:W0:Y:S01]  /*0040*/  LDCU UR4, c[0x0][0x3a0] ;  /* 0x00007400ff0477ac */ /* 0x000e220008000800 */
[----:B------:R-:W-:-:S02]  /*0050*/  CS2R R18, SRZ ;  /* 0x0000000000127805 */ /* 0x000fc4000001ff00 */
[----:B------:R-:W-:Y:S01]  /*0060*/  CS2R R14, SRZ ;  /* 0x00000000000e7805 */ /* 0x000fe2000001ff00 */
[----:B------:R-:W-:Y:S01]  /*0070*/  UMOV UR5, 0x400 ;  /* 0x0000040000057882 */ /* 0x000fe20000000000 */
[----:B------:R-:W2:Y:S01]  /*0080*/  S2UR UR6, SR_CgaCtaId ;  /* 0x00000000000679c3 */ /* 0x000ea20000008800 */
[----:B------:R-:W3:Y:S01]  /*0090*/  LDCU.64 UR8, c[0x0][0x358] ;  /* 0x00006b00ff0877ac */ /* 0x000ee20008000a00 */
[----:B0-----:R-:W-:Y:S01]  /*00a0*/  UIADD3 UR4, UPT, UPT, UR4, 0x7f, URZ ;  /* 0x0000007f04047890 */ /* 0x001fe2000fffe0ff */
[----:B-1----:R-:W-:Y:S01]  /*00b0*/  VIADD R0, R21, 0xf ;  /* 0x0000000f15007836 */ /* 0x002fe20000000000 */
[----:B------:R-:W-:Y:S02]  /*00c0*/  STL [R1+0xd50], R21 ;  /* 0x000d501501007387 */ /* 0x000fe40000100800 */
[----:B------:R-:W-:Y:S02]  /*00d0*/  UISETP.GE.AND UP0, UPT, UR4, 0x80, UPT ;  /* 0x000000800400788c */ /* 0x000fe4000bf06270 */
[----:B------:R-:W-:Y:S01]  /*00e0*/  SHF.R.S32.HI R3, RZ, 0x1f, R0 ;  /* 0x0000001fff037819 */ /* 0x000fe20000011400 */
[----:B------:R-:W-:Y:S01]  /*00f0*/  STL [R1+0xd54], R20 ;  /* 0x000d541401007387 */ /* 0x000fe20000100800 */
[----:B--2---:R-:W-:-:S02]  /*0100*/  ULEA UR5, UR6, UR5, 0x18 ;  /* 0x0000000506057291 */ /* 0x004fc4000f8ec0ff */
[----:B------:R-:W-:Y:S01]  /*0110*/  LEA.HI R3, R3, R0, RZ, 0x4 ;  /* 0x0000000003037211 */ /* 0x000fe200078f20ff */
[----:B------:R0:W-:Y:S03]  /*0120*/  STL [R1+0xd58], R16 ;  /* 0x000d581001007387 */ /* 0x0001e60000100800 */
[----:B------:R-:W-:Y:S02]  /*0130*/  SHF.R.S32.HI R0, RZ, 0x4, R3 ;  /* 0x00000004ff007819 */ /* 0x000fe40000011403 */
[----:B------:R-:W1:Y:S03]  /*0140*/  S2R R3, SR_CTAID.X ;  /* 0x0000000000037919 */ /* 0x000e660000002500 */
[----:B------:R-:W-:Y:S01]  /*0150*/  IMAD.SHL.U32 R0, R0, 0x8, RZ ;  /* 0x0000000800007824 */ /* 0x000fe200078e00ff */
[----:B0-----:R-:W0:Y:S04]  /*0160*/  S2R R16, SR_TID.X ;  /* 0x0000000000107919 */ /* 0x001e280000002100 */
[----:B------:R-:W-:-:S02]  /*0170*/  IABS R7, R0 ;  /* 0x0000000000077213 */ /* 0x000fc40000000000 */
[----:B------:R-:W-:Y:S02]  /*0180*/  IABS R10, R0 ;  /* 0x00000000000a7213 */ /* 0x000fe40000000000 */
[----:B------:R-:W2:Y:S08]  /*0190*/  I2F.RP R2, R7 ;  /* 0x0000000700027306 */ /* 0x000eb00000209400 */
[----:B--2---:R-:W2:Y:S01]  /*01a0*/  MUFU.RCP R2, R2 ;  /* 0x0000000200027308 */ /* 0x004ea20000001000 */
[----:B-1----:R-:W-:Y:S01]  /*01b0*/  IABS R8, R3 ;  /* 0x0000000300087213 */ /* 0x002fe20000000000 */
[----:B--2---:R-:W-:-:S02]  /*01c0*/  VIADD R4, R2, 0xffffffe ;  /* 0x0ffffffe02047836 */ /* 0x004fc40000000000 */
[----:B------:R-:W-:-:S04]  /*01d0*/  IMAD.MOV R2, RZ, RZ, -R10 ;  /* 0x000000ffff027224 */ /* 0x000fc800078e0a0a */
[----:B------:R1:W2:Y:S02]  /*01e0*/  F2I.FTZ.U32.TRUNC.NTZ R5, R4 ;  /* 0x0000000400057305 */ /* 0x0002a4000021f000 */
[----:B-1----:R-:W-:Y:S02]  /*01f0*/  IMAD.MOV.U32 R4, RZ, RZ, RZ ;  /* 0x000000ffff047224 */ /* 0x002fe400078e00ff */
[----:B--2---:R-:W-:-:S04]  /*0200*/  IMAD.MOV R6, RZ, RZ, -R5 ;  /* 0x000000ffff067224 */ /* 0x004fc800078e0a05 */
[----:B------:R-:W-:Y:S02]  /*0210*/  IMAD R9, R6, R7, RZ ;  /* 0x0000000706097224 */ /* 0x000fe400078e02ff */
[----:B------:R-:W-:Y:S02]  /*0220*/  IMAD.MOV.U32 R6, RZ, RZ, R8 ;  /* 0x000000ffff067224 */ /* 0x000fe400078e0008 */
[----:B------:R-:W-:-:S06]  /*0230*/  IMAD.HI.U32 R5, R5, R9, R4 ;  /* 0x0000000905057227 */ /* 0x000fcc00078e0004 */
[----:B------:R-:W-:-:S04]  /*0240*/  IMAD.HI.U32 R5, R5, R6, RZ ;  /* 0x0000000605057227 */ /* 0x000fc800078e00ff */
[----:B------:R-:W-:-:S05]  /*0250*/  IMAD R2, R5, R2, R6 ;  /* 0x0000000205027224 */ /* 0x000fca00078e0206 */
[----:B------:R-:W-:-:S13]  /*0260*/  ISETP.GT.U32.AND P1, PT, R7, R2, PT ;  /* 0x000000020700720c */ /* 0x000fda0003f24070 */
[----:B------:R-:W-:Y:S02]  /*0270*/  @!P1 IMAD.IADD R2, R2, 0x1, -R7 ;  /* 0x0000000102029824 */ /* 0x000fe400078e0a07 */
[----:B------:R-:W-:Y:S01]  /*0280*/  @!P1 VIADD R5, R5, 0x1 ;  /* 0x0000000105059836 */ /* 0x000fe20000000000 */
[----:B------:R-:W-:Y:S02]  /*0290*/  ISETP.NE.AND P1, PT, R0, RZ, PT ;  /* 0x000000ff0000720c */ /* 0x000fe40003f25270 */
[----:B------:R-:W-:Y:S02]  /*02a0*/  ISETP.GE.U32.AND P0, PT, R2, R7, PT ;  /* 0x000000070200720c */ /* 0x000fe40003f06070 */
[----:B------:R-:W-:-:S04]  /*02b0*/  LOP3.LUT R2, R3, R0, RZ, 0x3c, !PT ;  /* 0x0000000003027212 */ /* 0x000fc800078e3cff */
[----:B------:R-:W-:Y:S01]  /*02c0*/  ISETP.GE.AND P2, PT, R2, RZ, PT ;  /* 0x000000ff0200720c */ /* 0x000fe20003f46270 */
[----:B------:R-:W-:Y:S01]  /*02d0*/  VIADD R2, R20, 0x7f ;  /* 0x0000007f14027836 */ /* 0x000fe20000000000 */
[----:B0-----:R-:W-:-:S05]  /*02e0*/  LOP3.LUT R20, R16, 0x3f, RZ, 0xc0, !PT ;  /* 0x0000003f10147812 */ /* 0x001fca00078ec0ff */
[----:B------:R-:W-:-:S04]  /*02f0*/  @P0 VIADD R5, R5, 0x1 ;  /* 0x0000000105050836 */ /* 0x000fc80000000000 */
[----:B------:R-:W-:Y:S01]  /*0300*/  IMAD.MOV.U32 R4, RZ, RZ, R5 ;  /* 0x000000ffff047224 */ /* 0x000fe200078e0005 */
[----:B------:R-:W-:-:S03]  /*0310*/  SHF.R.S32.HI R5, RZ, 0x1f, R2 ;  /* 0x0000001fff057819 */ /* 0x000fc60000011402 */
[----:B------:R-:W-:Y:S01]  /*0320*/  @!P2 IMAD.MOV R4, RZ, RZ, -R4 ;  /* 0x000000ffff04a224 */ /* 0x000fe200078e0a04 */
[----:B------:R-:W-:Y:S02]  /*0330*/  @!P1 LOP3.LUT R4, RZ, R0, RZ, 0x33, !PT ;  /* 0x00000000ff049212 */ /* 0x000fe400078e33ff */
[----:B------:R-:W-:-:S03]  /*0340*/  LEA.HI R5, R5, R2, RZ, 0x7 ;  /* 0x0000000205057211 */ /* 0x000fc600078f38ff */
[----:B------:R-:W-:Y:S02]  /*0350*/  IMAD.SHL.U32 R2, R4, 0x8, RZ ;  /* 0x0000000804027824 */ /* 0x000fe400078e00ff */
[----:B------:R-:W-:-:S03]  /*0360*/  IMAD.MOV R4, RZ, RZ, -R4 ;  /* 0x000000ffff047224 */ /* 0x000fc600078e0a04 */
[----:B------:R-:W-:Y:S01]  /*0370*/  LEA.HI.SX32 R5, R5, -R2, 0x19 ;  /* 0x8000000205057211 */ /* 0x000fe200078fcaff */
[----:B------:R-:W-:Y:S02]  /*0380*/  IMAD R13, R0, R4, R3 ;  /* 0x00000004000d7224 */ /* 0x000fe400078e0203 */
[----:B------:R-:W-:Y:S01]  /*0390*/  IMAD.MOV.U32 R4, RZ, RZ, RZ ;  /* 0x000000ffff047224 */ /* 0x000fe200078e00ff */
[----:B------:R-:W-:Y:S02]  /*03a0*/  VIMNMX R6, PT, PT, R5, 0x8, PT ;  /* 0x0000000805067848 */ /* 0x000fe40003fe0100 */
[----:B------:R-:W-:Y:S02]  /*03b0*/  IABS R11, R13 ;  /* 0x0000000d000b7213 */ /* 0x000fe40000000000 */
[----:B------:R-:W-:-:S04]  /*03c0*/  IABS R9, R6 ;  /* 0x0000000600097213 */ /* 0x000fc80000000000 */
[----:B------:R-:W0:Y:S08]  /*03d0*/  I2F.RP R7, R9 ;  /* 0x0000000900077306 */ /* 0x000e300000209400 */
[----:B0-----:R-:W0:Y:S02]  /*03e0*/  MUFU.RCP R7, R7 ;  /* 0x0000000700077308 */ /* 0x001e240000001000 */
[----:B0-----:R-:W-:-:S06]  /*03f0*/  VIADD R5, R7, 0xffffffe ;  /* 0x0ffffffe07057836 */ /* 0x001fcc0000000000 */
[----:B------:R-:W0:Y:S02]  /*0400*/  F2I.FTZ.U32.TRUNC.NTZ R5, R5 ;  /* 0x0000000500057305 */ /* 0x000e24000021f000 */
[----:B0-----:R-:W-:-:S04]  /*0410*/  IMAD.MOV R8, RZ, RZ, -R5 ;  /* 0x000000ffff087224 */ /* 0x001fc800078e0a05 */
[----:B------:R-:W-:-:S04]  /*0420*/  IMAD.MOV.U32 R0, RZ, RZ, R8 ;  /* 0x000000ffff007224 */ /* 0x000fc800078e0008 */
[----:B------:R-:W-:Y:S01]  /*0430*/  IMAD R3, R0, R9, RZ ;  /* 0x0000000900037224 */ /* 0x000fe200078e02ff */
[----:B------:R-:W-:-:S03]  /*0440*/  IABS R0, R6 ;  /* 0x0000000600007213 */ /* 0x000fc60000000000 */
[----:B------:R-:W-:-:S04]  /*0450*/  IMAD.HI.U32 R4, R5, R3, R4 ;  /* 0x0000000305047227 */ /* 0x000fc800078e0004 */
[----:B------:R-:W-:Y:S02]  /*0460*/  IMAD.MOV R0, RZ, RZ, -R0 ;  /* 0x000000ffff007224 */ /* 0x000fe400078e0a00 */
[----:B------:R-:W-:-:S04]  /*0470*/  IMAD.HI.U32 R4, R4, R11, RZ ;  /* 0x0000000b04047227 */ /* 0x000fc800078e00ff */
[----:B------:R-:W-:Y:S01]  /*0480*/  IMAD R0, R4, R0, R11 ;  /* 0x0000000004007224 */ /* 0x000fe200078e020b */
[----:B------:R-:W-:-:S04]  /*0490*/  CS2R R10, SRZ ;  /* 0x00000000000a7805 */ /* 0x000fc8000001ff00 */
[----:B------:R-:W-:-:S13]  /*04a0*/  ISETP.GT.U32.AND P1, PT, R9, R0, PT ;  /* 0x000000000900720c */ /* 0x000fda0003f24070 */
[----:B------:R-:W-:Y:S02]  /*04b0*/  @!P1 IMAD.IADD R0, R0, 0x1, -R9 ;  /* 0x0000000100009824 */ /* 0x000fe400078e0a09 */
[----:B------:R-:W-:Y:S01]  /*04c0*/  @!P1 VIADD R4, R4, 0x1 ;  /* 0x0000000104049836 */ /* 0x000fe20000000000 */
[----:B------:R-:W-:Y:S02]  /*04d0*/  ISETP.NE.AND P1, PT, R6, RZ, PT ;  /* 0x000000ff0600720c */ /* 0x000fe40003f25270 */
[----:B------:R-:W-:Y:S02]  /*04e0*/  ISETP.GE.U32.AND P0, PT, R0, R9, PT ;  /* 0x000000090000720c */ /* 0x000fe40003f06070 */
[----:B------:R-:W-:Y:S02]  /*04f0*/  CS2R R8, SRZ ;  /* 0x0000000000087805 */ /* 0x000fe4000001ff00 */
[----:B------:R-:W-:-:S04]  /*0500*/  LOP3.LUT R0, R13, R6, RZ, 0x3c, !PT ;  /* 0x000000060d007212 */ /* 0x000fc800078e3cff */
[----:B------:R-:W-:-:S05]  /*0510*/  ISETP.GE.AND P2, PT, R0, RZ, PT ;  /* 0x000000ff0000720c */ /* 0x000fca0003f46270 */
[----:B------:R-:W-:-:S04]  /*0520*/  @P0 VIADD R4, R4, 0x1 ;  /* 0x0000000104040836 */ /* 0x000fc80000000000 */
[----:B------:R-:W-:-:S04]  /*0530*/  IMAD.MOV.U32 R3, RZ, RZ, R4 ;  /* 0x000000ffff037224 */ /* 0x000fc800078e0004 */
[----:B------:R-:W-:Y:S01]  /*0540*/  @!P2 IMAD.MOV R3, RZ, RZ, -R3 ;  /* 0x000000ffff03a224 */ /* 0x000fe200078e0a03 */
[----:B------:R-:W-:-:S05]  /*0550*/  @!P1 LOP3.LUT R3, RZ, R6, RZ, 0x33, !PT ;  /* 0x00000006ff039212 */ /* 0x000fca00078e33ff */
[----:B------:R-:W-:Y:S02]  /*0560*/  IMAD.MOV R5, RZ, RZ, -R3 ;  /* 0x000000ffff057224 */ /* 0x000fe400078e0a03 */
[----:B------:R-:W-:Y:S02]  /*0570*/  IMAD.SHL.U32 R3, R3, 0x10, RZ ;  /* 0x0000001003037824 */ /* 0x000fe400078e00ff */
[----:B------:R-:W-:Y:S01]  /*0580*/  IMAD R5, R6, R5, R13 ;  /* 0x0000000506057224 */ /* 0x000fe200078e020d */
[----:B------:R-:W-:Y:S01]  /*0590*/  CS2R R12, SRZ ;  /* 0x00000000000c7805 */ /* 0x000fe2000001ff00 */
[C---:B------:R-:W-:Y:S01]  /*05a0*/  VIADD R22, R3.reuse, 0x2 ;  /* 0x0000000203167836 */ /* 0x040fe20000000000 */
[----:B------:R-:W-:Y:S01]  /*05b0*/  STL [R1+0xd20], R3 ;  /* 0x000d200301007387 */ /* 0x000fe20000100800 */
[----:B------:R-:W-:Y:S01]  /*05c0*/  IMAD.IADD R0, R2, 0x1, R5 ;  /* 0x0000000102007824 */ /* 0x000fe200078e0205 */
[----:B------:R-:W-:Y:S01]  /*05d0*/  CS2R R4, SRZ ;  /* 0x0000000000047805 */ /* 0x000fe2000001ff00 */
[C---:B------:R-:W-:Y:S01]  /*05e0*/  VIADD R2, R3.reuse, 0x1 ;  /* 0x0000000103027836 */ /* 0x040fe20000000000 */
[----:B------:R-:W-:Y:S01]  /*05f0*/  CS2R R6, SRZ ;  /* 0x0000000000067805 */ /* 0x000fe2000001ff00 */
[----:B------:R-:W-:-:S02]  /*0600*/  VIADD R21, R3, 0x3 ;  /* 0x0000000303157836 */ /* 0x000fc40000000000 */
[C---:B------:R-:W-:Y:S01]  /*0610*/  VIADD R23, R3.reuse, 0x6 ;  /* 0x0000000603177836 */ /* 0x040fe20000000000 */
[----:B------:R0:W-:Y:S01]  /*0620*/  STL [R1+0x10], R2 ;  /* 0x0000100201007387 */ /* 0x0001e20000100800 */
[C---:B------:R-:W-:Y:S02]  /*0630*/  VIADD R24, R3.reuse, 0x7 ;  /* 0x0000000703187836 */ /* 0x040fe40000000000 */
[C---:B------:R-:W-:Y:S01]  /*0640*/  VIADD R25, R3.reuse, 0x8 ;  /* 0x0000000803197836 */ /* 0x040fe20000000000 */
[----:B------:R1:W-:Y:S01]  /*0650*/  STL [R1+0xc], R22 ;  /* 0x00000c1601007387 */ /* 0x0003e20000100800 */
[C---:B------:R-:W-:Y:S02]  /*0660*/  VIADD R26, R3.reuse, 0x9 ;  /* 0x00000009031a7836 */ /* 0x040fe40000000000 */
[C---:B------:R-:W-:Y:S01]  /*0670*/  VIADD R27, R3.reuse, 0xa ;  /* 0x0000000a031b7836 */ /* 0x040fe20000000000 */
[----:B------:R2:W-:Y:S01]  /*0680*/  STL [R1+0x8], R21 ;  /* 0x0000081501007387 */ /* 0x0005e20000100800 */
[----:B------:R-:W-:-:S02]  /*0690*/  VIADD R28, R3, 0xb ;  /* 0x0000000b031c7836 */ /* 0x000fc40000000000 */
[C---:B0-----:R-:W-:Y:S02]  /*06a0*/  VIADD R2, R3.reuse, 0x4 ;  /* 0x0000000403027836 */ /* 0x041fe40000000000 */
[C---:B------:R-:W-:Y:S02]  /*06b0*/  VIADD R29, R3.reuse, 0xc ;  /* 0x0000000c031d7836 */ /* 0x040fe40000000000 */
[----:B-1----:R-:W-:Y:S01]  /*06c0*/  VIADD R22, R3, 0x5 ;  /* 0x0000000503167836 */ /* 0x002fe20000000000 */
[----:B------:R0:W-:Y:S01]  /*06d0*/  STL [R1+0x4], R2 ;  /* 0x0000040201007387 */ /* 0x0001e20000100800 */
[----:B--2---:R-:W-:Y:S02]  /*06e0*/  IMAD.SHL.U32 R21, R0, 0x80, RZ ;  /* 0x0000008000157824 */ /* 0x004fe400078e00ff */
[----:B------:R-:W-:-:S03]  /*06f0*/  IMAD.MOV.U32 R0, RZ, RZ, R3 ;  /* 0x000000ffff007224 */ /* 0x000fc600078e0003 */
[C---:B------:R-:W-:Y:S01]  /*0700*/  LOP3.LUT R16, R21.reuse, 0x3f, R16, 0xf8, !PT ;  /* 0x0000003f15107812 */ /* 0x040fe200078ef810 */
[C---:B------:R-:W-:Y:S01]  /*0710*/  VIADD R3, R0.reuse, 0xd ;  /* 0x0000000d00037836 */ /* 0x040fe20000000000 */
[----:B------:R-:W-:Y:S01]  /*0720*/  LOP3.LUT R21, R21, 0x40, R20, 0xfe, !PT ;  /* 0x0000004015157812 */ /* 0x000fe200078efe14 */
[C---:B0-----:R-:W-:Y:S02]  /*0730*/  VIADD R2, R0.reuse, 0xe ;  /* 0x0000000e00027836 */ /* 0x041fe40000000000 */
[----:B------:R0:W-:Y:S01]  /*0740*/  STL [R1+0xd40], R16 ;  /* 0x000d401001007387 */ /* 0x0001e20000100800 */
[----:B------:R-:W-:-:S03]  /*0750*/  VIADD R0, R0, 0xf ;  /* 0x0000000f00007836 */ /* 0x000fc60000000000 */
[----:B0-----:R0:W5:Y:S04]  /*0760*/  LDL.LU R16, [R1+0xd58] ;  /* 0x000d580001107983 */ /* 0x0011680000300800 */
[----:B------:R0:W5:Y:S04]  /*0770*/  LDL.LU R20, [R1+0xd54] ;  /* 0x000d540001147983 */ /* 0x0001680000300800 */
[----:B------:R1:W-:Y:S04]  /*0780*/  STL [R1+0xd44], R21 ;  /* 0x000d441501007387 */ /* 0x0003e80000100800 */
[----:B-1----:R0:W5:Y:S01]  /*0790*/  LDL.LU R21, [R1+0xd50] ;  /* 0x000d500001157983 */ /* 0x0021620000300800 */
[----:B---3--:R-:W-:Y:S05]  /*07a0*/  BRA.U !UP0, `(.L_x_0) ;  /* 0x000001e908f07547 */ /* 0x008fea000b800000 */
[----:B------:R-:W2:Y:S04]  /*07b0*/  LDL R14, [R1+0xd40] ;  /* 0x000d4000010e7983 */ /* 0x000ea80000100800 */
[----:B------:R-:W3:Y:S01]  /*07c0*/  LDL R15, [R1+0xd44] ;  /* 0x000d4400010f7983 */ /* 0x000ee20000100800 */
[----:B-----5:R-:W-:Y:S01]  /*07d0*/  IABS R9, R20 ;  /* 0x0000001400097213 */ /* 0x020fe20000000000 */
[----:B------:R-:W1:Y:S01]  /*07e0*/  LDCU UR6, c[0x0][0x3ac] ;  /* 0x00007580ff0677ac */ /* 0x000e620008000800 */
[----:B------:R-:W-:Y:S02]  /*07f0*/  IABS R8, R21 ;  /* 0x0000001500087213 */ /* 0x000fe40000000000 */
[----:B------:R-:W4:Y:S01]  /*0800*/  I2F.RP R10, R9 ;  /* 0x00000009000a7306 */ /* 0x000f220000209400 */
[----:B------:R-:W-:Y:S01]  /*0810*/  ISETP.GE.AND P4, PT, R0, RZ, PT ;  /* 0x000000ff0000720c */ /* 0x000fe20003f86270 */
[----:B------:R-:W0:Y:S01]  /*0820*/  LDCU.128 UR12, c[0x0][0x380] ;  /* 0x00007000ff0c77ac */ /* 0x000e220008000c00 */
[----:B------:R-:W-:-:S02]  /*0830*/  IABS R0, R0 ;  /* 0x0000000000007213 */ /* 0x000fc40000000000 */
[----:B------:R-:W-:Y:S01]  /*0840*/  ISETP.GE.AND P6, PT, R3, RZ, PT ;  /* 0x000000ff0300720c */ /* 0x000fe20003fc6270 */
[----:B------:R-:W0:Y:S01]  /*0850*/  LDCU UR7, c[0x0][0x3b0] ;  /* 0x00007600ff0777ac */ /* 0x000e220008000800 */
[----:B------:R-:W-:Y:S01]  /*0860*/  ISETP.GE.AND P2, PT, R2, RZ, PT ;  /* 0x000000ff0200720c */ /* 0x000fe20003f46270 */
[----:B------:R-:W0:Y:S08]  /*0870*/  I2F.RP R12, R8 ;  /* 0x00000008000c7306 */ /* 0x000e300000209400 */
[----:B----4-:R-:W4:Y:S08]  /*0880*/  MUFU.RCP R10, R10 ;  /* 0x0000000a000a7308 */ /* 0x010f300000001000 */
[----:B0-----:R-:W0:Y:S01]  /*0890*/  MUFU.RCP R7, R12 ;  /* 0x0000000c00077308 */ /* 0x001e220000001000 */
[----:B----4-:R-:W-:-:S07]  /*08a0*/  VIADD R4, R10, 0xffffffe ;  /* 0x0ffffffe0a047836 */ /* 0x010fce0000000000 */
[----:B------:R4:W1:Y:S01]  /*08b0*/  F2I.FTZ.U32.TRUNC.NTZ R5, R4 ;  /* 0x0000000400057305 */ /* 0x000862000021f000 */
[----:B0-----:R-:W-:Y:S02]  /*08c0*/  VIADD R7, R7, 0xffffffe ;  /* 0x0ffffffe07077836 */ /* 0x001fe40000000000 */
[----:B----4-:R-:W-:-:S05]  /*08d0*/  IMAD.MOV.U32 R4, RZ, RZ, RZ ;  /* 0x000000ffff047224 */ /* 0x010fca00078e00ff */
[----:B------:R-:W0:Y:S01]  /*08e0*/  F2I.FTZ.U32.TRUNC.NTZ R7, R7 ;  /* 0x0000000700077305 */ /* 0x000e22000021f000 */
[----:B-1----:R-:W-:-:S04]  /*08f0*/  IMAD.MOV R6, RZ, RZ, -R5 ;  /* 0x000000ffff067224 */ /* 0x002fc800078e0a05 */
[----:B------:R-:W-:-:S04]  /*0900*/  IMAD R6, R6, R9, RZ ;  /* 0x0000000906067224 */ /* 0x000fc800078e02ff */
[----:B------:R-:W-:-:S04]  /*0910*/  IMAD.HI.U32 R5, R5, R6, R4 ;  /* 0x0000000605057227 */ /* 0x000fc800078e0004 */
[----:B0-----:R-:W-:Y:S01]  /*0920*/  IMAD.MOV R4, RZ, RZ, -R7 ;  /* 0x000000ffff047224 */ /* 0x001fe200078e0a07 */
[----:B--2---:R-:W-:Y:S02]  /*0930*/  IABS R11, R14 ;  /* 0x0000000e000b7213 */ /* 0x004fe40000000000 */
[----:B------:R-:W-:Y:S02]  /*0940*/  ISETP.GE.AND P5, PT, R14, RZ, PT ;  /* 0x000000ff0e00720c */ /* 0x000fe40003fa6270 */
[----:B---3--:R-:W-:Y:S01]  /*0950*/  IABS R10, R15 ;  /* 0x0000000f000a7213 */ /* 0x008fe20000000000 */
[----:B------:R-:W-:Y:S01]  /*0960*/  IMAD.HI.U32 R6, R5, R11, RZ ;  /* 0x0000000b05067227 */ /* 0x000fe200078e00ff */
[----:B------:R-:W-:-:S03]  /*0970*/  IABS R14, R27 ;  /* 0x0000001b000e7213 */ /* 0x000fc60000000000 */
[----:B------:R-:W-:Y:S02]  /*0980*/  IMAD.MOV R6, RZ, RZ, -R6 ;  /* 0x000000ffff067224 */ /* 0x000fe400078e0a06 */
[----:B------:R-:W-:-:S04]  /*0990*/  IMAD.HI.U32 R5, R5, R10, RZ ;  /* 0x0000000a05057227 */ /* 0x000fc800078e00ff */
[C---:B------:R-:W-:Y:S02]  /*09a0*/  IMAD R11, R9.reuse, R6, R11 ;  /* 0x00000006090b7224 */ /* 0x040fe400078e020b */
[----:B------:R-:W-:Y:S02]  /*09b0*/  IMAD.MOV R5, RZ, RZ, -R5 ;  /* 0x000000ffff057224 */ /* 0x000fe400078e0a05 */
[----:B------:R-:W-:Y:S01]  /*09c0*/  IMAD.MOV.U32 R6, RZ, RZ, RZ ;  /* 0x000000ffff067224 */ /* 0x000fe200078e00ff */
[C---:B------:R-:W-:Y:S01]  /*09d0*/  ISETP.GT.U32.AND P0, PT, R9.reuse, R11, PT ;  /* 0x0000000b0900720c */ /* 0x040fe20003f04070 */
[C---:B------:R-:W-:Y:S02]  /*09e0*/  IMAD R10, R9.reuse, R5, R10 ;  /* 0x00000005090a7224 */ /* 0x040fe400078e020a */
[----:B------:R-:W-:Y:S01]  /*09f0*/  IMAD R5, R4, R8, RZ ;  /* 0x0000000804057224 */ /* 0x000fe200078e02ff */
[----:B------:R-:W-:Y:S02]  /*0a00*/  IABS R4, R2 ;  /* 0x0000000200047213 */ /* 0x000fe40000000000 */
[----:B------:R-:W-:Y:S01]  /*0a10*/  ISETP.GT.U32.AND P3, PT, R9, R10, PT ;  /* 0x0000000a0900720c */ /* 0x000fe20003f64070 */
[----:B------:R-:W-:Y:S01]  /*0a20*/  IMAD.HI.U32 R6, R7, R5, R6 ;  /* 0x0000000507067227 */ /* 0x000fe200078e0006 */
[----:B------:R-:W-:-:S02]  /*0a30*/  IABS R5, R3 ;  /* 0x0000000300057213 */ /* 0x000fc40000000000 */
[----:B------:R-:W-:-:S03]  /*0a40*/  IABS R2, R29 ;  /* 0x0000001d00027213 */ /* 0x000fc60000000000 */
[----:B------:R-:W-:Y:S02]  /*0a50*/  @!P0 IMAD.IADD R11, R11, 0x1, -R9 ;  /* 0x000000010b0b8824 */ /* 0x000fe400078e0a09 */
[----:B------:R-:W-:-:S03]  /*0a60*/  IMAD.HI.U32 R12, R6, R0, RZ ;  /* 0x00000000060c7227 */ /* 0x000fc600078e00ff */
[----:B------:R-:W-:Y:S01]  /*0a70*/  ISETP.GT.U32.AND P1, PT, R9, R11, PT ;  /* 0x0000000b0900720c */ /* 0x000fe20003f24070 */
[----:B------:R-:W-:Y:S01]  /*0a80*/  @!P3 IMAD.IADD R10, R10, 0x1, -R9 ;  /* 0x000000010a0ab824 */ /* 0x000fe200078e0a09 */
[----:B------:R-:W-:Y:S01]  /*0a90*/  ISETP.GE.AND P3, PT, R15, RZ, PT ;  /* 0x000000ff0f00720c */ /* 0x000fe20003f66270 */
[----:B------:R-:W-:Y:S01]  /*0aa0*/  IMAD.MOV R12, RZ, RZ, -R12 ;  /* 0x000000ffff0c7224 */ /* 0x000fe200078e0a0c */
[----:B------:R-:W-:Y:S01]  /*0ab0*/  IABS R15, R26 ;  /* 0x0000001a000f7213 */ /* 0x000fe20000000000 */
[----:B------:R-:W-:Y:S01]  /*0ac0*/  IMAD.HI.U32 R3, R6, R5, RZ ;  /* 0x0000000506037227 */ /* 0x000fe200078e00ff */
[----:B------:R-:W-:-:S03]  /*0ad0*/  ISETP.GT.U32.AND P0, PT, R9, R10, PT ;  /* 0x0000000a0900720c */ /* 0x000fc60003f04070 */
[----:B------:R-:W-:Y:S02]  /*0ae0*/  IMAD R0, R8, R12, R0 ;  /* 0x0000000c08007224 */ /* 0x000fe400078e0200 */
[----:B------:R-:W-:-:S04]  /*0af0*/  IMAD.HI.U32 R7, R6, R4, RZ ;  /* 0x0000000406077227 */ /* 0x000fc800078e00ff */
[----:B------:R-:W-:Y:S01]  /*0b00*/  @!P1 IMAD.IADD R11, R11, 0x1, -R9 ;  /* 0x000000010b0b9824 */ /* 0x000fe200078e0a09 */
[C---:B------:R-:W-:Y:S01]  /*0b10*/  ISETP.GT.U32.AND P1, PT, R8.reuse, R0, PT ;  /* 0x000000000800720c */ /* 0x040fe20003f24070 */
[----:B------:R-:W-:Y:S02]  /*0b20*/  IMAD.MOV R3, RZ, RZ, -R3 ;  /* 0x000000ffff037224 */ /* 0x000fe400078e0a03 */
[----:B------:R-:W-:Y:S02]  /*0b30*/  IMAD.MOV R7, RZ, RZ, -R7 ;  /* 0x000000ffff077224 */ /* 0x000fe400078e0a07 */
[----:B------:R-:W-:Y:S02]  /*0b40*/  IMAD R5, R8, R3, R5 ;  /* 0x0000000308057224 */ /* 0x000fe400078e0205 */
[----:B------:R-:W-:-:S04]  /*0b50*/  IMAD.HI.U32 R3, R6, R2, RZ ;  /* 0x0000000206037227 */ /* 0x000fc800078e00ff */
[----:B------:R-:W-:Y:S01]  /*0b60*/  IMAD R4, R8, R7, R4 ;  /* 0x0000000708047224 */ /* 0x000fe200078e0204 */
[----:B------:R-:W-:Y:S01]  /*0b70*/  IABS R7, R28 ;  /* 0x0000001c00077213 */ /* 0x000fe20000000000 */
[----:B------:R-:W-:Y:S02]  /*0b80*/  @!P0 IMAD.IADD R10, R10, 0x1, -R9 ;  /* 0x000000010a0a8824 */ /* 0x000fe400078e0a09 */
[----:B------:R-:W-:Y:S01]  /*0b90*/  IMAD.MOV R9, RZ, RZ, -R3 ;  /* 0x000000ffff097224 */ /* 0x000fe200078e0a03 */
[----:B------:R-:W-:Y:S01]  /*0ba0*/  ISETP.GT.U32.AND P0, PT, R8, R4, PT ;  /* 0x000000040800720c */ /* 0x000fe20003f04070 */
[----:B------:R-:W-:Y:S01]  /*0bb0*/  @!P5 IMAD.MOV R11, RZ, RZ, -R11 ;  /* 0x000000ffff0bd224 */ /* 0x000fe200078e0a0b */
[----:B------:R-:W-:Y:S01]  /*0bc0*/  ISETP.NE.AND P5, PT, R20, RZ, PT ;  /* 0x000000ff1400720c */ /* 0x000fe20003fa5270 */
[----:B------:R-:W-:Y:S01]  /*0bd0*/  IMAD.MOV.U32 R3, RZ, RZ, R7 ;  /* 0x000000ffff037224 */ /* 0x000fe200078e0007 */
[----:B------:R-:W-:Y:S01]  /*0be0*/  LOP3.LUT R20, RZ, R20, RZ, 0x33, !PT ;  /* 0x00000014ff147212 */ /* 0x000fe200078e33ff */
[----:B------:R-:W-:-:S02]  /*0bf0*/  @!P3 IMAD.MOV R10, RZ, RZ, -R10 ;  /* 0x000000ffff0ab224 */ /* 0x000fc400078e0a0a */
[----:B------:R-:W-:Y:S01]  /*0c00*/  @!P1 IMAD.IADD R0, R0, 0x1, -R8 ;  /* 0x0000000100009824 */ /* 0x000fe200078e0a08 */
[C---:B------:R-:W-:Y:S01]  /*0c10*/  ISETP.GT.U32.AND P1, PT, R8.reuse, R5, PT ;  /* 0x000000050800720c */ /* 0x040fe20003f24070 */
[----:B------:R-:W-:Y:S01]  /*0c20*/  IMAD R7, R8, R9, R2 ;  /* 0x0000000908077224 */ /* 0x000fe200078e0202 */
[----:B------:R-:W-:Y:S01]  /*0c30*/  SEL R9, R20, R11, !P5 ;  /* 0x0000000b14097207 */ /* 0x000fe20006800000 */
[----:B------:R-:W-:Y:S01]  /*0c40*/  IMAD.HI.U32 R11, R6, R3, RZ ;  /* 0x00000003060b7227 */ /* 0x000fe200078e00ff */
[----:B------:R-:W-:Y:S02]  /*0c50*/  SEL R2, R20, R10, !P5 ;  /* 0x0000000a14027207 */ /* 0x000fe40006800000 */
[----:B------:R-:W-:Y:S01]  /*0c60*/  ISETP.GT.U32.AND P5, PT, R8, R7, PT ;  /* 0x000000070800720c */ /* 0x000fe20003fa4070 */
[--C-:B------:R-:W-:Y:S01]  /*0c70*/  @!P0 IMAD.IADD R4, R4, 0x1, -R8.reuse ;  /* 0x0000000104048824 */ /* 0x100fe200078e0a08 */
[C---:B------:R-:W-:Y:S01]  /*0c80*/  ISETP.GT.U32.AND P3, PT, R8.reuse, R0, PT ;  /* 0x000000000800720c */ /* 0x040fe20003f64070 */
[----:B------:R-:W-:Y:S01]  /*0c90*/  STL [R1+0x9c], R9 ;  /* 0x00009c0901007387 */ /* 0x000fe20000100800 */
[----:B------:R-:W-:Y:S01]  /*0ca0*/  IABS R12, R25 ;  /* 0x00000019000c7213 */ /* 0x000fe20000000000 */
[----:B------:R-:W-:Y:S01]  /*0cb0*/  IMAD.MOV R11, RZ, RZ, -R11 ;  /* 0x000000ffff0b7224 */ /* 0x000fe200078e0a0b */
[C---:B------:R-:W-:Y:S01]  /*0cc0*/  ISETP.GT.U32.AND P0, PT, R8.reuse, R4, PT ;  /* 0x000000040800720c */ /* 0x040fe20003f04070 */
[--C-:B------:R-:W-:Y:S01]  /*0cd0*/  @!P1 IMAD.IADD R5, R5, 0x1, -R8.reuse ;  /* 0x0000000105059824 */ /* 0x100fe200078e0a08 */
[----:B------:R0:W-:Y:S04]  /*0ce0*/  STL [R1+0x98], R2 ;  /* 0x0000980201007387 */ /* 0x0001e80000100800 */
[----:B------:R-:W-:Y:S01]  /*0cf0*/  ISETP.GT.U32.AND P1, PT, R8, R5, PT ;  /* 0x000000050800720c */ /* 0x000fe20003f24070 */
[----:B------:R-:W-:-:S02]  /*0d00*/  @!P5 IMAD.IADD R7, R7, 0x1, -R8 ;  /* 0x000000010707d824 */ /* 0x000fc400078e0a08 */
[--C-:B------:R-:W-:Y:S01]  /*0d10*/  @!P3 IMAD.IADD R0, R0, 0x1, -R8.reuse ;  /* 0x000000010000b824 */ /* 0x100fe200078e0a08 */
[----:B------:R-:W-:Y:S02]  /*0d20*/  ISETP.GE.AND P3, PT, R29, RZ, PT ;  /* 0x000000ff1d00720c */ /* 0x000fe40003f66270 */
[----:B------:R-:W-:Y:S01]  /*0d30*/  ISETP.GT.U32.AND P5, PT, R8, R7, PT ;  /* 0x000000070800720c */ /* 0x000fe20003fa4070 */
[----:B------:R-:W-:Y:S01]  /*0d40*/  @!P0 IMAD.IADD R4, R4, 0x1, -R8 ;  /* 0x0000000104048824 */ /* 0x000fe200078e0a08 */
[----:B------:R-:W2:Y:S01]  /*0d50*/  LDL R29, [R1+0xd20] ;  /* 0x000d2000011d7983 */ /* 0x000ea20000100800 */
[----:B------:R-:W-:Y:S01]  /*0d60*/  @!P4 IMAD.MOV R0, RZ, RZ, -R0 ;  /* 0x000000ffff00c224 */ /* 0x000fe200078e0a00 */
[----:B------:R-:W-:Y:S01]  /*0d70*/  ISETP.GE.AND P4, PT, R28, RZ, PT ;  /* 0x000000ff1c00720c */ /* 0x000fe20003f86270 */
[----:B------:R-:W-:Y:S01]  /*0d80*/  @!P2 IMAD.MOV R4, RZ, RZ, -R4 ;  /* 0x000000ffff04a224 */ /* 0x000fe200078e0a04 */
[----:B------:R-:W3:Y:S01]  /*0d90*/  LDL.LU R28, [R1+0x8] ;  /* 0x00000800011c7983 */ /* 0x000ee20000300800 */
[----:B------:R-:W-:Y:S01]  /*0da0*/  @!P1 IMAD.IADD R5, R5, 0x1, -R8 ;  /* 0x0000000105059824 */ /* 0x000fe200078e0a08 */
[----:B------:R-:W-:Y:S01]  /*0db0*/  ISETP.GE.AND P1, PT, R27, RZ, PT ;  /* 0x000000ff1b00720c */ /* 0x000fe20003f26270 */
[----:B------:R-:W-:Y:S01]  /*0dc0*/  IMAD R11, R8, R11, R3 ;  /* 0x0000000b080b7224 */ /* 0x000fe200078e0203 */
[----:B------:R-:W4:Y:S01]  /*0dd0*/  LDL.LU R27, [R1+0x10] ;  /* 0x00001000011b7983 */ /* 0x000f220000300800 */
[----:B------:R-:W-:Y:S01]  /*0de0*/  ISETP.GE.AND P2, PT, R26, RZ, PT ;  /* 0x000000ff1a00720c */ /* 0x000fe20003f46270 */
[----:B0-----:R-:W-:-:S02]  /*0df0*/  IMAD.HI.U32 R2, R6, R14, RZ ;  /* 0x0000000e06027227 */ /* 0x001fc400078e00ff */
[----:B------:R-:W2:Y:S01]  /*0e00*/  LDL.LU R26, [R1+0x4] ;  /* 0x00000400011a7983 */ /* 0x000ea20000300800 */
[----:B------:R-:W-:Y:S01]  /*0e10*/  IABS R13, R24 ;  /* 0x00000018000d7213 */ /* 0x000fe20000000000 */
[----:B------:R-:W-:Y:S01]  /*0e20*/  @!P5 IMAD.IADD R7, R7, 0x1, -R8 ;  /* 0x000000010707d824 */ /* 0x000fe200078e0a08 */
[----:B------:R-:W-:Y:S01]  /*0e30*/  ISETP.GT.U32.AND P0, PT, R8, R11, PT ;  /* 0x0000000b0800720c */ /* 0x000fe20003f04070 */
[----:B------:R-:W-:-:S04]  /*0e40*/  IMAD.HI.U32 R3, R6, R15, RZ ;  /* 0x0000000f06037227 */ /* 0x000fc800078e00ff */
[----:B------:R-:W-:Y:S01]  /*0e50*/  @!P3 IMAD.MOV R7, RZ, RZ, -R7 ;  /* 0x000000ffff07b224 */ /* 0x000fe200078e0a07 */
[----:B------:R-:W-:Y:S02]  /*0e60*/  ISETP.GE.AND P3, PT, R25, RZ, PT ;  /* 0x000000ff1900720c */ /* 0x000fe40003f66270 */
[----:B------:R-:W4:Y:S01]  /*0e70*/  LDL.LU R25, [R1+0xc] ;  /* 0x00000c0001197983 */ /* 0x000f220000300800 */
[----:B------:R-:W-:Y:S02]  /*0e80*/  IMAD.MOV R2, RZ, RZ, -R2 ;  /* 0x000000ffff027224 */ /* 0x000fe400078e0a02 */
[----:B------:R-:W-:Y:S02]  /*0e90*/  IMAD.MOV R3, RZ, RZ, -R3 ;  /* 0x000000ffff037224 */ /* 0x000fe400078e0a03 */
[C---:B------:R-:W-:Y:S02]  /*0ea0*/  IMAD R14, R8.reuse, R2, R14 ;  /* 0x00000002080e7224 */ /* 0x040fe400078e020e */
[----:B------:R-:W-:-:S02]  /*0eb0*/  IMAD R15, R8, R3, R15 ;  /* 0x00000003080f7224 */ /* 0x000fc400078e020f */
[----:B------:R-:W-:Y:S01]  /*0ec0*/  @!P6 IMAD.MOV R5, RZ, RZ, -R5 ;  /* 0x000000ffff05e224 */ /* 0x000fe200078e0a05 */
[C---:B------:R-:W-:Y:S02]  /*0ed0*/  ISETP.GT.U32.AND P5, PT, R8.reuse, R14, PT ;  /* 0x0000000e0800720c */ /* 0x040fe40003fa4070 */
[----:B------:R-:W-:Y:S01]  /*0ee0*/  ISETP.GT.U32.AND P6, PT, R8, R15, PT ;  /* 0x0000000f0800720c */ /* 0x000fe20003fc4070 */
[----:B------:R-:W-:-:S04]  /*0ef0*/  IMAD.HI.U32 R2, R6, R12, RZ ;  /* 0x0000000c06027227 */ /* 0x000fc800078e00ff */
[----:B------:R-:W-:-:S06]  /*0f00*/  IMAD.HI.U32 R19, R6, R13, RZ ;  /* 0x0000000d06137227 */ /* 0x000fcc00078e00ff */
[--C-:B------:R-:W-:Y:S02]  /*0f10*/  @!P5 IMAD.IADD R14, R14, 0x1, -R8.reuse ;  /* 0x000000010e0ed824 */ /* 0x100fe400078e0a08 */
[----:B------:R-:W-:-:S03]  /*0f20*/  @!P6 IMAD.IADD R15, R15, 0x1, -R8 ;  /* 0x000000010f0fe824 */ /* 0x000fc600078e0a08 */
[C---:B------:R-:W-:Y:S02]  /*0f30*/  ISETP.GT.U32.AND P5, PT, R8.reuse, R14, PT ;  /* 0x0000000e0800720c */ /* 0x040fe40003fa4070 */
[C---:B------:R-:W-:Y:S01]  /*0f40*/  ISETP.GT.U32.AND P6, PT, R8.reuse, R15, PT ;  /* 0x0000000f0800720c */ /* 0x040fe20003fc4070 */
[----:B------:R-:W-:Y:S02]  /*0f50*/  IMAD.MOV R3, RZ, RZ, -R2 ;  /* 0x000000ffff037224 */ /* 0x000fe400078e0a02 */
[----:B------:R-:W-:Y:S01]  /*0f60*/  IMAD.MOV R19, RZ, RZ, -R19 ;  /* 0x000000ffff137224 */ /* 0x000fe200078e0a13 */
[----:B------:R-:W-:Y:S01]  /*0f70*/  IABS R2, R23 ;  /* 0x0000001700027213 */ /* 0x000fe20000000000 */
[C---:B------:R-:W-:Y:S02]  /*0f80*/  IMAD R12, R8.reuse, R3, R12 ;  /* 0x00000003080c7224 */ /* 0x040fe400078e020c */
[----:B------:R-:W-:Y:S02]  /*0f90*/  IMAD R13, R8, R19, R13 ;  /* 0x00000013080d7224 */ /* 0x000fe400078e020d */
[----:B------:R-:W-:-:S04]  /*0fa0*/  IMAD.HI.U32 R18, R6, R2, RZ ;  /* 0x0000000206127227 */ /* 0x000fc800078e00ff */
[--C-:B------:R-:W-:Y:S01]  /*0fb0*/  @!P5 IMAD.IADD R14, R14, 0x1, -R8.reuse ;  /* 0x000000010e0ed824 */ /* 0x100fe200078e0a08 */
[C---:B------:R-:W-:Y:S01]  /*0fc0*/  ISETP.GT.U32.AND P5, PT, R8.reuse, R12, PT ;  /* 0x0000000c0800720c */ /* 0x040fe20003fa4070 */
[----:B------:R-:W-:Y:S01]  /*0fd0*/  @!P6 IMAD.IADD R15, R15, 0x1, -R8 ;  /* 0x000000010f0fe824 */ /* 0x000fe200078e0a08 */
[C---:B------:R-:W-:Y:S01]  /*0fe0*/  ISETP.GT.U32.AND P6, PT, R8.reuse, R13, PT ;  /* 0x0000000d0800720c */ /* 0x040fe20003fc4070 */
[----:B------:R-:W-:Y:S01]  /*0ff0*/  IMAD.MOV R18, RZ, RZ, -R18 ;  /* 0x000000ffff127224 */ /* 0x000fe200078e0a12 */
[----:B------:R-:W-:Y:S01]  /*1000*/  IABS R3, R22 ;  /* 0x0000001600037213 */ /* 0x000fe20000000000 */
[----:B------:R-:W-:Y:S02]  /*1010*/  @!P0 IMAD.IADD R11, R11, 0x1, -R8 ;  /* 0x000000010b0b8824 */ /* 0x000fe400078e0a08 */
[----:B------:R-:W-:Y:S02]  /*1020*/  IMAD R2, R8, R18, R2 ;  /* 0x0000001208027224 */ /* 0x000fe400078e0202 */
[----:B------:R-:W-:Y:S01]  /*1030*/  IMAD.HI.U32 R17, R6, R3, RZ ;  /* 0x0000000306117227 */ /* 0x000fe200078e00ff */
[----:B------:R-:W-:-:S03]  /*1040*/  ISETP.GT.U32.AND P0, PT, R8, R11, PT ;  /* 0x0000000b0800720c */ /* 0x000fc60003f04070 */
[--C-:B------:R-:W-:Y:S01]  /*1050*/  @!P5 IMAD.IADD R12, R12, 0x1, -R8.reuse ;  /* 0x000000010c0cd824 */ /* 0x100fe200078e0a08 */
[C---:B------:R-:W-:Y:S01]  /*1060*/  ISETP.GT.U32.AND P5, PT, R8.reuse, R2, PT ;  /* 0x000000020800720c */ /* 0x040fe20003fa4070 */
[----:B------:R-:W-:Y:S02]  /*1070*/  @!P6 IMAD.IADD R13, R13, 0x1, -R8 ;  /* 0x000000010d0de824 */ /* 0x000fe400078e0a08 */
[----:B------:R-:W-:Y:S02]  /*1080*/  IMAD.MOV R17, RZ, RZ, -R17 ;  /* 0x000000ffff117224 */ /* 0x000fe400078e0a11 */
[----:B------:R-:W-:Y:S01]  /*1090*/  @!P1 IMAD.MOV R14, RZ, RZ, -R14 ;  /* 0x000000ffff0e9224 */ /* 0x000fe200078e0a0e */
[C---:B------:R-:W-:Y:S01]  /*10a0*/  ISETP.GT.U32.AND P1, PT, R8.reuse, R13, PT ;  /* 0x0000000d0800720c */ /* 0x040fe20003f24070 */
[----:B------:R-:W-:Y:S02]  /*10b0*/  IMAD R3, R8, R17, R3 ;  /* 0x0000001108037224 */ /* 0x000fe400078e0203 */
[----:B------:R-:W-:Y:S01]  /*10c0*/  @!P0 IMAD.IADD R11, R11, 0x1, -R8 ;  /* 0x000000010b0b8824 */ /* 0x000fe200078e0a08 */
[----:B------:R-:W-:-:S03]  /*10d0*/  ISETP.GE.AND P0, PT, R24, RZ, PT ;  /* 0x000000ff1800720c */ /* 0x000fc60003f06270 */
[----:B------:R-:W-:Y:S01]  /*10e0*/  @!P5 IMAD.IADD R2, R2, 0x1, -R8 ;  /* 0x000000010202d824 */ /* 0x000fe200078e0a08 */
[----:B------:R-:W-:-:S05]  /*10f0*/  ISETP.GT.U32.AND P6, PT, R8, R3, PT ;  /* 0x000000030800720c */ /* 0x000fca0003fc4070 */
[----:B------:R-:W-:Y:S02]  /*1100*/  @!P1 IMAD.IADD R13, R13, 0x1, -R8 ;  /* 0x000000010d0d9824 */ /* 0x000fe400078e0a08 */
[----:B------:R-:W-:Y:S01]  /*1110*/  @!P4 IMAD.MOV R11, RZ, RZ, -R11 ;  /* 0x000000ffff0bc224 */ /* 0x000fe200078e0a0b */
[----:B------:R-:W-:-:S05]  /*1120*/  ISETP.GT.U32.AND P4, PT, R8, R12, PT ;  /* 0x0000000c0800720c */ /* 0x000fca0003f84070 */
[----:B------:R-:W-:Y:S01]  /*1130*/  @!P6 IMAD.IADD R3, R3, 0x1, -R8 ;  /* 0x000000010303e824 */ /* 0x000fe200078e0a08 */
[----:B------:R-:W-:-:S07]  /*1140*/  ISETP.GT.U32.AND P6, PT, R8, R2, PT ;  /* 0x000000020800720c */ /* 0x000fce0003fc4070 */
[----:B------:R-:W-:-:S06]  /*1150*/  @!P4 IMAD.IADD R12, R12, 0x1, -R8 ;  /* 0x000000010c0cc824 */ /* 0x000fcc00078e0a08 */
[----:B------:R-:W-:Y:S02]  /*1160*/  @!P6 IMAD.IADD R2, R2, 0x1, -R8 ;  /* 0x000000010202e824 */ /* 0x000fe400078e0a08 */
[----:B------:R-:W-:Y:S01]  /*1170*/  @!P2 IMAD.MOV R15, RZ, RZ, -R15 ;  /* 0x000000ffff0fa224 */ /* 0x000fe200078e0a0f */
[----:B------:R-:W-:-:S13]  /*1180*/  ISETP.GT.U32.AND P2, PT, R8, R3, PT ;  /* 0x000000030800720c */ /* 0x000fda0003f44070 */
[----:B------:R-:W-:Y:S01]  /*1190*/  @!P2 IMAD.IADD R3, R3, 0x1, -R8 ;  /* 0x000000010303a824 */ /* 0x000fe200078e0a08 */
[----:B------:R-:W-:Y:S02]  /*11a0*/  ISETP.GE.AND P2, PT, R23, RZ, PT ;  /* 0x000000ff1700720c */ /* 0x000fe40003f46270 */
[----:B---3--:R-:W-:-:S05]  /*11b0*/  IABS R10, R28 ;  /* 0x0000001c000a7213 */ /* 0x008fca0000000000 */
[----:B------:R-:W-:Y:S01]  /*11c0*/  IMAD.HI.U32 R19, R6, R10, RZ ;  /* 0x0000000a06137227 */ /* 0x000fe200078e00ff */
[----:B--2---:R-:W-:-:S03]  /*11d0*/  IABS R9, R26 ;  /* 0x0000001a00097213 */ /* 0x004fc60000000000 */
[----:B------:R-:W-:Y:S02]  /*11e0*/  IMAD.MOV R19, RZ, RZ, -R19 ;  /* 0x000000ffff137224 */ /* 0x000fe400078e0a13 */
[----:B------:R-:W-:-:S04]  /*11f0*/  IMAD.HI.U32 R16, R6, R9, RZ ;  /* 0x0000000906107227 */ /* 0x000fc800078e00ff */
[----:B------:R-:W-:Y:S01]  /*1200*/  IMAD.MOV R16, RZ, RZ, -R16 ;  /* 0x000000ffff107224 */ /* 0x000fe200078e0a10 */
[----:B----4-:R-:W-:Y:S01]  /*1210*/  IABS R18, R25 ;  /* 0x0000001900127213 */ /* 0x010fe20000000000 */
[C---:B------:R-:W-:Y:S01]  /*1220*/  IMAD R10, R8.reuse, R19, R10 ;  /* 0x00000013080a7224 */ /* 0x040fe200078e020a */
[----:B------:R-:W-:Y:S01]  /*1230*/  IABS R17, R29 ;  /* 0x0000001d00117213 */ /* 0x000fe20000000000 */
[----:B------:R-:W-:Y:S02]  /*1240*/  IMAD R9, R8, R16, R9 ;  /* 0x0000001008097224 */ /* 0x000fe400078e0209 */
[----:B------:R-:W-:Y:S01]  /*1250*/  IMAD.HI.U32 R19, R6, R18, RZ ;  /* 0x0000001206137227 */ /* 0x000fe200078e00ff */
[----:B------:R-:W-:-:S03]  /*1260*/  IABS R16, R27 ;  /* 0x0000001b00107213 */ /* 0x000fc60000000000 */
[----:B------:R-:W-:Y:S02]  /*1270*/  IMAD.MOV R19, RZ, RZ, -R19 ;  /* 0x000000ffff137224 */ /* 0x000fe400078e0a13 */
[----:B------:R-:W-:Y:S01]  /*1280*/  IMAD.HI.U32 R20, R6, R16, RZ ;  /* 0x0000001006147227 */ /* 0x000fe200078e00ff */
[----:B------:R-:W-:-:S03]  /*1290*/  ISETP.GT.U32.AND P5, PT, R8, R9, PT ;  /* 0x000000090800720c */ /* 0x000fc60003fa4070 */
[----:B------:R-:W-:-:S04]  /*12a0*/  IMAD.HI.U32 R24, R6, R17, RZ ;  /* 0x0000001106187227 */ /* 0x000fc800078e00ff */
[----:B------:R-:W-:-:S05]  /*12b0*/  IMAD R6, R8, R19, R18 ;  /* 0x0000001308067224 */ /* 0x000fca00078e0212 */
[----:B------:R-:W-:Y:S01]  /*12c0*/  ISETP.GT.U32.AND P1, PT, R8, R6, PT ;  /* 0x000000060800720c */ /* 0x000fe20003f24070 */
[----:B------:R-:W-:-:S05]  /*12d0*/  @!P5 IMAD.IADD R9, R9, 0x1, -R8 ;  /* 0x000000010909d824 */ /* 0x000fca00078e0a08 */
[----:B------:R-:W-:Y:S01]  /*12e0*/  ISETP.GT.U32.AND P5, PT, R8, R9, PT ;  /* 0x000000090800720c */ /* 0x000fe20003fa4070 */
[----:B------:R-:W-:-:S06]  /*12f0*/  IMAD.MOV R20, RZ, RZ, -R20 ;  /* 0x000000ffff147224 */ /* 0x000fcc00078e0a14 */
[----:B------:R-:W-:Y:S01]  /*1300*/  @!P1 IMAD.IADD R6, R6, 0x1, -R8 ;  /* 0x0000000106069824 */ /* 0x000fe200078e0a08 */
[----:B------:R-:W-:Y:S02]  /*1310*/  ISETP.GE.AND P1, PT, R26, RZ, PT ;  /* 0x000000ff1a00720c */ /* 0x000fe40003f26270 */
[----:B------:R-:W0:Y:S01]  /*1320*/  S2R R26, SR_TID.X ;  /* 0x00000000001a7919 */ /* 0x000e220000002100 */
[----:B------:R-:W-:Y:S01]  /*1330*/  IMAD.MOV R24, RZ, RZ, -R24 ;  /* 0x000000ffff187224 */ /* 0x000fe200078e0a18 */
[C---:B------:R-:W-:Y:S01]  /*1340*/  ISETP.GT.U32.AND P4, PT, R8.reuse, R10, PT ;  /* 0x0000000a0800720c */ /* 0x040fe20003f84070 */
[C---:B------:R-:W-:Y:S02]  /*1350*/  IMAD R16, R8.reuse, R20, R16 ;  /* 0x0000001408107224 */ /* 0x040fe400078e0210 */
[C---:B------:R-:W-:Y:S02]  /*1360*/  IMAD R17, R8.reuse, R24, R17 ;  /* 0x0000001808117224 */ /* 0x040fe400078e0211 */
[----:B------:R-:W-:Y:S01]  /*1370*/  @!P5 IMAD.IADD R9, R9, 0x1, -R8 ;  /* 0x000000010909d824 */ /* 0x000fe200078e0a08 */
[----:B------:R-:W-:-:S02]  /*1380*/  ISETP.GT.U32.AND P6, PT, R8, R16, PT ;  /* 0x000000100800720c */ /* 0x000fc40003fc4070 */
[----:B------:R-:W-:-:S05]  /*1390*/  ISETP.GT.U32.AND P5, PT, R8, R17, PT ;  /* 0x000000110800720c */ /* 0x000fca0003fa4070 */
[----:B------:R-:W-:Y:S02]  /*13a0*/  @!P4 IMAD.IADD R10, R10, 0x1, -R8 ;  /* 0x000000010a0ac824 */ /* 0x000fe400078e0a08 */
[----:B------:R-:W-:-:S03]  /*13b0*/  IMAD.MOV.U32 R19, RZ, RZ, R13 ;  /* 0x000000ffff137224 */ /* 0x000fc600078e000d */
[----:B------:R-:W-:Y:S01]  /*13c0*/  ISETP.GT.U32.AND P4, PT, R8, R10, PT ;  /* 0x0000000a0800720c */ /* 0x000fe20003f84070 */
[--C-:B------:R-:W-:Y:S02]  /*13d0*/  @!P6 IMAD.IADD R16, R16, 0x1, -R8.reuse ;  /* 0x000000011010e824 */ /* 0x100fe400078e0a08 */
[----:B------:R-:W-:Y:S02]  /*13e0*/  @!P5 IMAD.IADD R17, R17, 0x1, -R8 ;  /* 0x000000011111d824 */ /* 0x000fe400078e0a08 */
[----:B------:R-:W-:Y:S01]  /*13f0*/  @!P0 IMAD.MOV R19, RZ, RZ, -R19 ;  /* 0x000000ffff138224 */ /* 0x000fe200078e0a13 */
[C---:B------:R-:W-:Y:S01]  /*1400*/  ISETP.GT.U32.AND P0, PT, R8.reuse, R6, PT ;  /* 0x000000060800720c */ /* 0x040fe20003f04070 */
[----:B------:R-:W-:Y:S01]  /*1410*/  IMAD.MOV.U32 R18, RZ, RZ, R12 ;  /* 0x000000ffff127224 */ /* 0x000fe200078e000c */
[C---:B------:R-:W-:Y:S02]  /*1420*/  ISETP.GT.U32.AND P6, PT, R8.reuse, R16, PT ;  /* 0x000000100800720c */ /* 0x040fe40003fc4070 */
[----:B------:R-:W-:Y:S01]  /*1430*/  ISETP.GT.U32.AND P5, PT, R8, R17, PT ;  /* 0x000000110800720c */ /* 0x000fe20003fa4070 */
[C---:B0-----:R-:W-:Y:S01]  /*1440*/  IMAD.SHL.U32 R12, R26.reuse, 0x2, RZ ;  /* 0x000000021a0c7824 */ /* 0x041fe200078e00ff */
[----:B------:R-:W-:Y:S01]  /*1450*/  LOP3.LUT R13, R26, 0x7, RZ, 0xc0, !PT ;  /* 0x000000071a0d7812 */ /* 0x000fe200078ec0ff */
[----:B------:R-:W-:Y:S01]  /*1460*/  @!P3 IMAD.MOV R18, RZ, RZ, -R18 ;  /* 0x000000ffff12b224 */ /* 0x000fe200078e0a12 */
[----:B------:R-:W-:-:S02]  /*1470*/  ISETP.GE.AND P3, PT, R22, RZ, PT ;  /* 0x000000ff1600720c */ /* 0x000fc40003f66270 */
[----:B------:R-:W-:Y:S01]  /*1480*/  LOP3.LUT R20, R12, 0x10, RZ, 0xc0, !PT ;  /* 0x000000100c147812 */ /* 0x000fe200078ec0ff */
[----:B------:R-:W-:Y:S01]  /*1490*/  @!P4 IMAD.IADD R10, R10, 0x1, -R8 ;  /* 0x000000010a0ac824 */ /* 0x000fe200078e0a08 */
[----:B------:R-:W-:Y:S01]  /*14a0*/  ISETP.GE.AND P4, PT, R28, RZ, PT ;  /* 0x000000ff1c00720c */ /* 0x000fe20003f86270 */
[----:B------:R-:W-:Y:S01]  /*14b0*/  IMAD R13, R13, 0x110, RZ ;  /* 0x000001100d0d7824 */ /* 0x000fe200078e02ff */
[----:B------:R-:W-:Y:S02]  /*14c0*/  LOP3.LUT R20, R20, 0x20, R26, 0xf8, !PT ;  /* 0x0000002014147812 */ /* 0x000fe400078ef81a */
[----:B------:R-:W-:Y:S01]  /*14d0*/  LOP3.LUT R28, R26, 0x3f, RZ, 0xc0, !PT ;  /* 0x0000003f1a1c7812 */ /* 0x000fe200078ec0ff */
[--C-:B------:R-:W-:Y:S01]  /*14e0*/  @!P0 IMAD.IADD R6, R6, 0x1, -R8.reuse ;  /* 0x0000000106068824 */ /* 0x100fe200078e0a08 */
[----:B------:R-:W-:Y:S01]  /*14f0*/  LOP3.LUT R20, R13, R20, RZ, 0x3c, !PT ;  /* 0x000000140d147212 */ /* 0x000fe200078e3cff */
[----:B------:R-:W-:Y:S01]  /*1500*/  IMAD.SHL.U32 R22, R26, 0x80, RZ ;  /* 0x000000801a167824 */ /* 0x000fe200078e00ff */
[----:B------:R-:W-:Y:S01]  /*1510*/  LOP3.LUT R23, R28, 0x40, RZ, 0xfc, !PT ;  /* 0x000000401c177812 */ /* 0x000fe200078efcff */
[----:B------:R-:W-:-:S02]  /*1520*/  @!P6 IMAD.IADD R16, R16, 0x1, -R8 ;  /* 0x000000011010e824 */ /* 0x000fc400078e0a08 */
[----:B------:R-:W-:Y:S02]  /*1530*/  @!P5 IMAD.IADD R17, R17, 0x1, -R8 ;  /* 0x000000011111d824 */ /* 0x000fe400078e0a08 */
[----:B------:R-:W-:Y:S01]  /*1540*/  IMAD.MOV.U32 R8, RZ, RZ, R3 ;  /* 0x000000ffff087224 */ /* 0x000fe200078e0003 */
[----:B------:R-:W-:Y:S02]  /*1550*/  ISETP.GE.AND P0, PT, R25, RZ, PT ;  /* 0x000000ff1900720c */ /* 0x000fe40003f06270 */
[----:B------:R-:W-:Y:S01]  /*1560*/  ISETP.GE.AND P6, PT, R27, RZ, PT ;  /* 0x000000ff1b00720c */ /* 0x000fe20003fc6270 */
[----:B------:R-:W-:Y:S01]  /*1570*/  @!P3 IMAD.MOV R8, RZ, RZ, -R8 ;  /* 0x000000ffff08b224 */ /* 0x000fe200078e0a08 */
[----:B------:R-:W-:Y:S01]  /*1580*/  LOP3.LUT R12, R13, 0x30, R12, 0x78, !PT ;  /* 0x000000300d0c7812 */ /* 0x000fe200078e780c */
[----:B------:R-:W-:Y:S01]  /*1590*/  IMAD R13, R23, UR6, RZ ;  /* 0x00000006170d7c24 */ /* 0x000fe2000f8e02ff */
[----:B------:R-:W-:Y:S01]  /*15a0*/  LOP3.LUT R26, R20, 0x800, R22, 0xf8, !PT ;  /* 0x00000800141a7812 */ /* 0x000fe200078ef816 */
[----:B------:R-:W-:Y:S01]  /*15b0*/  IMAD.MOV.U32 R20, RZ, RZ, R2 ;  /* 0x000000ffff147224 */ /* 0x000fe200078e0002 */
[----:B------:R-:W-:Y:S01]  /*15c0*/  ISETP.GE.AND P3, PT, R29, RZ, PT ;  /* 0x000000ff1d00720c */ /* 0x000fe20003f66270 */
[----:B------:R0:W-:Y:S02]  /*15d0*/  STL [R1+0x400], R12 ;  /* 0x0004000c01007387 */ /* 0x0001e40000100800 */
[----:B------:R-:W-:Y:S01]  /*15e0*/  @!P2 IMAD.MOV R20, RZ, RZ, -R20 ;  /* 0x000000ffff14a224 */ /* 0x000fe200078e0a14 */
[----:B0-----:R-:W-:Y:S01]  /*15f0*/  LEA R12, P2, R13, UR14, 0x1 ;  /* 0x0000000e0d0c7c11 */ /* 0x001fe2000f8408ff */
[----:B------:R-:W-:-:S03]  /*1600*/  @!P1 IMAD.MOV R9, RZ, RZ, -R9 ;  /* 0x000000ffff099224 */ /* 0x000fc600078e0a09 */
[----:B------:R-:W-:Y:S02]  /*1610*/  LEA.HI.X.SX32 R13, R13, UR15, 0x1, P2 ;  /* 0x0000000f0d0d7c11 */ /* 0x000fe400090f0eff */
[----:B------:R-:W-:Y:S01]  /*1620*/  ISETP.NE.AND P2, PT, R21, RZ, PT ;  /* 0x000000ff1500720c */ /* 0x000fe20003f45270 */
[----:B------:R-:W-:Y:S01]  /*1630*/  @!P4 IMAD.MOV R10, RZ, RZ, -R10 ;  /* 0x000000ffff0ac224 */ /* 0x000fe200078e0a0a */
[----:B------:R-:W-:Y:S01]  /*1640*/  LOP3.LUT R21, RZ, R21, RZ, 0x33, !PT ;  /* 0x00000015ff157212 */ /* 0x000fe200078e33ff */
[----:B------:R-:W-:Y:S02]  /*1650*/  @!P0 IMAD.MOV R6, RZ, RZ, -R6 ;  /* 0x000000ffff068224 */ /* 0x000fe400078e0a06 */
[----:B------:R-:W-:Y:S02]  /*1660*/  @!P6 IMAD.MOV R16, RZ, RZ, -R16 ;  /* 0x000000ffff10e224 */ /* 0x000fe400078e0a10 */
[----:B------:R-:W-:Y:S01]  /*1670*/  @!P3 IMAD.MOV R17, RZ, RZ, -R17 ;  /* 0x000000ffff11b224 */ /* 0x000fe200078e0a11 */
[----:B------:R-:W-:-:S02]  /*1680*/  SEL R22, R21, R0, !P2 ;  /* 0x0000000015167207 */ /* 0x000fc40005000000 */
[C---:B------:R-:W-:Y:S02]  /*1690*/  SEL R0, R21.reuse, R4, !P2 ;  /* 0x0000000415007207 */ /* 0x040fe40005000000 */
[C---:B------:R-:W-:Y:S02]  /*16a0*/  SEL R5, R21.reuse, R5, !P2 ;  /* 0x0000000515057207 */ /* 0x040fe40005000000 */
[C---:B------:R-:W-:Y:S02]  /*16b0*/  SEL R7, R21.reuse, R7, !P2 ;  /* 0x0000000715077207 */ /* 0x040fe40005000000 */
[C---:B------:R-:W-:Y:S02]  /*16c0*/  SEL R11, R21.reuse, R11, !P2 ;  /* 0x0000000b150b7207 */ /* 0x040fe40005000000 */
[C---:B------:R-:W-:Y:S02]  /*16d0*/  SEL R4, R21.reuse, R14, !P2 ;  /* 0x0000000e15047207 */ /* 0x040fe40005000000 */
        /* <DEDUP_REMOVED lines=9> */
[----:B------:R-:W-:Y:S01]  /*1770*/  SEL R21, R21, R17, !P2 ;  /* 0x0000001115157207 */ /* 0x000fe20005000000 */
[----:B------:R-:W-:Y:S02]  /*1780*/  IMAD R14, R22, UR7, RZ ;  /* 0x00000007160e7c24 */ /* 0x000fe4000f8e02ff */
[----:B------:R-:W-:Y:S01]  /*1790*/  IMAD R0, R0, UR7, RZ ;  /* 0x0000000700007c24 */ /* 0x000fe2000f8e02ff */
[----:B------:R0:W-:Y:S01]  /*17a0*/  STL [R1+0x120], R26 ;  /* 0x0001201a01007387 */ /* 0x0001e20000100800 */
[----:B------:R-:W-:Y:S02]  /*17b0*/  IMAD R15, R5, UR7, RZ ;  /* 0x00000007050f7c24 */ /* 0x000fe4000f8e02ff */
[----:B------:R-:W-:-:S02]  /*17c0*/  IMAD R18, R4, UR7, RZ ;  /* 0x0000000704127c24 */ /* 0x000fc4000f8e02ff */
[----:B------:R-:W-:Y:S02]  /*17d0*/  IMAD R6, R6, UR7, RZ ;  /* 0x0000000706067c24 */ /* 0x000fe4000f8e02ff */
[----:B------:R-:W-:Y:S02]  /*17e0*/  IMAD.MOV.U32 R5, RZ, RZ, R26 ;  /* 0x000000ffff057224 */ /* 0x000fe400078e001a */
[----:B------:R-:W-:Y:S02]  /*17f0*/  IMAD R17, R11, UR7, RZ ;  /* 0x000000070b117c24 */ /* 0x000fe4000f8e02ff */
[----:B------:R-:W-:Y:S02]  /*1800*/  IMAD R27, R10, UR7, RZ ;  /* 0x000000070a1b7c24 */ /* 0x000fe4000f8e02ff */
[----:B------:R-:W-:Y:S02]  /*1810*/  IMAD R4, R21, UR7, RZ ;  /* 0x0000000715047c24 */ /* 0x000fe4000f8e02ff */
[----:B------:R-:W-:-:S02]  /*1820*/  IMAD R22, R8, UR7, RZ ;  /* 0x0000000708167c24 */ /* 0x000fc4000f8e02ff */
[----:B0-----:R-:W-:Y:S02]  /*1830*/  IMAD R26, R9, UR7, RZ ;  /* 0x00000007091a7c24 */ /* 0x001fe4000f8e02ff */
[--C-:B------:R-:W-:Y:S01]  /*1840*/  IMAD.WIDE R10, R14, 0x2, R12.reuse ;  /* 0x000000020e0a7825 */ /* 0x100fe200078e020c */
[----:B------:R-:W-:Y:S03]  /*1850*/  STL [R1+0x60], R4 ;  /* 0x0000600401007387 */ /* 0x000fe60000100800 */
[----:B------:R-:W-:Y:S01]  /*1860*/  IMAD.WIDE R8, R0, 0x2, R12 ;  /* 0x0000000200087825 */ /* 0x000fe200078e020c */
[----:B------:R0:W-:Y:S03]  /*1870*/  STL.64 [R1+0x58], R10 ;  /* 0x0000580a01007387 */ /* 0x0001e60000100a00 */
[----:B------:R-:W-:-:S02]  /*1880*/  IMAD R16, R7, UR7, RZ ;  /* 0x0000000707107c24 */ /* 0x000fc4000f8e02ff */
[----:B------:R-:W-:Y:S02]  /*1890*/  IMAD.MOV.U32 R21, RZ, RZ, R6 ;  /* 0x000000ffff157224 */ /* 0x000fe400078e0006 */
[--C-:B------:R-:W-:Y:S01]  /*18a0*/  IMAD.WIDE R6, R15, 0x2, R12.reuse ;  /* 0x000000020f067825 */ /* 0x100fe200078e020c */
[----:B------:R1:W-:Y:S03]  /*18b0*/  STL.64 [R1+0x48], R8 ;  /* 0x0000480801007387 */ /* 0x0003e60000100a00 */
[----:B------:R-:W-:Y:S02]  /*18c0*/  IMAD R23, R23, UR7, RZ ;  /* 0x0000000717177c24 */ /* 0x000fe4000f8e02ff */
[----:B0-----:R-:W-:Y:S01]  /*18d0*/  IMAD.WIDE R10, R16, 0x2, R12 ;  /* 0x00000002100a7825 */ /* 0x001fe200078e020c */
[----:B------:R0:W-:Y:S03]  /*18e0*/  STL.64 [R1+0x38], R6 ;  /* 0x0000380601007387 */ /* 0x0001e60000100a00 */
[----:B------:R-:W-:-:S02]  /*18f0*/  IMAD R3, R28, UR6, RZ ;  /* 0x000000061c037c24 */ /* 0x000fc4000f8e02ff */
[----:B------:R-:W-:-:S04]  /*1900*/  IMAD.WIDE R28, R23, 0x2, R12 ;  /* 0x00000002171c7825 */ /* 0x000fc800078e020c */
[--C-:B-1----:R-:W-:Y:S01]  /*1910*/  IMAD.WIDE R8, R17, 0x2, R12.reuse ;  /* 0x0000000211087825 */ /* 0x102fe200078e020c */
[----:B------:R-:W-:Y:S03]  /*1920*/  STL.64 [R1+0x28], R10 ;  /* 0x0000280a01007387 */ /* 0x000fe60000100a00 */
[----:B0-----:R-:W-:Y:S01]  /*1930*/  IMAD.WIDE R6, R18, 0x2, R12 ;  /* 0x0000000212067825 */ /* 0x001fe200078e020c */
[----:B------:R-:W-:Y:S04]  /*1940*/  STL.64 [R1+0x18], R8 ;  /* 0x0000180801007387 */ /* 0x000fe80000100a00 */
[----:B------:R0:W-:Y:S04]  /*1950*/  STL.64 [R1+0xd50], R28 ;  /* 0x000d501c01007387 */ /* 0x0001e80000100a00 */
[----:B------:R1:W-:Y:S04]  /*1960*/  STL.64 [R1+0x8], R6 ;  /* 0x0000080601007387 */ /* 0x0003e80000100a00 */
[----:B0-----:R-:W2:Y:S01]  /*1970*/  LDL R28, [R1+0x60] ;  /* 0x00006000011c7983 */ /* 0x001ea20000100800 */
[----:B------:R-:W-:-:S02]  /*1980*/  IMAD R24, R24, UR7, RZ ;  /* 0x0000000718187c24 */ /* 0x000fc4000f8e02ff */
[----:B------:R-:W-:Y:S02]  /*1990*/  IMAD R19, R19, UR7, RZ ;  /* 0x0000000713137c24 */ /* 0x000fe4000f8e02ff */
[----:B------:R-:W-:Y:S02]  /*19a0*/  IMAD.MOV.U32 R29, RZ, RZ, R5 ;  /* 0x000000ffff1d7224 */ /* 0x000fe400078e0005 */
[----:B------:R-:W-:Y:S02]  /*19b0*/  IMAD R20, R20, UR7, RZ ;  /* 0x0000000714147c24 */ /* 0x000fe4000f8e02ff */
[----:B------:R-:W-:-:S04]  /*19c0*/  IMAD.WIDE R4, R24, 0x2, R12 ;  /* 0x0000000218047825 */ /* 0x000fc800078e020c */
[--C-:B-1----:R-:W-:Y:S01]  /*19d0*/  IMAD.WIDE R6, R19, 0x2, R12.reuse ;  /* 0x0000000213067825 */ /* 0x102fe200078e020c */
[----:B------:R0:W-:Y:S03]  /*19e0*/  STL.64 [R1+0xd58], R4 ;  /* 0x000d580401007387 */ /* 0x0001e60000100a00 */
[--C-:B------:R-:W-:Y:S01]  /*19f0*/  IMAD.WIDE R8, R20, 0x2, R12.reuse ;  /* 0x0000000214087825 */ /* 0x100fe200078e020c */
[----:B------:R1:W-:Y:S03]  /*1a00*/  STL.64 [R1+0xd60], R6 ;  /* 0x000d600601007387 */ /* 0x0003e60000100a00 */
[--C-:B------:R-:W-:Y:S01]  /*1a10*/  IMAD.WIDE R10, R22, 0x2, R12.reuse ;  /* 0x00000002160a7825 */ /* 0x100fe200078e020c */
[----:B------:R-:W-:Y:S01]  /*1a20*/  LEA R2, P5, R3, UR14, 0x1 ;  /* 0x0000000e03027c11 */ /* 0x000fe2000f8a08ff */
[----:B------:R3:W-:Y:S02]  /*1a30*/  STL.64 [R1+0xd68], R8 ;  /* 0x000d680801007387 */ /* 0x0007e40000100a00 */
[----:B0-----:R-:W-:-:S02]  /*1a40*/  IMAD.WIDE R4, R26, 0x2, R12 ;  /* 0x000000021a047825 */ /* 0x001fc400078e020c */
[----:B------:R-:W-:Y:S02]  /*1a50*/  STL.64 [R1+0xd70], R10 ;  /* 0x000d700a01007387 */ /* 0x000fe40000100a00 */
[----:B------:R-:W-:Y:S02]  /*1a60*/  IMAD R25, R25, UR7, RZ ;  /* 0x0000000719197c24 */ /* 0x000fe4000f8e02ff */
[----:B------:R0:W-:Y:S01]  /*1a70*/  STL.64 [R1+0x70], R4 ;  /* 0x0000700401007387 */ /* 0x0001e20000100a00 */
[--C-:B-1----:R-:W-:Y:S01]  /*1a80*/  IMAD.WIDE R6, R21, 0x2, R12.reuse ;  /* 0x0000000215067825 */ /* 0x102fe200078e020c */
[----:B------:R-:W-:Y:S01]  /*1a90*/  LEA.HI.X.SX32 R3, R3, UR15, 0x1, P5 ;  /* 0x0000000f03037c11 */ /* 0x000fe2000a8f0eff */
[----:B------:R-:W1:Y:S02]  /*1aa0*/  LDCU UR7, c[0x0][0x3a4] ;  /* 0x00007480ff0777ac */ /* 0x000e640008000800 */
[----:B---3--:R-:W-:-:S04]  /*1ab0*/  IMAD.WIDE R8, R27, 0x2, R12 ;  /* 0x000000021b087825 */ /* 0x008fc800078e020c */
[----:B0-----:R-:W-:Y:S01]  /*1ac0*/  IMAD.WIDE R4, R25, 0x2, R12 ;  /* 0x0000000219047825 */ /* 0x001fe200078e020c */
[----:B------:R-:W-:Y:S04]  /*1ad0*/  STL.64 [R1+0x78], R8 ;  /* 0x0000780801007387 */ /* 0x000fe80000100a00 */
[----:B------:R0:W-:Y:S04]  /*1ae0*/  STL.64 [R1+0x80], R6 ;  /* 0x0000800601007387 */ /* 0x0001e80000100a00 */
[----:B------:R3:W-:Y:S01]  /*1af0*/  STL.64 [R1+0x88], R4 ;  /* 0x0000880401007387 */ /* 0x0007e20000100a00 */
[----:B0-----:R-:W-:-:S04]  /*1b00*/  IMAD.WIDE R6, R14, 0x2, R2 ;  /* 0x000000020e067825 */ /* 0x001fc800078e0202 */
[----:B---3--:R-:W-:-:S04]  /*1b10*/  IMAD.WIDE R4, R0, 0x2, R2 ;  /* 0x0000000200047825 */ /* 0x008fc800078e0202 */
[----:B------:R-:W-:Y:S02]  /*1b20*/  IMAD.MOV.U32 R0, RZ, RZ, R29 ;  /* 0x000000ffff007224 */ /* 0x000fe400078e001d */
[----:B--2---:R-:W-:-:S05]  /*1b30*/  IMAD.WIDE R8, R28, 0x2, R12 ;  /* 0x000000021c087825 */ /* 0x004fca00078e020c */
[----:B------:R-:W-:Y:S04]  /*1b40*/  STL.64 [R1+0x90], R8 ;  /* 0x0000900801007387 */ /* 0x000fe80000100a00 */
[----:B------:R-:W-:Y:S04]  /*1b50*/  STL.64 [R1+0x50], R6 ;  /* 0x0000500601007387 */ /* 0x000fe80000100a00 */
[----:B------:R0:W-:Y:S04]  /*1b60*/  STL [R1+0xd88], R0 ;  /* 0x000d880001007387 */ /* 0x0001e80000100800 */
[----:B------:R-:W-:Y:S04]  /*1b70*/  STL.64 [R1+0x40], R4 ;  /* 0x0000400401007387 */ /* 0x000fe80000100a00 */
[----:B0-----:R-:W2:Y:S04]  /*1b80*/  LDL.LU R0, [R1+0x60] ;  /* 0x0000600001007983 */ /* 0x001ea80000300800 */
[----:B------:R-:W3:Y:S04]  /*1b90*/  LDL.LU.64 R8, [R1+0x18] ;  /* 0x0000180001087983 */ /* 0x000ee80000300a00 */
[----:B---3--:R0:W-:Y:S04]  /*1ba0*/  STL.64 [R1+0xd78], R8 ;  /* 0x000d780801007387 */ /* 0x0081e80000100a00 */
[----:B0-----:R-:W3:Y:S04]  /*1bb0*/  LDL.LU.64 R8, [R1+0x28] ;  /* 0x0000280001087983 */ /* 0x001ee80000300a00 */
[----:B---3--:R-:W-:Y:S04]  /*1bc0*/  STL.64 [R1+0xd80], R8 ;  /* 0x000d800801007387 */ /* 0x008fe80000100a00 */
[----:B------:R-:W3:Y:S04]  /*1bd0*/  LDL.LU.64 R4, [R1+0x8] ;  /* 0x0000080001047983 */ /* 0x000ee80000300a00 */
[----:B---3--:R0:W-:Y:S04]  /*1be0*/  STL.64 [R1+0xd90], R4 ;  /* 0x000d900401007387 */ /* 0x0081e80000100a00 */
[----:B0-----:R-:W3:Y:S04]  /*1bf0*/  LDL.LU.64 R4, [R1+0x40] ;  /* 0x0000400001047983 */ /* 0x001ee80000300a00 */
[----:B---3--:R0:W-:Y:S04]  /*1c00*/  STL.64 [R1+0xd98], R4 ;  /* 0x000d980401007387 */ /* 0x0081e80000100a00 */
[----:B0-----:R-:W3:Y:S04]  /*1c10*/  LDL.LU.64 R4, [R1+0x48] ;  /* 0x0000480001047983 */ /* 0x001ee80000300a00 */
[----:B---3--:R0:W-:Y:S04]  /*1c20*/  STL.64 [R1+0xda0], R4 ;  /* 0x000da00401007387 */ /* 0x0081e80000100a00 */
[----:B0-----:R-:W3:Y:S04]  /*1c30*/  LDL.LU.64 R4, [R1+0x50] ;  /* 0x0000500001047983 */ /* 0x001ee80000300a00 */
[----:B---3--:R0:W-:Y:S04]  /*1c40*/  STL.64 [R1+0xda8], R4 ;  /* 0x000da80401007387 */ /* 0x0081e80000100a00 */
[----:B0-----:R-:W3:Y:S01]  /*1c50*/  LDL.LU.64 R4, [R1+0x58] ;  /* 0x0000580001047983 */ /* 0x001ee20000300a00 */
[----:B------:R-:W-:-:S04]  /*1c60*/  IMAD.WIDE R10, R16, 0x2, R2 ;  /* 0x00000002100a7825 */ /* 0x000fc800078e0202 */
[----:B------:R-:W-:-:S04]  /*1c70*/  IMAD.WIDE R6, R17, 0x2, R2 ;  /* 0x0000000211067825 */ /* 0x000fc800078e0202 */
[----:B------:R-:W-:-:S04]  /*1c80*/  IMAD.WIDE R28, R18, 0x2, R2 ;  /* 0x00000002121c7825 */ /* 0x000fc800078e0202 */
[----:B------:R-:W-:-:S04]  /*1c90*/  IMAD.WIDE R16, R19, 0x2, R2 ;  /* 0x0000000213107825 */ /* 0x000fc800078e0202 */
[----:B------:R-:W-:-:S04]  /*1ca0*/  IMAD.WIDE R8, R15, 0x2, R2 ;  /* 0x000000020f087825 */ /* 0x000fc800078e0202 */
[----:B------:R-:W-:-:S04]  /*1cb0*/  IMAD.WIDE R18, R20, 0x2, R2 ;  /* 0x0000000214127825 */ /* 0x000fc800078e0202 */
[----:B------:R-:W-:-:S04]  /*1cc0*/  IMAD.WIDE R12, R23, 0x2, R2 ;  /* 0x00000002170c7825 */ /* 0x000fc800078e0202 */
[----:B------:R-:W-:Y:S01]  /*1cd0*/  IMAD.WIDE R14, R24, 0x2, R2 ;  /* 0x00000002180e7825 */ /* 0x000fe200078e0202 */
[----:B---3--:R0:W-:Y:S03]  /*1ce0*/  STL.64 [R1+0xdb0], R4 ;  /* 0x000db00401007387 */ /* 0x0081e60000100a00 */
[----:B0-----:R-:W-:Y:S02]  /*1cf0*/  IMAD.MOV.U32 R4, RZ, RZ, R21 ;  /* 0x000000ffff047224 */ /* 0x001fe400078e0015 */
[----:B------:R-:W-:Y:S02]  /*1d00*/  IMAD.MOV.U32 R5, RZ, RZ, R25 ;  /* 0x000000ffff057224 */ /* 0x000fe400078e0019 */
[----:B------:R-:W-:-:S04]  /*1d10*/  IMAD.WIDE R20, R22, 0x2, R2 ;  /* 0x0000000216147825 */ /* 0x000fc800078e0202 */
[----:B------:R-:W-:-:S04]  /*1d20*/  IMAD.WIDE R22, R26, 0x2, R2 ;  /* 0x000000021a167825 */ /* 0x000fc800078e0202 */
[----:B------:R-:W-:-:S04]  /*1d30*/  IMAD.WIDE R24, R27, 0x2, R2 ;  /* 0x000000021b187825 */ /* 0x000fc800078e0202 */
[----:B------:R-:W-:-:S04]  /*1d40*/  IMAD.WIDE R26, R4, 0x2, R2 ;  /* 0x00000002041a7825 */ /* 0x000fc800078e0202 */
[----:B------:R-:W-:-:S05]  /*1d50*/  IMAD.WIDE R4, R5, 0x2, R2 ;  /* 0x0000000205047825 */ /* 0x000fca00078e0202 */
[----:B------:R0:W-:Y:S04]  /*1d60*/  STL.64 [R1+0x68], R4 ;  /* 0x0000680401007387 */ /* 0x0001e80000100a00 */
[----:B0-----:R-:W3:Y:S01]  /*1d70*/  LDL.LU.64 R4, [R1+0xdb0] ;  /* 0x000db00001047983 */ /* 0x001ee20000300a00 */
[----:B--2---:R-:W-:-:S05]  /*1d80*/  IMAD.WIDE R2, R0, 0x2, R2 ;  /* 0x0000000200027825 */ /* 0x004fca00078e0202 */
[----:B------:R0:W-:Y:S04]  /*1d90*/  STL.64 [R1+0x60], R2 ;  /* 0x0000600201007387 */ /* 0x0001e80000100a00 */
[----:B0-----:R-:W2:Y:S04]  /*1da0*/  LDL.LU.64 R2, [R1+0x38] ;  /* 0x0000380001027983 */ /* 0x001ea80000300a00 */
[----:B---3--:R0:W-:Y:S01]  /*1db0*/  STL [R1+0xd1c], R4 ;  /* 0x000d1c0401007387 */ /* 0x0081e20000100800 */
[----:B------:R-:W-:-:S03]  /*1dc0*/  IMAD.MOV.U32 R0, RZ, RZ, R5 ;  /* 0x000000ffff007224 */ /* 0x000fc600078e0005 */
[----:B0-----:R-:W3:Y:S04]  /*1dd0*/  LDL.LU.64 R4, [R1+0xda8] ;  /* 0x000da80001047983 */ /* 0x001ee80000300a00 */
[----:B---3--:R-:W-:Y:S04]  /*1de0*/  STL [R1+0xd18], R4 ;  /* 0x000d180401007387 */ /* 0x008fe80000100800 */
[----:B------:R0:W-:Y:S02]  /*1df0*/  STL [R1+0xd14], R0 ;  /* 0x000d140001007387 */ /* 0x0001e40000100800 */
[----:B0-----:R-:W-:-:S02]  /*1e00*/  IMAD.MOV.U32 R0, RZ, RZ, R5 ;  /* 0x000000ffff007224 */ /* 0x001fc400078e0005 */
[----:B------:R-:W3:Y:S04]  /*1e10*/  LDL.LU.64 R4, [R1+0xda0] ;  /* 0x000da00001047983 */ /* 0x000ee80000300a00 */
        /* <DEDUP_REMOVED lines=8> */
[----:B------:R0:W-:Y:S04]  /*1ea0*/  STL [R1+0xcfc], R0 ;  /* 0x000cfc0001007387 */ /* 0x0001e80000100800 */
[----:B0-----:R-:W4:Y:S04]  /*1eb0*/  LDL.LU R0, [R1+0xd88] ;  /* 0x000d880001007983 */ /* 0x001f280000300800 */
[----:B--2---:R0:W-:Y:S04]  /*1ec0*/  STL [R1+0xd00], R2 ;  /* 0x000d000201007387 */ /* 0x0041e80000100800 */
[----:B------:R-:W-:Y:S01]  /*1ed0*/  STL [R1+0xcf8], R8 ;  /* 0x000cf80801007387 */ /* 0x000fe20000100800 */
[----:B0-----:R-:W-:-:S05]  /*1ee0*/  IMAD.MOV.U32 R2, RZ, RZ, R3 ;  /* 0x000000ffff027224 */ /* 0x001fca00078e0003 */
[----:B------:R0:W-:Y:S04]  /*1ef0*/  STL [R1+0xcf4], R2 ;  /* 0x000cf40201007387 */ /* 0x0001e80000100800 */
[----:B------:R-:W2:Y:S01]  /*1f00*/  LDL R3, [R1+0x400] ;  /* 0x0004000001037983 */ /* 0x000ea20000100800 */
[----:B0-----:R-:W-:-:S03]  /*1f10*/  IMAD.MOV.U32 R2, RZ, RZ, R9 ;  /* 0x000000ffff027224 */ /* 0x001fc600078e0009 */
[----:B------:R-:W2:Y:S04]  /*1f20*/  LDL.LU.64 R8, [R1+0xd80] ;  /* 0x000d800001087983 */ /* 0x000ea80000300a00 */
[----:B--2---:R-:W-:Y:S04]  /*1f30*/  STL [R1+0xcf0], R8 ;  /* 0x000cf00801007387 */ /* 0x004fe80000100800 */
[----:B------:R0:W-:Y:S02]  /*1f40*/  STL [R1+0xcec], R2 ;  /* 0x000cec0201007387 */ /* 0x0001e40000100800 */
[----:B0-----:R-:W-:-:S02]  /*1f50*/  IMAD.MOV.U32 R2, RZ, RZ, R9 ;  /* 0x000000ffff027224 */ /* 0x001fc400078e0009 */
[----:B------:R-:W2:Y:S04]  /*1f60*/  LDL.LU.64 R8, [R1+0xd78] ;  /* 0x000d780001087983 */ /* 0x000ea80000300a00 */
[----:B------:R-:W-:Y:S04]  /*1f70*/  STL [R1+0xce8], R10 ;  /* 0x000ce80a01007387 */ /* 0x000fe80000100800 */
[----:B------:R0:W-:Y:S02]  /*1f80*/  STL [R1+0xce4], R2 ;  /* 0x000ce40201007387 */ /* 0x0001e40000100800 */
[----:B0-----:R-:W-:-:S02]  /*1f90*/  IMAD.MOV.U32 R2, RZ, RZ, R11 ;  /* 0x000000ffff027224 */ /* 0x001fc400078e000b */
[----:B------:R-:W3:Y:S04]  /*1fa0*/  LDL.LU.64 R10, [R1+0xd70] ;  /* 0x000d7000010a7983 */ /* 0x000ee80000300a00 */
[----:B--2---:R-:W-:Y:S04]  /*1fb0*/  STL [R1+0xce0], R8 ;  /* 0x000ce00801007387 */ /* 0x004fe80000100800 */
[----:B------:R0:W-:Y:S02]  /*1fc0*/  STL [R1+0xcdc], R2 ;  /* 0x000cdc0201007387 */ /* 0x0001e40000100800 */
[----:B0-----:R-:W-:-:S02]  /*1fd0*/  IMAD.MOV.U32 R2, RZ, RZ, R9 ;  /* 0x000000ffff027224 */ /* 0x001fc400078e0009 */
[----:B------:R-:W2:Y:S04]  /*1fe0*/  LDL.LU.64 R8, [R1+0xd68] ;  /* 0x000d680001087983 */ /* 0x000ea80000300a00 */
[----:B------:R-:W-:Y:S04]  /*1ff0*/  STL [R1+0xcd8], R6 ;  /* 0x000cd80601007387 */ /* 0x000fe80000100800 */
[----:B------:R0:W-:Y:S02]  /*2000*/  STL [R1+0xcd4], R2 ;  /* 0x000cd40201007387 */ /* 0x0001e40000100800 */
[----:B0-----:R-:W-:-:S02]  /*2010*/  IMAD.MOV.U32 R2, RZ, RZ, R7 ;  /* 0x000000ffff027224 */ /* 0x001fc400078e0007 */
[----:B------:R-:W2:Y:S04]  /*2020*/  LDL.LU.64 R6, [R1+0xd60] ;  /* 0x000d600001067983 */ /* 0x000ea80000300a00 */
[----:B---3--:R-:W-:Y:S04]  /*2030*/  STL [R1+0xcd0], R4 ;  /* 0x000cd00401007387 */ /* 0x008fe80000100800 */
[----:B------:R0:W-:Y:S02]  /*2040*/  STL [R1+0xccc], R2 ;  /* 0x000ccc0201007387 */ /* 0x0001e40000100800 */
[----:B0-----:R-:W-:-:S02]  /*2050*/  IMAD.MOV.U32 R2, RZ, RZ, R5 ;  /* 0x000000ffff027224 */ /* 0x001fc400078e0005 */
[----:B------:R-:W3:Y:S04]  /*2060*/  LDL.LU.64 R4, [R1+0xd58] ;  /* 0x000d580001047983 */ /* 0x000ee80000300a00 */
[----:B------:R-:W-:Y:S04]  /*2070*/  STL [R1+0xcc8], R28 ;  /* 0x000cc81c01007387 */ /* 0x000fe80000100800 */
[----:B------:R0:W-:Y:S02]  /*2080*/  STL [R1+0xcc4], R2 ;  /* 0x000cc40201007387 */ /* 0x0001e40000100800 */
[----:B0-----:R-:W-:-:S02]  /*2090*/  IMAD.MOV.U32 R2, RZ, RZ, R29 ;  /* 0x000000ffff027224 */ /* 0x001fc400078e001d */
[----:B------:R-:W2:Y:S04]  /*20a0*/  LDL.LU.64 R28, [R1+0xd50] ;  /* 0x000d5000011c7983 */ /* 0x000ea80000300a00 */
[----:B--2---:R-:W-:Y:S04]  /*20b0*/  STL [R1+0xcc0], R28 ;  /* 0x000cc01c01007387 */ /* 0x004fe80000100800 */
[----:B------:R-:W-:Y:S04]  /*20c0*/  STL [R1+0xcbc], R2 ;  /* 0x000cbc0201007387 */ /* 0x000fe80000100800 */
[----:B------:R4:W-:Y:S04]  /*20d0*/  STL [R1+0xcb4], R29 ;  /* 0x000cb41d01007387 */ /* 0x0009e80000100800 */
[----:B------:R-:W-:Y:S04]  /*20e0*/  STL [R1+0xcb8], R12 ;  /* 0x000cb80c01007387 */ /* 0x000fe80000100800 */
[----:B------:R0:W-:Y:S04]  /*20f0*/  STL [R1+0xcac], R13 ;  /* 0x000cac0d01007387 */ /* 0x0001e80000100800 */
[----:B---3--:R-:W-:Y:S01]  /*2100*/  STL [R1+0xcb0], R4 ;  /* 0x000cb00401007387 */ /* 0x008fe20000100800 */
[----:B----4-:R-:W-:-:S03]  /*2110*/  IMAD.MOV.U32 R29, RZ, RZ, R0 ;  /* 0x000000ffff1d7224 */ /* 0x010fc600078e0000 */
[----:B------:R-:W-:Y:S04]  /*2120*/  STL [R1+0xca4], R5 ;  /* 0x000ca40501007387 */ /* 0x000fe80000100800 */
[----:B------:R-:W-:Y:S04]  /*2130*/  STL [R1+0xca8], R14 ;  /* 0x000ca80e01007387 */ /* 0x000fe80000100800 */
[----:B------:R-:W-:Y:S04]  /*2140*/  STL [R1+0xc9c], R15 ;  /* 0x000c9c0f01007387 */ /* 0x000fe80000100800 */
[----:B------:R-:W-:Y:S04]  /*2150*/  STL [R1+0xca0], R6 ;  /* 0x000ca00601007387 */ /* 0x000fe80000100800 */
[----:B------:R-:W1:Y:S04]  /*2160*/  LDL.LU R0, [R1+0x98] ;  /* 0x0000980001007983 */ /* 0x000e680000300800 */
[----:B------:R-:W-:Y:S04]  /*2170*/  STL [R1+0xc94], R7 ;  /* 0x000c940701007387 */ /* 0x000fe80000100800 */
[----:B------:R-:W-:Y:S04]  /*2180*/  STL [R1+0xc98], R16 ;  /* 0x000c981001007387 */ /* 0x000fe80000100800 */
[----:B------:R-:W2:Y:S04]  /*2190*/  LDL.LU R2, [R1+0x9c] ;  /* 0x00009c0001027983 */ /* 0x000ea80000300800 */
[----:B0-----:R-:W3:Y:S04]  /*21a0*/  LDL.LU.64 R12, [R1+0x88] ;  /* 0x00008800010c7983 */ /* 0x001ee80000300a00 */
[----:B------:R0:W-:Y:S04]  /*21b0*/  STL [R1+0xc8c], R17 ;  /* 0x000c8c1101007387 */ /* 0x0001e80000100800 */
[----:B0-----:R-:W4:Y:S04]  /*21c0*/  LDL.LU.64 R16, [R1+0x80] ;  /* 0x0000800001107983 */ /* 0x001f280000300a00 */
[----:B------:R0:W-:Y:S04]  /*21d0*/  STL [R1+0xc90], R8 ;  /* 0x000c900801007387 */ /* 0x0001e80000100800 */
[----:B------:R-:W3:Y:S04]  /*21e0*/  LDL.LU.64 R6, [R1+0x68] ;  /* 0x0000680001067983 */ /* 0x000ee80000300a00 */
[----:B------:R-:W-:Y:S04]  /*21f0*/  STL [R1+0xc84], R9 ;  /* 0x000c840901007387 */ /* 0x000fe80000100800 */
[----:B------:R-:W-:Y:S01]  /*2200*/  STL [R1+0xc88], R18 ;  /* 0x000c881201007387 */ /* 0x000fe20000100800 */
[----:B0-----:R-:W0:Y:S03]  /*2210*/  LDC R8, c[0x0][0x3a8] ;  /* 0x0000ea00ff087b82 */ /* 0x001e260000000800 */
[----:B------:R-:W4:Y:S04]  /*2220*/  LDL.LU.64 R4, [R1+0x90] ;  /* 0x0000900001047983 */ /* 0x000f280000300a00 */
[----:B------:R0:W-:Y:S04]  /*2230*/  STL [R1+0xc7c], R19 ;  /* 0x000c7c1301007387 */ /* 0x0001e80000100800 */
[----:B0-----:R-:W4:Y:S04]  /*2240*/  LDL.LU.64 R18, [R1+0x78] ;  /* 0x0000780001127983 */ /* 0x001f280000300a00 */
[----:B------:R-:W-:Y:S04]  /*2250*/  STL [R1+0xc80], R10 ;  /* 0x000c800a01007387 */ /* 0x000fe80000100800 */
[----:B------:R0:W-:Y:S04]  /*2260*/  STL [R1+0xc74], R11 ;  /* 0x000c740b01007387 */ /* 0x0001e80000100800 */
[----:B0-----:R-:W4:Y:S04]  /*2270*/  LDL.LU.64 R10, [R1+0x70] ;  /* 0x00007000010a7983 */ /* 0x001f280000300a00 */
[----:B------:R-:W-:Y:S04]  /*2280*/  STL [R1+0xc78], R20 ;  /* 0x000c781401007387 */ /* 0x000fe80000100800 */
[----:B------:R-:W-:Y:S04]  /*2290*/  STL [R1+0xc64], R21 ;  /* 0x000c641501007387 */ /* 0x000fe80000100800 */
[----:B------:R-:W4:Y:S01]  /*22a0*/  LDL.LU.64 R14, [R1+0x60] ;  /* 0x00006000010e7983 */ /* 0x000f220000300a00 */
[----:B------:R-:W-:-:S02]  /*22b0*/  IMAD.MOV.U32 R28, RZ, RZ, R29 ;  /* 0x000000ffff1c7224 */ /* 0x000fc400078e001d */
[----:B------:R-:W-:Y:S02]  /*22c0*/  IMAD.MOV.U32 R29, RZ, RZ, R3 ;  /* 0x000000ffff1d7224 */ /* 0x000fe400078e0003 */
[----:B-1----:R-:W-:Y:S02]  /*22d0*/  IMAD R0, R0, UR7, RZ ;  /* 0x0000000700007c24 */ /* 0x002fe4000f8e02ff */
[----:B--2---:R-:W-:Y:S02]  /*22e0*/  IMAD R2, R2, UR7, RZ ;  /* 0x0000000702027c24 */ /* 0x004fe4000f8e02ff */
[----:B---3--:R-:W-:Y:S02]  /*22f0*/  IMAD.MOV.U32 R3, RZ, RZ, R7 ;  /* 0x000000ffff037224 */ /* 0x008fe400078e0007 */
[----:B----4-:R-:W-:Y:S01]  /*2300*/  IMAD.MOV.U32 R9, RZ, RZ, R11 ;  /* 0x000000ffff097224 */ /* 0x010fe200078e000b */
[----:B------:R-:W-:Y:S04]  /*2310*/  STL [R1+0xc6c], R10 ;  /* 0x000c6c0a01007387 */ /* 0x000fe80000100800 */
[----:B------:R-:W-:Y:S04]  /*2320*/  STL [R1+0xc70], R22 ;  /* 0x000c701601007387 */ /* 0x000fe80000100800 */
[----:B------:R0:W-:Y:S04]  /*2330*/  STL [R1+0xc68], R9 ;  /* 0x000c680901007387 */ /* 0x0001e80000100800 */
[----:B------:R-:W-:Y:S01]  /*2340*/  STL [R1+0xc54], R23 ;  /* 0x000c541701007387 */ /* 0x000fe20000100800 */
[----:B0-----:R-:W-:-:S03]  /*2350*/  IMAD.MOV.U32 R9, RZ, RZ, R19 ;  /* 0x000000ffff097224 */ /* 0x001fc600078e0013 */
[----:B------:R-:W-:Y:S04]  /*2360*/  STL [R1+0xc5c], R18 ;  /* 0x000c5c1201007387 */ /* 0x000fe80000100800 */
[----:B------:R-:W-:Y:S04]  /*2370*/  STL [R1+0xc60], R24 ;  /* 0x000c601801007387 */ /* 0x000fe80000100800 */
[----:B------:R0:W-:Y:S04]  /*2380*/  STL [R1+0xc58], R9 ;  /* 0x000c580901007387 */ /* 0x0001e80000100800 */
[----:B------:R-:W-:Y:S01]  /*2390*/  STL [R1+0xc44], R25 ;  /* 0x000c441901007387 */ /* 0x000fe20000100800 */
[----:B0-----:R-:W-:-:S03]  /*23a0*/  IMAD.MOV.U32 R9, RZ, RZ, R17 ;  /* 0x000000ffff097224 */ /* 0x001fc600078e0011 */
[----:B------:R-:W-:Y:S04]  /*23b0*/  STL [R1+0xc4c], R16 ;  /* 0x000c4c1001007387 */ /* 0x000fe80000100800 */
[----:B------:R0:W-:Y:S04]  /*23c0*/  STL [R1+0xc48], R9 ;  /* 0x000c480901007387 */ /* 0x0001e80000100800 */
[----:B------:R-:W-:Y:S04]  /*23d0*/  STL [R1+0xc50], R26 ;  /* 0x000c501a01007387 */ /* 0x000fe80000100800 */
[----:B------:R-:W-:Y:S01]  /*23e0*/  STL [R1+0x430], R27 ;  /* 0x0004301b01007387 */ /* 0x000fe20000100800 */
[----:B0-----:R-:W-:-:S03]  /*23f0*/  IMAD.MOV.U32 R9, RZ, RZ, R13 ;  /* 0x000000ffff097224 */ /* 0x001fc600078e000d */
[----:B------:R0:W-:Y:S01]  /*2400*/  STL [R1+0x438], R12 ;  /* 0x0004380c01007387 */ /* 0x0001e20000100800 */
[----:B------:R-:W-:-:S03]  /*2410*/  LEA R10, P0, R2, UR12, 0x1 ;  /* 0x0000000c020a7c11 */ /* 0x000fc6000f8008ff */
[----:B------:R-:W-:Y:S04]  /*2420*/  STL [R1+0x434], R9 ;  /* 0x0004340901007387 */ /* 0x000fe80000100800 */
[----:B------:R-:W-:Y:S01]  /*2430*/  STL [R1+0x440], R6 ;  /* 0x0004400601007387 */ /* 0x000fe20000100800 */
[----:B0-----:R-:W-:-:S03]  /*2440*/  LEA R12, P1, R0, UR12, 0x1 ;  /* 0x0000000c000c7c11 */ /* 0x001fc6000f8208ff */
[----:B------:R-:W-:Y:S01]  /*2450*/  STL [R1+0x43c], R3 ;  /* 0x00043c0301007387 */ /* 0x000fe20000100800 */
[----:B------:R-:W-:-:S03]  /*2460*/  LEA.HI.X.SX32 R13, R0, UR13, 0x1, P1 ;  /* 0x0000000d000d7c11 */ /* 0x000fc600088f0eff */
[----:B------:R0:W-:Y:S01]  /*2470*/  STL [R1+0x448], R4 ;  /* 0x0004480401007387 */ /* 0x0001e20000100800 */
[----:B------:R-:W-:Y:S01]  /*2480*/  IMAD.MOV.U32 R0, RZ, RZ, R5 ;  /* 0x000000ffff007224 */ /* 0x000fe200078e0005 */
[----:B------:R-:W-:Y:S02]  /*2490*/  LEA.HI.X.SX32 R11, R2, UR13, 0x1, P0 ;  /* 0x0000000d020b7c11 */ /* 0x000fe400080f0eff */
[----:B------:R-:W-:Y:S04]  /*24a0*/  STL.64 [R1+0x110], R12 ;  /* 0x0001100c01007387 */ /* 0x000fe80000100a00 */
[----:B------:R1:W-:Y:S01]  /*24b0*/  STL [R1+0x444], R0 ;  /* 0x0004440001007387 */ /* 0x0003e20000100800 */
[----:B0-----:R-:W-:-:S03]  /*24c0*/  IMAD R4, R8, 0x7f, RZ ;  /* 0x0000007f08047824 */ /* 0x001fc600078e02ff */
[----:B------:R-:W-:Y:S01]  /*24d0*/  STL [R1+0xc3c], R14 ;  /* 0x000c3c0e01007387 */ /* 0x000fe20000100800 */
[----:B------:R-:W-:-:S03]  /*24e0*/  IMAD.WIDE R2, R4, 0x2, R12 ;  /* 0x0000000204027825 */ /* 0x000fc600078e020c */
[----:B------:R-:W-:Y:S01]  /*24f0*/  STL.64 [R1+0x118], R10 ;  /* 0x0001180a01007387 */ /* 0x000fe20000100a00 */
[----:B-1----:R-:W-:-:S03]  /*2500*/  IMAD.MOV.U32 R0, RZ, RZ, R15 ;  /* 0x000000ffff007224 */ /* 0x002fc600078e000f */
[----:B------:R-:W-:Y:S01]  /*2510*/  STL [R1+0xc40], R2 ;  /* 0x000c400201007387 */ /* 0x000fe20000100800 */
[----:B------:R-:W-:Y:S02]  /*2520*/  IMAD R6, R8, 0x7e, RZ ;  /* 0x0000007e08067824 */ /* 0x000fe400078e02ff */
[----:B------:R-:W-:Y:S01]  /*2530*/  IMAD.WIDE R4, R4, 0x2, R10 ;  /* 0x0000000204047825 */ /* 0x000fe200078e020a */
[----:B------:R-:W-:Y:S04]  /*2540*/  STL [R1+0xc20], R0 ;  /* 0x000c200001007387 */ /* 0x000fe80000100800 */
[----:B------:R0:W-:Y:S04]  /*2550*/  STL [R1+0xc34], R3 ;  /* 0x000c340301007387 */ /* 0x0001e80000100800 */
[----:B------:R1:W-:Y:S01]  /*2560*/  STL [R1+0xc38], R4 ;  /* 0x000c380401007387 */ /* 0x0003e20000100800 */
[----:B0-----:R-:W-:-:S03]  /*2570*/  IMAD.WIDE R2, R6, 0x2, R12 ;  /* 0x0000000206027825 */ /* 0x001fc600078e020c */
[----:B------:R-:W-:Y:S01]  /*2580*/  STL [R1+0xc2c], R5 ;  /* 0x000c2c0501007387 */ /* 0x000fe20000100800 */
[----:B------:R-:W-:-:S03]  /*2590*/  IMAD.WIDE R6, R6, 0x2, R10 ;  /* 0x0000000206067825 */ /* 0x000fc600078e020a */
[----:B------:R-:W-:Y:S01]  /*25a0*/  STL [R1+0xc30], R2 ;  /* 0x000c300201007387 */ /* 0x000fe20000100800 */
[----:B-1----:R-:W-:-:S03]  /*25b0*/  IMAD R4, R8, 0x7d, RZ ;  /* 0x0000007d08047824 */ /* 0x002fc600078e02ff */
[----:B------:R0:W-:Y:S01]  /*25c0*/  STL [R1+0xc24], R3 ;  /* 0x000c240301007387 */ /* 0x0001e20000100800 */
[----:B------:R-:W-:-:S03]  /*25d0*/  IMAD R0, R8, 0x7c, RZ ;  /* 0x0000007c08007824 */ /* 0x000fc600078e02ff */
[----:B------:R-:W-:Y:S01]  /*25e0*/  STL [R1+0xc28], R6 ;  /* 0x000c280601007387 */ /* 0x000fe20000100800 */
[----:B0-----:R-:W-:-:S03]  /*25f0*/  IMAD.WIDE R2, R4, 0x2, R12 ;  /* 0x0000000204027825 */ /* 0x001fc600078e020c */
[----:B------:R0:W-:Y:S01]  /*2600*/  STL [R1+0xc00], R7 ;  /* 0x000c000701007387 */ /* 0x0001e20000100800 */
[----:B------:R-:W-:-:S03]  /*2610*/  IMAD.WIDE R4, R4, 0x2, R10 ;  /* 0x0000000204047825 */ /* 0x000fc600078e020a */
[----:B------:R-:W-:Y:S04]  /*2620*/  STL [R1+0xc1c], R2 ;  /* 0x000c1c0201007387 */ /* 0x000fe80000100800 */
[----:B------:R1:W-:Y:S04]  /*2630*/  STL [R1+0xc14], R3 ;  /* 0x000c140301007387 */ /* 0x0003e80000100800 */
[----:B------:R2:W-:Y:S01]  /*2640*/  STL [R1+0xc18], R4 ;  /* 0x000c180401007387 */ /* 0x0005e20000100800 */
[----:B0-----:R-:W-:-:S04]  /*2650*/  IMAD.WIDE R6, R0, 0x2, R10 ;  /* 0x0000000200067825 */ /* 0x001fc800078e020a */
[----:B-1----:R-:W-:Y:S01]  /*2660*/  IMAD.WIDE R2, R0, 0x2, R12 ;  /* 0x0000000200027825 */ /* 0x002fe200078e020c */
[----:B------:R-:W-:Y:S03]  /*2670*/  STL [R1+0xc0c], R5 ;  /* 0x000c0c0501007387 */ /* 0x000fe60000100800 */
[C---:B--2---:R-:W-:Y:S01]  /*2680*/  IMAD R4, R8.reuse, 0x7b, RZ ;  /* 0x0000007b08047824 */ /* 0x044fe200078e02ff */
[----:B------:R-:W-:Y:S04]  /*2690*/  STL [R1+0xc10], R2 ;  /* 0x000c100201007387 */ /* 0x000fe80000100800 */
        /* <DEDUP_REMOVED lines=44> */
[----:B------:R1:W-:Y:S01]  /*2960*/  STL [R1+0xba8], R6 ;  /* 0x000ba80601007387 */ /* 0x0003e20000100800 */
[----:B0-----:R-:W-:-:S03]  /*2970*/  IMAD.WIDE R2, R4, 0x2, R12 ;  /* 0x0000000204027825 */ /* 0x001fc600078e020c */
[----:B------:R-:W-:Y:S01]  /*2980*/  STL [R1+0x44c], R7 ;  /* 0x00044c0701007387 */ /* 0x000fe20000100800 */
[----:B------:R-:W-:-:S03]  /*2990*/  IMAD.WIDE R4, R4, 0x2, R10 ;  /* 0x0000000204047825 */ /* 0x000fc600078e020a */
[----:B------:R-:W-:Y:S04]  /*29a0*/  STL [R1+0xb9c], R2 ;  /* 0x000b9c0201007387 */ /* 0x000fe80000100800 */
[----:B------:R0:W-:Y:S01]  /*29b0*/  STL [R1+0xb94], R3 ;  /* 0x000b940301007387 */ /* 0x0001e20000100800 */
[----:B-1----:R-:W-:-:S03]  /*29c0*/  IMAD R6, R8, 0x73, RZ ;  /* 0x0000007308067824 */ /* 0x002fc600078e02ff */
[----:B------:R-:W-:Y:S01]  /*29d0*/  STL [R1+0xb98], R4 ;  /* 0x000b980401007387 */ /* 0x000fe20000100800 */
[----:B0-----:R-:W-:-:S03]  /*29e0*/  IMAD.WIDE R2, R0, 0x2, R12 ;  /* 0x0000000200027825 */ /* 0x001fc600078e020c */
[----:B------:R0:W-:Y:S04]  /*29f0*/  STL [R1+0xb8c], R5 ;  /* 0x000b8c0501007387 */ /* 0x0001e80000100800 */
[----:B------:R-:W-:Y:S04]  /*2a00*/  STL [R1+0xb90], R2 ;  /* 0x000b900201007387 */ /* 0x000fe80000100800 */
[----:B------:R1:W-:Y:S01]  /*2a10*/  STL [R1+0xb84], R3 ;  /* 0x000b840301007387 */ /* 0x0003e20000100800 */
[----:B0-----:R-:W-:-:S04]  /*2a20*/  IMAD.WIDE R4, R0, 0x2, R10 ;  /* 0x0000000200047825 */ /* 0x001fc800078e020a */
[----:B------:R-:W-:Y:S01]  /*2a30*/  IMAD R0, R8, 0x72, RZ ;  /* 0x0000007208007824 */ /* 0x000fe200078e02ff */
[----:B------:R-:W-:Y:S01]  /*2a40*/  STL [R1+0xb88], R4 ;  /* 0x000b880401007387 */ /* 0x000fe20000100800 */
[----:B-1----:R-:W-:-:S03]  /*2a50*/  IMAD.WIDE R2, R6, 0x2, R12 ;  /* 0x0000000206027825 */ /* 0x002fc600078e020c */
        /* <DEDUP_REMOVED lines=347> */
[----:B------:R-:W-:-:S03]  /*4010*/  IMAD.SHL.U32 R0, R8, 0x40, RZ ;  /* 0x0000004008007824 */ /* 0x000fc600078e00ff */
        /* <DEDUP_REMOVED lines=436> */
[----:B------:R-:W-:Y:S01]  /*5b60*/  STL [R1+0xb48], R5 ;  /* 0x000b480501007387 */ /* 0x000fe20000100800 */
[----:B------:R-:W-:-:S03]  /*5b70*/  IMAD.WIDE R6, R6, 0x2, R10 ;  /* 0x0000000206067825 */ /* 0x000fc600078e020a */
[----:B------:R-:W-:Y:S04]  /*5b80*/  STL [R1+0xb54], R2 ;  /* 0x000b540201007387 */ /* 0x000fe80000100800 */
[----:B------:R0:W-:Y:S04]  /*5b90*/  STL [R1+0xb50], R3 ;  /* 0x000b500301007387 */ /* 0x0001e80000100800 */
[----:B------:R-:W-:Y:S04]  /*5ba0*/  STL [R1+0xb5c], R6 ;  /* 0x000b5c0601007387 */ /* 0x000fe80000100800 */
[----:B------:R1:W-:Y:S01]  /*5bb0*/  STL [R1+0xb58], R7 ;  /* 0x000b580701007387 */ /* 0x0003e20000100800 */
[----:B0-----:R-:W-:-:S04]  /*5bc0*/  IMAD.WIDE R2, R0, 0x2, R12 ;  /* 0x0000000200027825 */ /* 0x001fc800078e020c */
[----:B-1----:R-:W-:-:S04]  /*5bd0*/  IMAD.WIDE R6, R8, 0x2, R12 ;  /* 0x0000000208067825 */ /* 0x002fc800078e020c */
[----:B------:R-:W-:Y:S02]  /*5be0*/  IMAD.MOV.U32 R12, RZ, RZ, R29 ;  /* 0x000000ffff0c7224 */ /* 0x000fe400078e001d */
[----:B------:R-:W0:Y:S01]  /*5bf0*/  S2R R29, SR_TID.X ;  /* 0x00000000001d7919 */ /* 0x000e220000002100 */
[--C-:B------:R-:W-:Y:S01]  /*5c00*/  IMAD.WIDE R4, R0, 0x2, R10.reuse ;  /* 0x0000000200047825 */ /* 0x100fe200078e020a */
[----:B------:R-:W-:Y:S04]  /*5c10*/  STL [R1+0xb64], R2 ;  /* 0x000b640201007387 */ /* 0x000fe80000100800 */
[----:B------:R1:W-:Y:S04]  /*5c20*/  STL [R1+0xb60], R3 ;  /* 0x000b600301007387 */ /* 0x0003e80000100800 */
[----:B------:R-:W-:Y:S04]  /*5c30*/  STL [R1+0xb6c], R4 ;  /* 0x000b6c0401007387 */ /* 0x000fe80000100800 */
[----:B------:R-:W-:Y:S01]  /*5c40*/  STL [R1+0xb68], R5 ;  /* 0x000b680501007387 */ /* 0x000fe20000100800 */
[----:B-1----:R-:W-:-:S03]  /*5c50*/  IMAD.WIDE R2, R8, 0x2, R10 ;  /* 0x0000000208027825 */ /* 0x002fc600078e020a */
[----:B------:R-:W-:Y:S04]  /*5c60*/  STL [R1+0xb74], R6 ;  /* 0x000b740601007387 */ /* 0x000fe80000100800 */
[----:B------:R-:W-:Y:S04]  /*5c70*/  STL [R1+0xb70], R7 ;  /* 0x000b700701007387 */ /* 0x000fe80000100800 */
[----:B------:R-:W-:Y:S04]  /*5c80*/  STL [R1+0xb7c], R2 ;  /* 0x000b7c0201007387 */ /* 0x000fe80000100800 */
[----:B------:R1:W-:Y:S04]  /*5c90*/  STL [R1+0xb78], R3 ;  /* 0x000b780301007387 */ /* 0x0003e80000100800 */
[----:B------:R2:W-:Y:S04]  /*5ca0*/  STL [R1+0x42c], RZ ;  /* 0x00042cff01007387 */ /* 0x0005e80000100800 */
[----:B------:R2:W-:Y:S04]  /*5cb0*/  STL [R1+0x40], RZ ;  /* 0x000040ff01007387 */ /* 0x0005e80000100800 */
[----:B------:R2:W-:Y:S04]  /*5cc0*/  STL [R1+0x44], RZ ;  /* 0x000044ff01007387 */ /* 0x0005e80000100800 */
[----:B------:R2:W-:Y:S04]  /*5cd0*/  STL [R1+0x48], RZ ;  /* 0x000048ff01007387 */ /* 0x0005e80000100800 */
[----:B------:R2:W-:Y:S04]  /*5ce0*/  STL [R1+0x4c], RZ ;  /* 0x00004cff01007387 */ /* 0x0005e80000100800 */
[----:B------:R2:W-:Y:S04]  /*5cf0*/  STL [R1+0x20], RZ ;  /* 0x000020ff01007387 */ /* 0x0005e80000100800 */
[----:B------:R2:W-:Y:S04]  /*5d00*/  STL [R1+0x24], RZ ;  /* 0x000024ff01007387 */ /* 0x0005e80000100800 */
[----:B------:R2:W-:Y:S04]  /*5d10*/  STL [R1+0x28], RZ ;  /* 0x000028ff01007387 */ /* 0x0005e80000100800 */
[----:B------:R2:W-:Y:S01]  /*5d20*/  STL [R1+0x2c], RZ ;  /* 0x00002cff01007387 */ /* 0x0005e20000100800 */
[----:B0-----:R-:W-:-:S03]  /*5d30*/  LOP3.LUT R29, R29, 0x3f, RZ, 0xc0, !PT ;  /* 0x0000003f1d1d7812 */ /* 0x001fc600078ec0ff */
[----:B------:R2:W-:Y:S01]  /*5d40*/  STL [R1+0x180], RZ ;  /* 0x000180ff01007387 */ /* 0x0005e20000100800 */
[----:B------:R-:W-:-:S03]  /*5d50*/  IMAD.SHL.U32 R8, R8, 0x80, RZ ;  /* 0x0000008008087824 */ /* 0x000fc600078e00ff */
[----:B------:R2:W-:Y:S04]  /*5d60*/  STL [R1+0x184], RZ ;  /* 0x000184ff01007387 */ /* 0x0005e80000100800 */
[----:B------:R2:W-:Y:S04]  /*5d70*/  STL [R1+0x188], RZ ;  /* 0x000188ff01007387 */ /* 0x0005e80000100800 */
[----:B------:R2:W-:Y:S01]  /*5d80*/  STL [R1+0x18c], RZ ;  /* 0x00018cff01007387 */ /* 0x0005e20000100800 */
[----:B------:R-:W-:-:S03]  /*5d90*/  IMAD.MOV.U32 R13, RZ, RZ, R28 ;  /* 0x000000ffff0d7224 */ /* 0x000fc600078e001c */
[----:B------:R2:W-:Y:S01]  /*5da0*/  STL [R1+0x150], RZ ;  /* 0x000150ff01007387 */ /* 0x0005e20000100800 */
[----:B------:R-:W-:-:S03]  /*5db0*/  IMAD.SHL.U32 R28, R29, 0x2, RZ ;  /* 0x000000021d1c7824 */ /* 0x000fc600078e00ff */
[----:B------:R2:W-:Y:S01]  /*5dc0*/  STL [R1+0x154], RZ ;  /* 0x000154ff01007387 */ /* 0x0005e20000100800 */
[----:B-1----:R-:W-:-:S03]  /*5dd0*/  SHF.R.S32.HI R3, RZ, 0x1f, R8 ;  /* 0x0000001fff037819 */ /* 0x002fc60000011408 */
[----:B------:R2:W-:Y:S04]  /*5de0*/  STL [R1+0x158], RZ ;  /* 0x000158ff01007387 */ /* 0x0005e80000100800 */
[----:B------:R2:W-:Y:S04]  /*5df0*/  STL [R1+0x15c], RZ ;  /* 0x00015cff01007387 */ /* 0x0005e80000100800 */
[----:B------:R2:W-:Y:S04]  /*5e00*/  STL [R1+0x160], RZ ;  /* 0x000160ff01007387 */ /* 0x0005e80000100800 */
[----:B------:R2:W-:Y:S01]  /*5e10*/  STL [R1+0x164], RZ ;  /* 0x000164ff01007387 */ /* 0x0005e20000100800 */
[----:B------:R-:W-:-:S03]  /*5e20*/  SHF.L.U64.HI R0, R8, 0x1, R3 ;  /* 0x0000000108007819 */ /* 0x000fc60000010203 */
[----:B------:R2:W-:Y:S01]  /*5e30*/  STL [R1+0x168], RZ ;  /* 0x000168ff01007387 */ /* 0x0005e20000100800 */
[----:B------:R-:W-:-:S03]  /*5e40*/  LOP3.LUT R2, R28, 0x30, RZ, 0x3c, !PT ;  /* 0x000000301c027812 */ /* 0x000fc600078e3cff */
[----:B------:R2:W-:Y:S01]  /*5e50*/  STL [R1+0x16c], RZ ;  /* 0x00016cff01007387 */ /* 0x0005e20000100800 */
[----:B------:R-:W-:-:S03]  /*5e60*/  LOP3.LUT R3, R28, 0x20, RZ, 0x3c, !PT ;  /* 0x000000201c037812 */ /* 0x000fc600078e3cff */
[----:B------:R2:W-:Y:S01]  /*5e70*/  STL [R1+0x140], RZ ;  /* 0x000140ff01007387 */ /* 0x0005e20000100800 */
[----:B------:R-:W-:-:S03]  /*5e80*/  LOP3.LUT R2, R28, 0x60, RZ, 0x3c, !PT ;  /* 0x000000601c027812 */ /* 0x000fc600078e3cff */
[----:B------:R2:W-:Y:S01]  /*5e90*/  STL [R1+0x144], RZ ;  /* 0x000144ff01007387 */ /* 0x0005e20000100800 */
[----:B------:R-:W-:Y:S02]  /*5ea0*/  LOP3.LUT R3, R28, 0x50, RZ, 0x3c, !PT ;  /* 0x000000501c037812 */ /* 0x000fe400078e3cff */
[----:B------:R-:W-:Y:S01]  /*5eb0*/  LOP3.LUT R2, R13, 0x40, RZ, 0x3c, !PT ;  /* 0x000000400d027812 */ /* 0x000fe200078e3cff */
[----:B------:R2:W-:Y:S01]  /*5ec0*/  STL [R1+0x148], RZ ;  /* 0x000148ff01007387 */ /* 0x0005e20000100800 */
[----:B------:R-:W-:-:S03]  /*5ed0*/  LOP3.LUT R3, R12, 0x40, RZ, 0x3c, !PT ;  /* 0x000000400c037812 */ /* 0x000fc600078e3cff */
[----:B------:R2:W-:Y:S04]  /*5ee0*/  STL [R1+0x14c], RZ ;  /* 0x00014cff01007387 */ /* 0x0005e80000100800 */
[----:B------:R2:W-:Y:S04]  /*5ef0*/  STL [R1+0x170], RZ ;  /* 0x000170ff01007387 */ /* 0x0005e80000100800 */
[----:B------:R2:W-:Y:S04]  /*5f00*/  STL [R1+0x174], RZ ;  /* 0x000174ff01007387 */ /* 0x0005e80000100800 */
[----:B------:R2:W-:Y:S04]  /*5f10*/  STL [R1+0x178], RZ ;  /* 0x000178ff01007387 */ /* 0x0005e80000100800 */
[----:B------:R2:W-:Y:S04]  /*5f20*/  STL [R1+0x17c], RZ ;  /* 0x00017cff01007387 */ /* 0x0005e80000100800 */
[----:B------:R2:W-:Y:S04]  /*5f30*/  STL [R1+0xd48], R2 ;  /* 0x000d480201007387 */ /* 0x0005e80000100800 */
[----:B------:R2:W-:Y:S01]  /*5f40*/  STL [R1+0xd4c], R3 ;  /* 0x000d4c0301007387 */ /* 0x0005e20000100800 */
[----:B------:R-:W-:-:S02]  /*5f50*/  USHF.R.S32.HI UR7, URZ, 0x1f, UR4 ;  /* 0x0000001fff077899 */ /* 0x000fc40008011404 */
[----:B------:R-:W-:Y:S01]  /*5f60*/  USHF.L.U32 UR6, UR6, 0x7, URZ ;  /* 0x0000000706067899 */ /* 0x000fe200080006ff */
[C---:B------:R-:W-:Y:S01]  /*5f70*/  LOP3.LUT R4, R28.reuse, 0x10, RZ, 0x3c, !PT ;  /* 0x000000101c047812 */ /* 0x040fe200078e3cff */
[----:B------:R-:W-:Y:S01]  /*5f80*/  ULEA.HI UR7, UR7, UR4, URZ, 0x7 ;  /* 0x0000000407077291 */ /* 0x000fe2000f8f38ff */
[----:B------:R-:W-:Y:S01]  /*5f90*/  LOP3.LUT R4, R28, 0x40, RZ, 0x3c, !PT ;  /* 0x000000401c047812 */ /* 0x000fe200078e3cff */
[----:B------:R-:W-:Y:S01]  /*5fa0*/  USHF.R.S32.HI UR4, URZ, 0x1f, UR6 ;  /* 0x0000001fff047899 */ /* 0x000fe20008011406 */
[----:B------:R-:W-:Y:S01]  /*5fb0*/  IMAD.SHL.U32 R29, R8, 0x2, RZ ;  /* 0x00000002081d7824 */ /* 0x000fe200078e00ff */
[----:B------:R-:W-:Y:S02]  /*5fc0*/  CS2R R24, SRZ ;  /* 0x0000000000187805 */ /* 0x000fe4000001ff00 */
[----:B------:R-:W-:Y:S02]  /*5fd0*/  CS2R R26, SRZ ;  /* 0x00000000001a7805 */ /* 0x000fe4000001ff00 */
[----:B------:R-:W-:Y:S01]  /*5fe0*/  LOP3.LUT R4, R28, 0x70, RZ, 0x3c, !PT ;  /* 0x000000701c047812 */ /* 0x000fe200078e3cff */
[----:B------:R-:W-:-:S02]  /*5ff0*/  USHF.L.U32 UR10, UR6, 0x1, URZ ;  /* 0x00000001060a7899 */ /* 0x000fc400080006ff */
[----:B------:R-:W-:Y:S02]  /*6000*/  USHF.R.S32.HI UR7, URZ, 0x7, UR7 ;  /* 0x00000007ff077899 */ /* 0x000fe40008011407 */
[----:B--2---:R-:W-:-:S12]  /*6010*/  USHF.L.U64.HI UR4, UR6, 0x1, UR4 ;  /* 0x0000000106047899 */ /* 0x004fd80008010204 */
.L_x_1:
[----:B-----5:R-:W2:Y:S01]  /*6020*/  LDL.64 R4, [R1+0x118] ;  /* 0x0001180001047983 */ /* 0x020ea20000100a00 */
[----:B0-----:R-:W0:Y:S03]  /*6030*/  LDC R2, c[0x0][0x3a0] ;  /* 0x0000e800ff027b82 */ /* 0x001e260000000800 */
[----:B--2---:R1:W-:Y:S04]  /*6040*/  STL [R1+0x1748], R5 ;  /* 0x0017480501007387 */ /* 0x0043e80000100800 */
[----:B-1----:R-:W0:Y:S04]  /*6050*/  LDL R5, [R1+0x42c] ;  /* 0x00042c0001057983 */ /* 0x002e280000100800 */
[----:B------:R-:W-:Y:S04]  /*6060*/  STL [R1+0x1468], R28 ;  /* 0x0014681c01007387 */ /* 0x000fe80000100800 */
        /* <DEDUP_REMOVED lines=73> */
[----:B------:R-:W-:Y:S01]  /*6500*/  STL [R1+0x16b4], R28 ;  /* 0x0016b41c01007387 */ /* 0x000fe20000100800 */
[----:B0-----:R-:W-:-:S03]  /*6510*/  IMAD R2, R5, -0x80, R2 ;  /* 0xffffff8005027824 */ /* 0x001fc600078e0202 */
        /* <DEDUP_REMOVED lines=17> */
[----:B------:R0:W-:Y:S04]  /*6630*/  STL [R1+0x1744], R28 ;  /* 0x0017441c01007387 */ /* 0x0001e80000100800 */
        /* <DEDUP_REMOVED lines=112> */
[----:B------:R-:W-:Y:S04]  /*6d40*/  STL.64 [R1+0x1280], R26 ;  /* 0x0012801a01007387 */ /* 0x000fe80000100a00 */
[----:B------:R-:W-:Y:S04]  /*6d50*/  STL [R1+0x1348], R26 ;  /* 0x0013481a01007387 */ /* 0x000fe80000100800 */
[----:B------:R-:W-:Y:S04]  /*6d60*/  STL [R1+0x1354], R26 ;  /* 0x0013541a01007387 */ /* 0x000fe80000100800 */
[----:B------:R-:W-:Y:S04]  /*6d70*/  STL.64 [R1+0x1278], R24 ;  /* 0x0012781801007387 */ /* 0x000fe80000100a00 */
[----:B------:R-:W-:Y:S04]  /*6d80*/  STL [R1+0x134c], R24 ;  /* 0x00134c1801007387 */ /* 0x000fe80000100800 */
[----:B------:R-:W-:Y:S04]  /*6d90*/  STL [R1+0xeb8], R0 ;  /* 0x000eb80001007387 */ /* 0x000fe80000100800 */
[----:B------:R-:W2:Y:S01]  /*6da0*/  LDL.LU R5, [R1+0x1748] ;  /* 0x0017480001057983 */ /* 0x000ea20000300800 */
[----:B------:R-:W-:-:S02]  /*6db0*/  ISETP.GT.AND P0, PT, R2, RZ, PT ;  /* 0x000000ff0200720c */ /* 0x000fc40003f04270 */
[----:B0-----:R-:W-:Y:S02]  /*6dc0*/  PRMT R28, RZ, 0x7610, R28 ;  /* 0x00007610ff1c7816 */ /* 0x001fe4000000001c */
[----:B-1----:R-:W-:Y:S02]  /*6dd0*/  PRMT R9, RZ, 0x7610, R9 ;  /* 0x00007610ff097816 */ /* 0x002fe40000000009 */
[----:B------:R-:W-:-:S07]  /*6de0*/  ISETP.GT.AND P1, PT, R2, 0x1, PT ;  /* 0x000000010200780c */ /* 0x000fce0003f24270 */
[----:B--2---:R-:W2:Y:S04]  /*6df0*/  @P0 LDG.E.U16 R28, desc[UR8][R4.64] ;  /* 0x00000008041c0981 */ /* 0x004ea8000c1e1500 */
[----:B--2---:R0:W-:Y:S04]  /*6e00*/  STL [R1+0x410], R28 ;  /* 0x0004101c01007387 */ /* 0x0041e80000100800 */
[----:B0-----:R-:W2:Y:S04]  /*6e10*/  LDL.LU R28, [R1+0x1744] ;  /* 0x00174400011c7983 */ /* 0x001ea80000300800 */
[----:B------:R-:W3:Y:S01]  /*6e20*/  LDL.64 R4, [R1+0x110] ;  /* 0x0001100001047983 */ /* 0x000ee20000100a00 */
[----:B------:R-:W-:-:S02]  /*6e30*/  ISETP.GT.AND P2, PT, R2, 0x2, PT ;  /* 0x000000020200780c */ /* 0x000fc40003f44270 */
[----:B--2---:R-:W-:Y:S01]  /*6e40*/  PRMT R28, RZ, 0x7610, R28 ;  /* 0x00007610ff1c7816 */ /* 0x004fe2000000001c */
[----:B---3--:R-:W2:Y:S04]  /*6e50*/  @P0 LDG.E.U16 R9, desc[UR8][R4.64] ;  /* 0x0000000804090981 */ /* 0x008ea8000c1e1500 */
[----:B--2---:R0:W-:Y:S04]  /*6e60*/  STL [R1+0x40c], R9 ;  /* 0x00040c0901007387 */ /* 0x0041e80000100800 */
[----:B0-----:R-:W2:Y:S04]  /*6e70*/  LDL.LU R9, [R1+0x1740] ;  /* 0x0017400001097983 */ /* 0x001ea80000300800 */
[----:B------:R-:W3:Y:S04]  /*6e80*/  LDL R4, [R1+0xb78] ;  /* 0x000b780001047983 */ /* 0x000ee80000100800 */
[----:B------:R-:W3:Y:S01]  /*6e90*/  LDL R5, [R1+0xb7c] ;  /* 0x000b7c0001057983 */ /* 0x000ee20000100800 */
[----:B--2---:R-:W-:-:S02]  /*6ea0*/  PRMT R9, RZ, 0x7610, R9 ;  /* 0x00007610ff097816 */ /* 0x004fc40000000009 */
[----:B---3--:R-:W-:-:S04]  /*6eb0*/  @P1 LOP3.LUT R5, R5, R4, RZ, 0x3c, !PT ;  /* 0x0000000405051212 */ /* 0x008fc800078e3cff */
[----:B------:R-:W-:-:S04]  /*6ec0*/  @P1 LOP3.LUT R4, R5, R4, RZ, 0x3c, !PT ;  /* 0x0000000405041212 */ /* 0x000fc800078e3cff */
[----:B------:R-:W-:-:S05]  /*6ed0*/  @P1 LOP3.LUT R5, R5, R4, RZ, 0x3c, !PT ;  /* 0x0000000405051212 */ /* 0x000fca00078e3cff */
[----:B------:R-:W2:Y:S04]  /*6ee0*/  @P1 LDG.E.U16 R28, desc[UR8][R4.64] ;  /* 0x00000008041c1981 */ /* 0x000ea8000c1e1500 */
[----:B--2---:R0:W-:Y:S04]  /*6ef0*/  STL [R1+0x408], R28 ;  /* 0x0004081c01007387 */ /* 0x0041e80000100800 */
[----:B0-----:R-:W2:Y:S04]  /*6f00*/  LDL.LU R28, [R1+0x173c] ;  /* 0x00173c00011c7983 */ /* 0x001ea80000300800 */
[----:B------:R-:W3:Y:S04]  /*6f10*/  LDL R4, [R1+0xb70] ;  /* 0x000b700001047983 */ /* 0x000ee80000100800 */
[----:B------:R-:W3:Y:S01]  /*6f20*/  LDL R5, [R1+0xb74] ;  /* 0x000b740001057983 */ /* 0x000ee20000100800 */
[----:B------:R-:W-:-:S02]  /*6f30*/  ISETP.GT.AND P0, PT, R2, 0x3, PT ;  /* 0x000000030200780c */ /* 0x000fc40003f04270 */
[----:B--2---:R-:W-:Y:S02]  /*6f40*/  PRMT R28, RZ, 0x7610, R28 ;  /* 0x00007610ff1c7816 */ /* 0x004fe4000000001c */
        /* <DEDUP_REMOVED lines=226> */
[----:B------:R-:W-:-:S02]  /*7d70*/  PRMT R26, RZ, 0x7610, R26 ;  /* 0x00007610ff1a7816 */ /* 0x000fc4000000001a */
[----:B------:R-:W-:Y:S02]  /*7d80*/  ISETP.GT.AND P0, PT, R2, 0xf, PT ;  /* 0x0000000f0200780c */ /* 0x000fe40003f04270 */
        /* <DEDUP_REMOVED lines=10> */
[----:B---3--:R-:W-:-:S04]  /*7e30*/  @P2 LOP3.LUT R5, R5, R4, RZ, 0x3c, !PT ;  /* 0x0000000405052212 */ /* 0x008fc800078e3cff */
[----:B------:R-:W-:-:S04]  /*7e40*/  @P2 LOP3.LUT R4, R5, R4, RZ, 0x3c, !PT ;  /* 0x0000000405042212 */ /* 0x000fc800078e3cff */
[----:B------:R-:W-:-:S05]  /*7e50*/  @P2 LOP3.LUT R5, R5, R4, RZ, 0x3c, !PT ;  /* 0x0000000405052212 */ /* 0x000fca00078e3cff */
[----:B------:R-:W3:Y:S04]  /*7e60*/  @P2 LDG.E.U16 R28, desc[UR8][R4.64] ;  /* 0x00000008041c2981 */ /* 0x000ee8000c1e1500 */
[----:B---3--:R0:W-:Y:S04]  /*7e70*/  STL [R1+0x39c], R28 ;  /* 0x00039c1c01007387 */ /* 0x0081e80000100800 */
[----:B0-----:R-:W3:Y:S04]  /*7e80*/  LDL.LU R28, [R1+0x16d4] ;  /* 0x0016d400011c7983 */ /* 0x001ee80000300800 */
[----:B------:R-:W4:Y:S04]  /*7e90*/  LDL R4, [R1+0xaa0] ;  /* 0x000aa00001047983 */ /* 0x000f280000100800 */
[----:B------:R-:W4:Y:S01]  /*7ea0*/  LDL R5, [R1+0xaa4] ;  /* 0x000aa40001057983 */ /* 0x000f220000100800 */
[----:B--2---:R-:W-:-:S02]  /*7eb0*/  PRMT R9, RZ, 0x7610, R9 ;  /* 0x00007610ff097816 */ /* 0x004fc40000000009 */
[----:B----4-:R-:W-:-:S04]  /*7ec0*/  @P2 LOP3.LUT R5, R5, R4, RZ, 0x3c, !PT ;  /* 0x0000000405052212 */ /* 0x010fc800078e3cff */
[----:B------:R-:W-:-:S04]  /*7ed0*/  @P2 LOP3.LUT R4, R5, R4, RZ, 0x3c, !PT ;  /* 0x0000000405042212 */ /* 0x000fc800078e3cff */
[----:B------:R-:W-:-:S05]  /*7ee0*/  @P2 LOP3.LUT R5, R5, R4, RZ, 0x3c, !PT ;  /* 0x0000000405052212 */ /* 0x000fca00078e3cff */
[----:B------:R-:W2:Y:S04]  /*7ef0*/  @P2 LDG.E.U16 R26, desc[UR8][R4.64] ;  /* 0x00000008041a2981 */ /* 0x000ea8000c1e1500 */
[----:B------:R-:W4:Y:S04]  /*7f00*/  LDL R4, [R1+0xa98] ;  /* 0x000a980001047983 */ /* 0x000f280000100800 */
[----:B------:R-:W4:Y:S01]  /*7f10*/  LDL R5, [R1+0xa9c] ;  /* 0x000a9c0001057983 */ /* 0x000f220000100800 */
[----:B---3--:R-:W-:Y:S02]  /*7f20*/  PRMT R28, RZ, 0x7610, R28 ;  /* 0x00007610ff1c7816 */ /* 0x008fe4000000001c */
[----:B------:R-:W-:Y:S01]  /*7f30*/  ISETP.GT.AND P2, PT, R2, 0x11, PT ;  /* 0x000000110200780c */ /* 0x000fe20003f44270 */
[----:B--2---:R-:W-:Y:S01]  /*7f40*/  STL [R1+0x1358], R26 ;  /* 0x0013581a01007387 */ /* 0x004fe20000100800 */
[----:B----4-:R-:W-:-:S04]  /*7f50*/  @P0 LOP3.LUT R5, R5, R4, RZ, 0x3c, !PT ;  /* 0x0000000405050212 */ /* 0x010fc800078e3cff */
        /* <DEDUP_REMOVED lines=273> */
[----:B------:R-:W-:Y:S02]  /*9070*/  PRMT R24, RZ, 0x7610, R24 ;  /* 0x00007610ff187816 */ /* 0x000fe40000000018 */
[----:B------:R-:W-:Y:S02]  /*9080*/  ISETP.GT.AND P1, PT, R2, 0x1f, PT ;  /* 0x0000001f0200780c */ /* 0x000fe40003f24270 */
        /* <DEDUP_REMOVED lines=9> */
[----:B------:R-:W-:Y:S02]  /*9120*/  ISETP.GT.AND P2, PT, R2, 0x20, PT ;  /* 0x000000200200780c */ /* 0x000fe40003f44270 */
[----:B----4-:R-:W-:-:S04]  /*9130*/  @P0 LOP3.LUT R5, R5, R4, RZ, 0x3c, !PT ;  /* 0x0000000405050212 */ /* 0x010fc800078e3cff */
[----:B------:R-:W-:-:S04]  /*9140*/  @P0 LOP3.LUT R4, R5, R4, RZ, 0x3c, !PT ;  /* 0x0000000405040212 */ /* 0x000fc800078e3cff */
[----:B------:R-:W-:-:S05]  /*9150*/  @P0 LOP3.LUT R5, R5, R4, RZ, 0x3c, !PT ;  /* 0x0000000405050212 */ /* 0x000fca00078e3cff */
[----:B------:R-:W2:Y:S04]  /*9160*/  @P0 LDG.E.U16 R29, desc[UR8][R4.64] ;  /* 0x00000008041d0981 */ /* 0x000ea8000c1e1500 */
[----:B------:R-:W4:Y:S04]  /*9170*/  LDL R4, [R1+0x9a0] ;  /* 0x0009a00001047983 */ /* 0x000f280000100800 */
[----:B------:R-:W4:Y:S01]  /*9180*/  LDL R5, [R1+0x9a4] ;  /* 0x0009a40001057983 */ /* 0x000f220000100800 */
[----:B---3--:R-:W-:-:S03]  /*9190*/  PRMT R28, RZ, 0x7610, R28 ;  /* 0x00007610ff1c7816 */ /* 0x008fc6000000001c */
[----:B--2---:R-:W-:Y:S01]  /*91a0*/  STL [R1+0x135c], R29 ;  /* 0x00135c1d01007387 */ /* 0x004fe20000100800 */
[----:B----4-:R-:W-:-:S04]  /*91b0*/  @P0 LOP3.LUT R5, R5, R4, RZ, 0x3c, !PT ;  /* 0x0000000405050212 */ /* 0x010fc800078e3cff */
[----:B------:R-:W-:-:S04]  /*91c0*/  @P0 LOP3.LUT R4, R5, R4, RZ, 0x3c, !PT ;  /* 0x0000000405040212 */ /* 0x000fc800078e3cff */
[----:B------:R-:W-:-:S05]  /*91d0*/  @P0 LOP3.LUT R5, R5, R4, RZ, 0x3c, !PT ;  /* 0x0000000405050212 */ /* 0x000fca00078e3cff */
[----:B------:R-:W2:Y:S04]  /*91e0*/  @P0 LDG.E.U16 R24, desc[UR8][R4.64] ;  /* 0x0000000804180981 */ /* 0x000ea8000c1e1500 */
[----:B------:R-:W3:Y:S04]  /*91f0*/  LDL R4, [R1+0x998] ;  /* 0x0009980001047983 */ /* 0x000ee80000100800 */
[----:B------:R-:W3:Y:S01]  /*9200*/  LDL R5, [R1+0x99c] ;  /* 0x00099c0001057983 */ /* 0x000ee20000100800 */
[----:B------:R-:W-:-:S03]  /*9210*/  ISETP.GT.AND P0, PT, R2, 0x21, PT ;  /* 0x000000210200780c */ /* 0x000fc60003f04270 */
[----:B--2---:R-:W-:Y:S01]  /*9220*/  STL [R1+0x1360], R24 ;  /* 0x0013601801007387 */ /* 0x004fe20000100800 */
        /* <DEDUP_REMOVED lines=112> */
[----:B------:R-:W3:Y:S02]  /*9930*/  LDL R5, [R1+0x93c] ;  /* 0x00093c0001057983 */ /* 0x000ee40000100800 */
        /* <DEDUP_REMOVED lines=1092> */
[----:B------:R-:W4:Y:S02]  /*dd80*/  LDL R5, [R1+0x5a4] ;  /* 0x0005a40001057983 */ /* 0x000f240000100800 */
[----:B----4-:R-:W-:-:S04]  /*dd90*/  @P1 LOP3.LUT R5, R5, R4, RZ, 0x3c, !PT ;  /* 0x0000000405051212 */ /* 0x010fc800078e3cff */
[----:B------:R-:W-:-:S04]  /*dda0*/  @P1 LOP3.LUT R4, R5, R4, RZ, 0x3c, !PT ;  /* 0x0000000405041212 */ /* 0x000fc800078e3cff */
[----:B------:R-:W-:-:S05]  /*ddb0*/  @P1 LOP3.LUT R5, R5, R4, RZ, 0x3c, !PT ;  /* 0x0000000405051212 */ /* 0x000fca00078e3cff */
[----:B------:R-:W4:Y:S04]  /*ddc0*/  @P1 LDG.E.U16 R8, desc[UR8][R4.64] ;  /* 0x0000000804081981 */ /* 0x000f28000c1e1500 */
[----:B----4-:R0:W-:Y:S04]  /*ddd0*/  STL [R1+0x1d0], R8 ;  /* 0x0001d00801007387 */ /* 0x0101e80000100800 */
[----:B0-----:R-:W4:Y:S04]  /*dde0*/  LDL.LU R8, [R1+0x1460] ;  /* 0x0014600001087983 */ /* 0x001f280000300800 */
[----:B------:R-:W2:Y:S04]  /*ddf0*/  LDL R4, [R1+0x598] ;  /* 0x0005980001047983 */ /* 0x000ea80000100800 */
[----:B------:R-:W2:Y:S01]  /*de00*/  LDL R5, [R1+0x59c] ;  /* 0x00059c0001057983 */ /* 0x000ea20000100800 */
[----:B------:R-:W-:-:S02]  /*de10*/  PRMT R21, RZ, 0x7610, R21 ;  /* 0x00007610ff157816 */ /* 0x000fc40000000015 */
[----:B------:R-:W-:Y:S02]  /*de20*/  PRMT R20, RZ, 0x7610, R20 ;  /* 0x00007610ff147816 */ /* 0x000fe40000000014 */
[----:B------:R-:W-:Y:S02]  /*de30*/  ISETP.GT.AND P1, PT, R2, 0x61, PT ;  /* 0x000000610200780c */ /* 0x000fe40003f24270 */
[----:B--2---:R-:W-:-:S04]  /*de40*/  @P2 LOP3.LUT R5, R5, R4, RZ, 0x3c, !PT ;  /* 0x0000000405052212 */ /* 0x004fc800078e3cff */
[----:B------:R-:W-:-:S04]  /*de50*/  @P2 LOP3.LUT R4, R5, R4, RZ, 0x3c, !PT ;  /* 0x0000000405042212 */ /* 0x000fc800078e3cff */
[----:B------:R-:W-:-:S05]  /*de60*/  @P2 LOP3.LUT R5, R5, R4, RZ, 0x3c, !PT ;  /* 0x0000000405052212 */ /* 0x000fca00078e3cff */
[----:B------:R-:W2:Y:S04]  /*de70*/  @P2 LDG.E.U16 R23, desc[UR8][R4.64] ;  /* 0x0000000804172981 */ /* 0x000ea8000c1e1500 */
[----:B--2---:R0:W-:Y:S04]  /*de80*/  STL [R1+0x1cc], R23 ;  /* 0x0001cc1701007387 */ /* 0x0041e80000100800 */
[----:B0-----:R-:W2:Y:S04]  /*de90*/  LDL.LU R23, [R1+0x145c] ;  /* 0x00145c0001177983 */ /* 0x001ea80000300800 */
[----:B------:R-:W2:Y:S04]  /*dea0*/  LDL R4, [R1+0x590] ;  /* 0x0005900001047983 */ /* 0x000ea80000100800 */
[----:B------:R-:W2:Y:S02]  /*deb0*/  LDL R5, [R1+0x594] ;  /* 0x0005940001057983 */ /* 0x000ea40000100800 */
        /* <DEDUP_REMOVED lines=88> */
[----:B------:R-:W3:Y:S04]  /*e440*/  LDL R4, [R1+0x540] ;  /* 0x0005400001047983 */ /* 0x000ee80000100800 */
[----:B------:R-:W3:Y:S04]  /*e450*/  LDL R5, [R1+0x544] ;  /* 0x0005440001057983 */ /* 0x000ee80000100800 */
[----:B--2---:R0:W-:Y:S01]  /*e460*/  STL [R1+0x98], R28 ;  /* 0x0000981c01007387 */ /* 0x0041e20000100800 */
[----:B------:R-:W-:-:S03]  /*e470*/  PRMT R24, RZ, 0x7610, R24 ;  /* 0x00007610ff187816 */ /* 0x000fc60000000018 */
[----:B0-----:R-:W2:Y:S01]  /*e480*/  LDL R28, [R1+0x50c] ;  /* 0x00050c00011c7983 */ /* 0x001ea20000100800 */
[-C--:B---3--:R-:W-:Y:S02]  /*e490*/  @P1 LOP3.LUT R5, R5, R4.reuse, RZ, 0x3c, !PT ;  /* 0x0000000405051212 */ /* 0x088fe400078e3cff */
[----:B------:R-:W-:Y:S02]  /*e4a0*/  PRMT R29, RZ, 0x7610, R29 ;  /* 0x00007610ff1d7816 */ /* 0x000fe4000000001d */
[C---:B------:R-:W-:Y:S02]  /*e4b0*/  ISETP.GT.AND P0, PT, R2.reuse, 0x66, PT ;  /* 0x000000660200780c */ /* 0x040fe40003f04270 */
[----:B------:R-:W-:Y:S02]  /*e4c0*/  ISETP.GT.AND P3, PT, R2, 0x68, PT ;  /* 0x000000680200780c */ /* 0x000fe40003f64270 */
[----:B------:R-:W-:-:S04]  /*e4d0*/  @P1 LOP3.LUT R4, R5, R4, RZ, 0x3c, !PT ;  /* 0x0000000405041212 */ /* 0x000fc800078e3cff */
[----:B------:R-:W-:-:S05]  /*e4e0*/  @P1 LOP3.LUT R5, R5, R4, RZ, 0x3c, !PT ;  /* 0x0000000405051212 */ /* 0x000fca00078e3cff */
[----:B------:R-:W3:Y:S04]  /*e4f0*/  @P1 LDG.E.U16 R26, desc[UR8][R4.64] ;  /* 0x00000008041a1981 */ /* 0x000ee8000c1e1500 */
[----:B------:R-:W2:Y:S04]  /*e500*/  LDL R4, [R1+0x538] ;  /* 0x0005380001047983 */ /* 0x000ea80000100800 */
[----:B------:R-:W2:Y:S04]  /*e510*/  LDL R5, [R1+0x53c] ;  /* 0x00053c0001057983 */ /* 0x000ea80000100800 */
[----:B---3--:R-:W-:Y:S01]  /*e520*/  STL [R1+0x13b0], R26 ;  /* 0x0013b01a01007387 */ /* 0x008fe20000100800 */
[----:B--2---:R-:W-:-:S04]  /*e530*/  @P2 LOP3.LUT R5, R5, R4, RZ, 0x3c, !PT ;  /* 0x0000000405052212 */ /* 0x004fc800078e3cff */
[----:B------:R-:W-:-:S04]  /*e540*/  @P2 LOP3.LUT R4, R5, R4, RZ, 0x3c, !PT ;  /* 0x0000000405042212 */ /* 0x000fc800078e3cff */
[----:B------:R-:W-:-:S05]  /*e550*/  @P2 LOP3.LUT R5, R5, R4, RZ, 0x3c, !PT ;  /* 0x0000000405052212 */ /* 0x000fca00078e3cff */
[----:B------:R-:W2:Y:S04]  /*e560*/  @P2 LDG.E.U16 R24, desc[UR8][R4.64] ;  /* 0x0000000804182981 */ /* 0x000ea8000c1e1500 */
[----:B------:R-:W3:Y:S04]  /*e570*/  LDL R4, [R1+0x530] ;  /* 0x0005300001047983 */ /* 0x000ee80000100800 */
[----:B------:R-:W3:Y:S01]  /*e580*/  LDL R5, [R1+0x534] ;  /* 0x0005340001057983 */ /* 0x000ee20000100800 */
[----:B------:R-:W-:Y:S02]  /*e590*/  PRMT R13, RZ, 0x7610, R13 ;  /* 0x00007610ff0d7816 */ /* 0x000fe4000000000d */
[----:B------:R-:W-:-:S02]  /*e5a0*/  PRMT R12, RZ, 0x7610, R12 ;  /* 0x00007610ff0c7816 */ /* 0x000fc4000000000c */
[----:B------:R-:W-:Y:S02]  /*e5b0*/  PRMT R11, RZ, 0x7610, R11 ;  /* 0x00007610ff0b7816 */ /* 0x000fe4000000000b */
[----:B------:R-:W-:Y:S01]  /*e5c0*/  ISETP.GT.AND P1, PT, R2, 0x69, PT ;  /* 0x000000690200780c */ /* 0x000fe20003f24270 */
[----:B--2---:R-:W-:Y:S01]  /*e5d0*/  STL [R1+0x1364], R24 ;  /* 0x0013641801007387 */ /* 0x004fe20000100800 */
[----:B---3--:R-:W-:-:S04]  /*e5e0*/  @P2 LOP3.LUT R5, R5, R4, RZ, 0x3c, !PT ;  /* 0x0000000405052212 */ /* 0x008fc800078e3cff */
[----:B------:R-:W-:-:S04]  /*e5f0*/  @P2 LOP3.LUT R4, R5, R4, RZ, 0x3c, !PT ;  /* 0x0000000405042212 */ /* 0x000fc800078e3cff */
[----:B------:R-:W-:-:S05]  /*e600*/  @P2 LOP3.LUT R5, R5, R4, RZ, 0x3c, !PT ;  /* 0x0000000405052212 */ /* 0x000fca00078e3cff */
[----:B------:R-:W2:Y:S04]  /*e610*/  @P2 LDG.E.U16 R29, desc[UR8][R4.64] ;  /* 0x00000008041d2981 */ /* 0x000ea8000c1e1500 */
[----:B------:R-:W3:Y:S04]  /*e620*/  LDL R4, [R1+0x528] ;  /* 0x0005280001047983 */ /* 0x000ee80000100800 */
[----:B------:R-:W3:Y:S04]  /*e630*/  LDL R5, [R1+0x52c] ;  /* 0x00052c0001057983 */ /* 0x000ee80000100800 */
[----:B--2---:R-:W-:Y:S01]  /*e640*/  STL [R1+0x1368], R29 ;  /* 0x0013681d01007387 */ /* 0x004fe20000100800 */
[----:B---3--:R-:W-:-:S04]  /*e650*/  @P0 LOP3.LUT R5, R5, R4, RZ, 0x3c, !PT ;  /* 0x0000000405050212 */ /* 0x008fc800078e3cff */
[----:B------:R-:W-:-:S04]  /*e660*/  @P0 LOP3.LUT R4, R5, R4, RZ, 0x3c, !PT ;  /* 0x0000000405040212 */ /* 0x000fc800078e3cff */
[----:B------:R-:W-:-:S05]  /*e670*/  @P0 LOP3.LUT R5, R5, R4, RZ, 0x3c, !PT ;  /* 0x0000000405050212 */ /* 0x000fca00078e3cff */
[----:B------:R-:W2:Y:S04]  /*e680*/  @P0 LDG.E.U16 R13, desc[UR8][R4.64] ;  /* 0x00000008040d0981 */ /* 0x000ea8000c1e1500 */
[----:B--2---:R0:W-:Y:S04]  /*e690*/  STL [R1+0x194], R13 ;  /* 0x0001940d01007387 */ /* 0x0041e80000100800 */
[----:B0-----:R-:W2:Y:S04]  /*e6a0*/  LDL.LU R13, [R1+0x1434] ;  /* 0x00143400010d7983 */ /* 0x001ea80000300800 */
[----:B------:R-:W3:Y:S01]  /*e6b0*/  LDL R5, [R1+0x508] ;  /* 0x0005080001057983 */ /* 0x000ee20000100800 */
[----:B------:R-:W-:-:S03]  /*e6c0*/  @P3 IMAD.MOV.U32 R4, RZ, RZ, R28 ;  /* 0x000000ffff043224 */ /* 0x000fc600078e001c */
[----:B------:R-:W2:Y:S04]  /*e6d0*/  LDL R28, [R1+0x4e4] ;  /* 0x0004e400011c7983 */ /* 0x000ea80000100800 */
[----:B---3--:R-:W3:Y:S04]  /*e6e0*/  @P3 LDG.E.U16 R12, desc[UR8][R4.64] ;  /* 0x00000008040c3981 */ /* 0x008ee8000c1e1500 */
[----:B---3--:R0:W-:Y:S04]  /*e6f0*/  STL [R1+0x70], R12 ;  /* 0x0000700c01007387 */ /* 0x0081e80000100800 */
[----:B0-----:R-:W3:Y:S04]  /*e700*/  LDL.LU R12, [R1+0x1430] ;  /* 0x00143000010c7983 */ /* 0x001ee80000300800 */
[----:B------:R-:W2:Y:S04]  /*e710*/  LDL R4, [R1+0x500] ;  /* 0x0005000001047983 */ /* 0x000ea80000100800 */
[----:B------:R-:W2:Y:S01]  /*e720*/  LDL R5, [R1+0x504] ;  /* 0x0005040001057983 */ /* 0x000ea20000100800 */
[----:B------:R-:W-:-:S02]  /*e730*/  PRMT R10, RZ, 0x7610, R10 ;  /* 0x00007610ff0a7816 */ /* 0x000fc4000000000a */
        /* <DEDUP_REMOVED lines=27> */
[----:B--2---:R-:W-:-:S04]  /*e8f0*/  @P2 LOP3.LUT R5, R5, R4, RZ, 0x3c, !PT ;  /* 0x0000000405052212 */ /* 0x004fc800078e3cff */
[----:B------:R-:W-:-:S04]  /*e900*/  @P2 LOP3.LUT R4, R5, R4, RZ, 0x3c, !PT ;  /* 0x0000000405042212 */ /* 0x000fc800078e3cff */
[----:B------:R-:W-:-:S05]  /*e910*/  @P2 LOP3.LUT R5, R5, R4, RZ, 0x3c, !PT ;  /* 0x0000000405052212 */ /* 0x000fca00078e3cff */
[----:B------:R0:W2:Y:S04]  /*e920*/  @P2 LDG.E.U16 R9, desc[UR8][R4.64] ;  /* 0x0000000804092981 */ /* 0x0000a8000c1e1500 */
[----:B------:R-:W3:Y:S01]  /*e930*/  LDL R5, [R1+0x4e0] ;  /* 0x0004e00001057983 */ /* 0x000ee20000100800 */
[----:B------:R-:W-:Y:S01]  /*e940*/  PRMT R29, RZ, 0x7610, R29 ;  /* 0x00007610ff1d7816 */ /* 0x000fe2000000001d */
[----:B0-----:R-:W-:Y:S02]  /*e950*/  @P2 IMAD.MOV.U32 R4, RZ, RZ, R28 ;  /* 0x000000ffff042224 */ /* 0x001fe400078e001c */
[----:B--2---:R0:W-:Y:S01]  /*e960*/  STL [R1+0x50], R9 ;  /* 0x0000500901007387 */ /* 0x0041e20000100800 */
[----:B------:R-:W-:Y:S02]  /*e970*/  ISETP.GT.AND P1, PT, R2, 0x6b, PT ;  /* 0x0000006b0200780c */ /* 0x000fe40003f24270 */
[----:B------:R-:W-:Y:S01]  /*e980*/  PRMT R26, RZ, 0x7610, R26 ;  /* 0x00007610ff1a7816 */ /* 0x000fe2000000001a */
[----:B------:R-:W2:Y:S04]  /*e990*/  LDL R28, [R1+0x4c4] ;  /* 0x0004c400011c7983 */ /* 0x000ea80000100800 */
[----:B---3--:R1:W3:Y:S04]  /*e9a0*/  @P2 LDG.E.U16 R29, desc[UR8][R4.64] ;  /* 0x00000008041d2981 */ /* 0x0082e8000c1e1500 */
[----:B0-----:R-:W2:Y:S04]  /*e9b0*/  LDL R9, [R1+0x4cc] ;  /* 0x0004cc0001097983 */ /* 0x001ea80000100800 */
[----:B------:R-:W1:Y:S04]  /*e9c0*/  LDL R4, [R1+0x4d8] ;  /* 0x0004d80001047983 */ /* 0x000e680000100800 */
[----:B------:R-:W1:Y:S02]  /*e9d0*/  LDL R5, [R1+0x4dc] ;  /* 0x0004dc0001057983 */ /* 0x000e640000100800 */
[----:B-1----:R-:W-:-:S04]  /*e9e0*/  @P1 LOP3.LUT R5, R5, R4, RZ, 0x3c, !PT ;  /* 0x0000000405051212 */ /* 0x002fc800078e3cff */
[----:B------:R-:W-:-:S04]  /*e9f0*/  @P1 LOP3.LUT R4, R5, R4, RZ, 0x3c, !PT ;  /* 0x0000000405041212 */ /* 0x000fc800078e3cff */
[----:B------:R-:W-:Y:S01]  /*ea00*/  @P1 LOP3.LUT R5, R5, R4, RZ, 0x3c, !PT ;  /* 0x0000000405051212 */ /* 0x000fe200078e3cff */
[----:B---3--:R0:W-:Y:S04]  /*ea10*/  STL [R1+0x13e0], R29 ;  /* 0x0013e01d01007387 */ /* 0x0081e80000100800 */
[----:B------:R1:W3:Y:S01]  /*ea20*/  @P1 LDG.E.U16 R26, desc[UR8][R4.64] ;  /* 0x00000008041a1981 */ /* 0x0002e2000c1e1500 */
[----:B------:R-:W-:-:S03]  /*ea30*/  PRMT R0, RZ, 0x7610, R0 ;  /* 0x00007610ff007816 */ /* 0x000fc60000000000 */
[----:B0-----:R-:W2:Y:S04]  /*ea40*/  LDL R29, [R1+0x4c0] ;  /* 0x0004c000011d7983 */ /* 0x001ea80000100800 */
[----:B------:R-:W1:Y:S04]  /*ea50*/  LDL R4, [R1+0x4d0] ;  /* 0x0004d00001047983 */ /* 0x000e680000100800 */
[----:B------:R-:W1:Y:S01]  /*ea60*/  LDL R5, [R1+0x4d4] ;  /* 0x0004d40001057983 */ /* 0x000e620000100800 */
[----:B------:R-:W-:Y:S02]  /*ea70*/  ISETP.GT.AND P2, PT, R2, 0x6c, PT ;  /* 0x0000006c0200780c */ /* 0x000fe40003f44270 */
[----:B-1----:R-:W-:-:S04]  /*ea80*/  @P1 LOP3.LUT R5, R5, R4, RZ, 0x3c, !PT ;  /* 0x0000000405051212 */ /* 0x002fc800078e3cff */
[----:B------:R-:W-:-:S04]  /*ea90*/  @P1 LOP3.LUT R4, R5, R4, RZ, 0x3c, !PT ;  /* 0x0000000405041212 */ /* 0x000fc800078e3cff */
[----:B------:R-:W-:Y:S01]  /*eaa0*/  @P1 LOP3.LUT R5, R5, R4, RZ, 0x3c, !PT ;  /* 0x0000000405051212 */ /* 0x000fe200078e3cff */
[----:B---3--:R0:W-:Y:S04]  /*eab0*/  STL [R1+0x13c8], R26 ;  /* 0x0013c81a01007387 */ /* 0x0081e80000100800 */
[----:B------:R2:W3:Y:S04]  /*eac0*/  @P1 LDG.E.U16 R0, desc[UR8][R4.64] ;  /* 0x0000000804001981 */ /* 0x0004e8000c1e1500 */
[----:B------:R-:W3:Y:S01]  /*ead0*/  LDL R5, [R1+0x4c8] ;  /* 0x0004c80001057983 */ /* 0x000ee20000100800 */
[----:B------:R-:W-:Y:S01]  /*eae0*/  PRMT R27, RZ, 0x7610, R27 ;  /* 0x00007610ff1b7816 */ /* 0x000fe2000000001b */
[----:B--2---:R-:W-:-:S05]  /*eaf0*/  @P2 IMAD.MOV.U32 R4, RZ, RZ, R9 ;  /* 0x000000ffff042224 */ /* 0x004fca00078e0009 */
[----:B---3--:R1:W2:Y:S04]  /*eb00*/  @P2 LDG.E.U16 R27, desc[UR8][R4.64] ;  /* 0x00000008041b2981 */ /* 0x0082a8000c1e1500 */
[----:B------:R-:W-:Y:S04]  /*eb10*/  STL [R1+0x13cc], R0 ;  /* 0x0013cc0001007387 */ /* 0x000fe80000100800 */
[----:B------:R-:W3:Y:S01]  /*eb20*/  LDL R9, [R1+0x484] ;  /* 0x0004840001097983 */ /* 0x000ee20000100800 */
[----:B------:R-:W-:Y:S01]  /*eb30*/  PRMT R24, RZ, 0x7610, R24 ;  /* 0x00007610ff187816 */ /* 0x000fe20000000018 */
[----:B-1----:R-:W-:-:S02]  /*eb40*/  @P2 IMAD.MOV.U32 R4, RZ, RZ, R28 ;  /* 0x000000ffff042224 */ /* 0x002fc400078e001c */
[----:B------:R-:W-:-:S05]  /*eb50*/  @P2 IMAD.MOV.U32 R5, RZ, RZ, R29 ;  /* 0x000000ffff052224 */ /* 0x000fca00078e001d */
[----:B------:R-:W3:Y:S04]  /*eb60*/  @P2 LDG.E.U16 R24, desc[UR8][R4.64] ;  /* 0x0000000804182981 */ /* 0x000ee8000c1e1500 */
[----:B--2---:R1:W-:Y:S04]  /*eb70*/  STL [R1+0x13b4], R27 ;  /* 0x0013b41b01007387 */ /* 0x0043e80000100800 */
[----:B------:R-:W2:Y:S01]  /*eb80*/  LDL R5, [R1+0x488] ;  /* 0x0004880001057983 */ /* 0x000ea20000100800 */
[----:B------:R-:W-:Y:S02]  /*eb90*/  ISETP.GT.AND P1, PT, R2, 0x70, PT ;  /* 0x000000700200780c */ /* 0x000fe40003f24270 */
[----:B0-----:R-:W-:Y:S01]  /*eba0*/  PRMT R26, RZ, 0x7610, R26 ;  /* 0x00007610ff1a7816 */ /* 0x001fe2000000001a */
[----:B------:R-:W2:Y:S04]  /*ebb0*/  LDL R29, [R1+0xbc4] ;  /* 0x000bc400011d7983 */ /* 0x000ea80000100800 */
[----:B------:R-:W2:Y:S04]  /*ebc0*/  LDL R28, [R1+0xbd0] ;  /* 0x000bd000011c7983 */ /* 0x000ea80000100800 */
[----:B-1----:R-:W2:Y:S04]  /*ebd0*/  LDL R27, [R1+0x48c] ;  /* 0x00048c00011b7983 */ /* 0x002ea80000100800 */
[----:B---3--:R-:W-:Y:S01]  /*ebe0*/  STL [R1+0x13b8], R24 ;  /* 0x0013b81801007387 */ /* 0x008fe20000100800 */
[----:B--2---:R-:W-:Y:S01]  /*ebf0*/  @P1 IMAD.MOV.U32 R4, RZ, RZ, R27 ;  /* 0x000000ffff041224 */ /* 0x004fe200078e001b */
[----:B----4-:R-:W-:-:S02]  /*ec00*/  PRMT R8, RZ, 0x7610, R8 ;  /* 0x00007610ff087816 */ /* 0x010fc40000000008 */
[----:B------:R-:W2:Y:S04]  /*ec10*/  LDL R27, [R1+0x4bc] ;  /* 0x0004bc00011b7983 */ /* 0x000ea80000100800 */
[----:B------:R0:W3:Y:S04]  /*ec20*/  @P1 LDG.E.U16 R26, desc[UR8][R4.64] ;  /* 0x00000008041a1981 */ /* 0x0000e8000c1e1500 */
[----:B------:R-:W4:Y:S01]  /*ec30*/  LDL R5, [R1+0x480] ;  /* 0x0004800001057983 */ /* 0x000f220000100800 */
[----:B0-----:R-:W-:Y:S01]  /*ec40*/  @P1 IMAD.MOV.U32 R4, RZ, RZ, R9 ;  /* 0x000000ffff041224 */ /* 0x001fe200078e0009 */
[----:B------:R-:W-:-:S02]  /*ec50*/  ISETP.GT.AND P2, PT, R2, 0x78, PT ;  /* 0x000000780200780c */ /* 0x000fc40003f44270 */
[----:B---3--:R0:W-:Y:S01]  /*ec60*/  STL [R1+0x1414], R26 ;  /* 0x0014141a01007387 */ /* 0x0081e20000100800 */
[----:B------:R-:W-:-:S03]  /*ec70*/  PRMT R6, RZ, 0x7610, R6 ;  /* 0x00007610ff067816 */ /* 0x000fc60000000006 */
[----:B------:R-:W3:Y:S04]  /*ec80*/  LDL R9, [R1+0x478] ;  /* 0x0004780001097983 */ /* 0x000ee80000100800 */
[----:B----4-:R1:W4:Y:S04]  /*ec90*/  @P1 LDG.E.U16 R8, desc[UR8][R4.64] ;  /* 0x0000000804081981 */ /* 0x010328000c1e1500 */
[----:B0-----:R-:W2:Y:S04]  /*eca0*/  LDL R26, [R1+0x4b8] ;  /* 0x0004b800011a7983 */ /* 0x001ea80000100800 */
[----:B------:R-:W1:Y:S04]  /*ecb0*/  LDL R4, [R1+0xba0] ;  /* 0x000ba00001047983 */ /* 0x000e680000100800 */
[----:B------:R-:W1:Y:S02]  /*ecc0*/  LDL R5, [R1+0xbc8] ;  /* 0x000bc80001057983 */ /* 0x000e640000100800 */
[----:B-1----:R-:W-:-:S04]  /*ecd0*/  @P2 LOP3.LUT R5, R5, R4, RZ, 0x3c, !PT ;  /* 0x0000000405052212 */ /* 0x002fc800078e3cff */
[----:B------:R-:W-:-:S04]  /*ece0*/  @P2 LOP3.LUT R4, R5, R4, RZ, 0x3c, !PT ;  /* 0x0000000405042212 */ /* 0x000fc800078e3cff */
[----:B------:R-:W-:-:S05]  /*ecf0*/  @P2 LOP3.LUT R5, R5, R4, RZ, 0x3c, !PT ;  /* 0x0000000405052212 */ /* 0x000fca00078e3cff */
[----:B------:R0:W3:Y:S04]  /*ed00*/  @P2 LDG.E.U16 R6, desc[UR8][R4.64] ;  /* 0x0000000804062981 */ /* 0x0000e8000c1e1500 */
[----:B----4-:R1:W-:Y:S04]  /*ed10*/  STL [R1+0x14], R8 ;  /* 0x0000140801007387 */ /* 0x0103e80000100800 */
[----:B-1----:R-:W4:Y:S01]  /*ed20*/  LDL R8, [R1+0x47c] ;  /* 0x00047c0001087983 */ /* 0x002f220000100800 */
[----:B------:R-:W-:Y:S02]  /*ed30*/  PRMT R3, RZ, 0x7610, R3 ;  /* 0x00007610ff037816 */ /* 0x000fe40000000003 */
[----:B------:R-:W-:Y:S01]  /*ed40*/  ISETP.GT.AND P1, PT, R2, 0x6d, PT ;  /* 0x0000006d0200780c */ /* 0x000fe20003f24270 */
[----:B0-----:R-:W-:-:S02]  /*ed50*/  @P2 IMAD.MOV.U32 R4, RZ, RZ, R28 ;  /* 0x000000ffff042224 */ /* 0x001fc400078e001c */
[----:B------:R-:W-:-:S05]  /*ed60*/  @P2 IMAD.MOV.U32 R5, RZ, RZ, R29 ;  /* 0x000000ffff052224 */ /* 0x000fca00078e001d */
[----:B------:R2:W4:Y:S01]  /*ed70*/  @P2 LDG.E.U16 R3, desc[UR8][R4.64] ;  /* 0x0000000804032981 */ /* 0x000522000c1e1500 */
[----:B------:R-:W-:Y:S02]  /*ed80*/  ISETP.GT.AND P2, PT, R2, 0x71, PT ;  /* 0x000000710200780c */ /* 0x000fe40003f44270 */
[----:B------:R-:W-:Y:S02]  /*ed90*/  PRMT R25, RZ, 0x7610, R25 ;  /* 0x00007610ff197816 */ /* 0x000fe40000000019 */
[----:B------:R-:W-:Y:S01]  /*eda0*/  PRMT R24, RZ, 0x7610, R24 ;  /* 0x00007610ff187816 */ /* 0x000fe20000000018 */
[----:B--2---:R-:W-:Y:S02]  /*edb0*/  @P1 IMAD.MOV.U32 R4, RZ, RZ, R27 ;  /* 0x000000ffff041224 */ /* 0x004fe400078e001b */
[----:B------:R-:W-:-:S05]  /*edc0*/  @P1 IMAD.MOV.U32 R5, RZ, RZ, R26 ;  /* 0x000000ffff051224 */ /* 0x000fca00078e001a */
[----:B------:R3:W2:Y:S02]  /*edd0*/  @P1 LDG.E.U16 R25, desc[UR8][R4.64] ;  /* 0x0000000804191981 */ /* 0x0006a4000c1e1500 */
[----:B---3--:R-:W-:Y:S02]  /*ede0*/  @P2 IMAD.MOV.U32 R5, RZ, RZ, R9 ;  /* 0x000000ffff052224 */ /* 0x008fe400078e0009 */
[----:B------:R0:W-:Y:S04]  /*edf0*/  STL [R1+0x10], R6 ;  /* 0x0000100601007387 */ /* 0x0001e80000100800 */
[----:B0-----:R-:W3:Y:S04]  /*ee00*/  LDL.LU R6, [R1+0x1420] ;  /* 0x0014200001067983 */ /* 0x001ee80000300800 */
[----:B------:R-:W3:Y:S04]  /*ee10*/  LDL R29, [R1+0x470] ;  /* 0x00047000011d7983 */ /* 0x000ee80000100800 */
[----:B------:R-:W3:Y:S01]  /*ee20*/  LDL R28, [R1+0x474] ;  /* 0x00047400011c7983 */ /* 0x000ee20000100800 */
[----:B----4-:R-:W-:-:S05]  /*ee30*/  @P2 IMAD.MOV.U32 R4, RZ, RZ, R8 ;  /* 0x000000ffff042224 */ /* 0x010fca00078e0008 */
[----:B------:R3:W4:Y:S04]  /*ee40*/  @P2 LDG.E.U16 R24, desc[UR8][R4.64] ;  /* 0x0000000804182981 */ /* 0x000728000c1e1500 */
[----:B------:R0:W-:Y:S01]  /*ee50*/  STL [R1+0xc], R3 ;  /* 0x00000c0301007387 */ /* 0x0001e20000100800 */
[----:B------:R-:W-:-:S03]  /*ee60*/  PRMT R0, RZ, 0x7610, R0 ;  /* 0x00007610ff007816 */ /* 0x000fc60000000000 */
[----:B0-----:R-:W4:Y:S04]  /*ee70*/  LDL.LU R3, [R1+0x141c] ;  /* 0x00141c0001037983 */ /* 0x001f280000300800 */
[----:B------:R-:W4:Y:S04]  /*ee80*/  LDL R27, [R1+0xbcc] ;  /* 0x000bcc00011b7983 */ /* 0x000f280000100800 */
[----:B------:R-:W4:Y:S04]  /*ee90*/  LDL R26, [R1+0xbd8] ;  /* 0x000bd800011a7983 */ /* 0x000f280000100800 */
[----:B--2---:R0:W-:Y:S04]  /*eea0*/  STL [R1+0x136c], R25 ;  /* 0x00136c1901007387 */ /* 0x0041e80000100800 */
[----:B------:R-:W2:Y:S04]  /*eeb0*/  LDL R9, [R1+0xbd4] ;  /* 0x000bd40001097983 */ /* 0x000ea80000100800 */
[----:B------:R-:W2:Y:S01]  /*eec0*/  LDL R8, [R1+0xbdc] ;  /* 0x000bdc0001087983 */ /* 0x000ea20000100800 */
[----:B---3--:R-:W-:-:S02]  /*eed0*/  @P2 IMAD.MOV.U32 R5, RZ, RZ, R29 ;  /* 0x000000ffff052224 */ /* 0x008fc400078e001d */
[----:B------:R-:W-:-:S05]  /*eee0*/  @P2 IMAD.MOV.U32 R4, RZ, RZ, R28 ;  /* 0x000000ffff042224 */ /* 0x000fca00078e001c */
[----:B------:R1:W3:Y:S04]  /*eef0*/  @P2 LDG.E.U16 R0, desc[UR8][R4.64] ;  /* 0x0000000804002981 */ /* 0x0002e8000c1e1500 */
[----:B----4-:R-:W-:Y:S04]  /*ef00*/  STL [R1+0x13f8], R24 ;  /* 0x0013f81801007387 */ /* 0x010fe80000100800 */
[----:B------:R-:W4:Y:S04]  /*ef10*/  LDL R28, [R1+0x468] ;  /* 0x00046800011c7983 */ /* 0x000f280000100800 */
[----:B0-----:R-:W4:Y:S01]  /*ef20*/  LDL R25, [R1+0x46c] ;  /* 0x00046c0001197983 */ /* 0x001f220000100800 */
[----:B------:R-:W-:-:S02]  /*ef30*/  ISETP.GT.AND P3, PT, R2, 0x79, PT ;  /* 0x000000790200780c */ /* 0x000fc40003f64270 */
[----:B------:R-:W-:Y:S02]  /*ef40*/  PRMT R23, RZ, 0x7610, R23 ;  /* 0x00007610ff177816 */ /* 0x000fe40000000017 */
[----:B------:R-:W-:Y:S02]  /*ef50*/  ISETP.GT.AND P2, PT, R2, 0x72, PT ;  /* 0x000000720200780c */ /* 0x000fe40003f44270 */
[----:B------:R-:W-:-:S07]  /*ef60*/  PRMT R22, RZ, 0x7610, R22 ;  /* 0x00007610ff167816 */ /* 0x000fce0000000016 */
[----:B-1----:R-:W-:Y:S02]  /*ef70*/  @P3 IMAD.MOV.U32 R4, RZ, RZ, R26 ;  /* 0x000000ffff043224 */ /* 0x002fe400078e001a */
[----:B------:R-:W-:-:S05]  /*ef80*/  @P3 IMAD.MOV.U32 R5, RZ, RZ, R27 ;  /* 0x000000ffff053224 */ /* 0x000fca00078e001b */
[----:B------:R2:W4:Y:S01]  /*ef90*/  @P3 LDG.E.U16 R23, desc[UR8][R4.64] ;  /* 0x0000000804173981 */ /* 0x000522000c1e1500 */
[----:B------:R-:W-:Y:S01]  /*efa0*/  PRMT R21, RZ, 0x7610, R21 ;  /* 0x00007610ff157816 */ /* 0x000fe20000000015 */
[----:B--2---:R-:W-:Y:S02]  /*efb0*/  @P3 IMAD.MOV.U32 R4, RZ, RZ, R8 ;  /* 0x000000ffff043224 */ /* 0x004fe400078e0008 */
[----:B------:R-:W-:-:S05]  /*efc0*/  @P3 IMAD.MOV.U32 R5, RZ, RZ, R9 ;  /* 0x000000ffff053224 */ /* 0x000fca00078e0009 */
[----:B------:R4:W2:Y:S04]  /*efd0*/  @P3 LDG.E.U16 R22, desc[UR8][R4.64] ;  /* 0x0000000804163981 */ /* 0x0008a8000c1e1500 */
[----:B---3--:R-:W-:Y:S04]  /*efe0*/  STL [R1+0x13fc], R0 ;  /* 0x0013fc0001007387 */ /* 0x008fe80000100800 */
[----:B------:R-:W3:Y:S04]  /*eff0*/  LDL R27, [R1+0x460] ;  /* 0x00046000011b7983 */ /* 0x000ee80000100800 */
[----:B------:R-:W3:Y:S01]  /*f000*/  LDL R26, [R1+0x464] ;  /* 0x00046400011a7983 */ /* 0x000ee20000100800 */
[----:B----4-:R-:W-:-:S02]  /*f010*/  @P2 IMAD.MOV.U32 R4, RZ, RZ, R25 ;  /* 0x000000ffff042224 */ /* 0x010fc400078e0019 */
[----:B------:R-:W-:-:S05]  /*f020*/  @P2 IMAD.MOV.U32 R5, RZ, RZ, R28 ;  /* 0x000000ffff052224 */ /* 0x000fca00078e001c */
[----:B------:R3:W4:Y:S01]  /*f030*/  @P2 LDG.E.U16 R21, desc[UR8][R4.64] ;  /* 0x0000000804152981 */ /* 0x000722000c1e1500 */
[----:B------:R-:W-:-:S03]  /*f040*/  PRMT R20, RZ, 0x7610, R20 ;  /* 0x00007610ff147816 */ /* 0x000fc60000000014 */
[----:B------:R-:W-:Y:S04]  /*f050*/  STL [R1+0x1400], R23 ;  /* 0x0014001701007387 */ /* 0x000fe80000100800 */
[----:B------:R-:W4:Y:S04]  /*f060*/  LDL R9, [R1+0xbc0] ;  /* 0x000bc00001097983 */ /* 0x000f280000100800 */
[----:B------:R-:W4:Y:S04]  /*f070*/  LDL R8, [R1+0xbe8] ;  /* 0x000be80001087983 */ /* 0x000f280000100800 */
[----:B--2---:R0:W-:Y:S04]  /*f080*/  STL [R1+0x1404], R22 ;  /* 0x0014041601007387 */ /* 0x0041e80000100800 */
[----:B------:R-:W2:Y:S04]  /*f090*/  LDL R25, [R1+0xbe4] ;  /* 0x000be40001197983 */ /* 0x000ea80000100800 */
[----:B0-----:R-:W2:Y:S01]  /*f0a0*/  LDL R22, [R1+0xbf0] ;  /* 0x000bf00001167983 */ /* 0x001ea20000100800 */
[----:B---3--:R-:W-:-:S02]  /*f0b0*/  @P2 IMAD.MOV.U32 R5, RZ, RZ, R27 ;  /* 0x000000ffff052224 */ /* 0x008fc400078e001b */
[----:B------:R-:W-:-:S05]  /*f0c0*/  @P2 IMAD.MOV.U32 R4, RZ, RZ, R26 ;  /* 0x000000ffff042224 */ /* 0x000fca00078e001a */
[----:B------:R0:W3:Y:S04]  /*f0d0*/  @P2 LDG.E.U16 R20, desc[UR8][R4.64] ;  /* 0x0000000804142981 */ /* 0x0000e8000c1e1500 */
[----:B----4-:R-:W-:Y:S04]  /*f0e0*/  STL [R1+0x13e4], R21 ;  /* 0x0013e41501007387 */ /* 0x010fe80000100800 */
[----:B------:R-:W4:Y:S04]  /*f0f0*/  LDL R27, [R1+0x458] ;  /* 0x00045800011b7983 */ /* 0x000f280000100800 */
[----:B------:R-:W4:Y:S01]  /*f100*/  LDL R26, [R1+0x45c] ;  /* 0x00045c00011a7983 */ /* 0x000f220000100800 */
[----:B------:R-:W-:-:S02]  /*f110*/  ISETP.GT.AND P3, PT, R2, 0x7a, PT ;  /* 0x0000007a0200780c */ /* 0x000fc40003f64270 */
[----:B------:R-:W-:Y:S02]  /*f120*/  PRMT R19, RZ, 0x7610, R19 ;  /* 0x00007610ff137816 */ /* 0x000fe40000000013 */
[----:B------:R-:W-:Y:S02]  /*f130*/  ISETP.GT.AND P2, PT, R2, 0x73, PT ;  /* 0x000000730200780c */ /* 0x000fe40003f44270 */
[----:B------:R-:W-:-:S07]  /*f140*/  PRMT R18, RZ, 0x7610, R18 ;  /* 0x00007610ff127816 */ /* 0x000fce0000000012 */
[----:B0-----:R-:W-:Y:S02]  /*f150*/  @P3 IMAD.MOV.U32 R5, RZ, RZ, R9 ;  /* 0x000000ffff053224 */ /* 0x001fe400078e0009 */
        /* <DEDUP_REMOVED lines=16> */
[----:B--2---:R-:W-:Y:S04]  /*f260*/  STL [R1+0x13f0], R18 ;  /* 0x0013f01201007387 */ /* 0x004fe80000100800 */
[----:B------:R-:W2:Y:S04]  /*f270*/  LDL R27, [R1+0xbf4] ;  /* 0x000bf400011b7983 */ /* 0x000ea80000100800 */
[----:B------:R-:W2:Y:S01]  /*f280*/  LDL R26, [R1+0xbfc] ;  /* 0x000bfc00011a7983 */ /* 0x000ea20000100800 */
        /* <DEDUP_REMOVED lines=8> */
[----:B------:R-:W-:-:S09]  /*f310*/  PRMT R14, RZ, 0x7610, R14 ;  /* 0x00007610ff0e7816 */ /* 0x000fd2000000000e */
        /* <DEDUP_REMOVED lines=13> */
[----:B------:R-:W-:Y:S02]  /*f3f0*/  ISETP.GT.AND P2, PT, R2, 0x74, PT ;  /* 0x000000740200780c */ /* 0x000fe40003f44270 */
[----:B------:R-:W-:Y:S01]  /*f400*/  PRMT R12, RZ, 0x7610, R12 ;  /* 0x00007610ff0c7816 */ /* 0x000fe2000000000c */
[----:B------:R-:W-:Y:S04]  /*f410*/  STL [R1+0x13d8], R15 ;  /* 0x0013d80f01007387 */ /* 0x000fe80000100800 */
        /* <DEDUP_REMOVED lines=13> */
[----:B------:R-:W-:Y:S01]  /*f4f0*/  PRMT R10, RZ, 0x7610, R10 ;  /* 0x00007610ff0a7816 */ /* 0x000fe2000000000a */
[----:B-1----:R-:W-:Y:S02]  /*f500*/  @P2 IMAD.MOV.U32 R5, RZ, RZ, R27 ;  /* 0x000000ffff052224 */ /* 0x002fe400078e001b */
[----:B------:R-:W-:-:S05]  /*f510*/  @P2 IMAD.MOV.U32 R4, RZ, RZ, R26 ;  /* 0x000000ffff042224 */ /* 0x000fca00078e001a */
[----:B------:R2:W4:Y:S01]  /*f520*/  @P2 LDG.E.U16 R11, desc[UR8][R4.64] ;  /* 0x00000008040b2981 */ /* 0x000522000c1e1500 */
[----:B------:R-:W-:Y:S01]  /*f530*/  PRMT R7, RZ, 0x7610, R7 ;  /* 0x00007610ff077816 */ /* 0x000fe20000000007 */
[----:B--2---:R-:W-:Y:S02]  /*f540*/  @P3 IMAD.MOV.U32 R5, RZ, RZ, R9 ;  /* 0x000000ffff053224 */ /* 0x004fe400078e0009 */
[----:B------:R-:W-:-:S05]  /*f550*/  @P3 IMAD.MOV.U32 R4, RZ, RZ, R8 ;  /* 0x000000ffff043224 */ /* 0x000fca00078e0008 */
[----:B------:R4:W2:Y:S04]  /*f560*/  @P3 LDG.E.U16 R10, desc[UR8][R4.64] ;  /* 0x00000008040a3981 */ /* 0x0008a8000c1e1500 */
[----:B---3--:R1:W-:Y:S04]  /*f570*/  STL [R1+0x13bc], R12 ;  /* 0x0013bc0c01007387 */ /* 0x0083e80000100800 */
[----:B0-----:R-:W3:Y:S01]  /*f580*/  LDL R14, [R1+0xb8c] ;  /* 0x000b8c00010e7983 */ /* 0x001ee20000100800 */
[----:B----4-:R-:W-:Y:S02]  /*f590*/  @P3 IMAD.MOV.U32 R4, RZ, RZ, R22 ;  /* 0x000000ffff043224 */ /* 0x010fe400078e0016 */
[----:B------:R-:W-:-:S05]  /*f5a0*/  @P3 IMAD.MOV.U32 R5, RZ, RZ, R25 ;  /* 0x000000ffff053224 */ /* 0x000fca00078e0019 */
[----:B------:R3:W4:Y:S04]  /*f5b0*/  @P3 LDG.E.U16 R7, desc[UR8][R4.64] ;  /* 0x0000000804073981 */ /* 0x000728000c1e1500 */
[----:B-1----:R-:W4:Y:S01]  /*f5c0*/  LDL R12, [R1+0xb98] ;  /* 0x000b9800010c7983 */ /* 0x002f220000100800 */
[----:B------:R-:W-:Y:S02]  /*f5d0*/  ISETP.GT.AND P1, PT, R2, 0x75, PT ;  /* 0x000000750200780c */ /* 0x000fe40003f24270 */
[----:B------:R-:W-:Y:S01]  /*f5e0*/  PRMT R6, RZ, 0x7610, R6 ;  /* 0x00007610ff067816 */ /* 0x000fe20000000006 */
[----:B------:R-:W-:Y:S04]  /*f5f0*/  STL [R1+0x13c0], R11 ;  /* 0x0013c00b01007387 */ /* 0x000fe80000100800 */
[----:B------:R-:W4:Y:S04]  /*f600*/  LDL R9, [R1+0xb94] ;  /* 0x000b940001097983 */ /* 0x000f280000100800 */
[----:B------:R-:W4:Y:S04]  /*f610*/  LDL R8, [R1+0xb9c] ;  /* 0x000b9c0001087983 */ /* 0x000f280000100800 */
[----:B--2---:R-:W-:Y:S04]  /*f620*/  STL [R1+0x13c4], R10 ;  /* 0x0013c40a01007387 */ /* 0x004fe80000100800 */
[----:B------:R-:W2:Y:S04]  /*f630*/  LDL R27, [R1+0xc0c] ;  /* 0x000c0c00011b7983 */ /* 0x000ea80000100800 */
[----:B------:R-:W2:Y:S01]  /*f640*/  LDL R25, [R1+0xc18] ;  /* 0x000c180001197983 */ /* 0x000ea20000100800 */
[----:B---3--:R-:W-:-:S02]  /*f650*/  @P1 IMAD.MOV.U32 R5, RZ, RZ, R14 ;  /* 0x000000ffff051224 */ /* 0x008fc400078e000e */
[----:B----4-:R-:W-:-:S05]  /*f660*/  @P1 IMAD.MOV.U32 R4, RZ, RZ, R12 ;  /* 0x000000ffff041224 */ /* 0x010fca00078e000c */
[----:B------:R0:W3:Y:S04]  /*f670*/  @P1 LDG.E.U16 R6, desc[UR8][R4.64] ;  /* 0x0000000804061981 */ /* 0x0000e8000c1e1500 */
[----:B------:R1:W-:Y:S04]  /*f680*/  STL [R1+0x13f4], R7 ;  /* 0x0013f40701007387 */ /* 0x0003e80000100800 */
[----:B------:R-:W4:Y:S04]  /*f690*/  LDL R14, [R1+0xc14] ;  /* 0x000c1400010e7983 */ /* 0x000f280000100800 */
[----:B------:R-:W4:Y:S01]  /*f6a0*/  LDL R12, [R1+0xc1c] ;  /* 0x000c1c00010c7983 */ /* 0x000f220000100800 */
[----:B------:R-:W-:-:S02]  /*f6b0*/  ISETP.GT.AND P2, PT, R2, 0x7d, PT ;  /* 0x0000007d0200780c */ /* 0x000fc40003f44270 */
[----:B0-----:R-:W-:Y:S02]  /*f6c0*/  PRMT R5, RZ, 0x7610, R5 ;  /* 0x00007610ff057816 */ /* 0x001fe40000000005 */
[----:B------:R-:W-:-:S04]  /*f6d0*/  PRMT R4, RZ, 0x7610, R4 ;  /* 0x00007610ff047816 */ /* 0x000fc80000000004 */
[----:B------:R2:W4:Y:S01]  /*f6e0*/  @P1 LDG.E.U16 R5, desc[UR8][R8.64] ;  /* 0x0000000808051981 */ /* 0x000522000c1e1500 */
[----:B------:R-:W-:-:S04]  /*f6f0*/  PRMT R3, RZ, 0x7610, R3 ;  /* 0x00007610ff037816 */ /* 0x000fc80000000003 */
[----:B--2---:R-:W-:Y:S02]  /*f700*/  @P2 IMAD.MOV.U32 R9, RZ, RZ, R27 ;  /* 0x000000ffff092224 */ /* 0x004fe400078e001b */
[----:B------:R-:W-:-:S05]  /*f710*/  @P2 IMAD.MOV.U32 R8, RZ, RZ, R25 ;  /* 0x000000ffff082224 */ /* 0x000fca00078e0019 */
[----:B------:R4:W2:Y:S04]  /*f720*/  @P2 LDG.E.U16 R4, desc[UR8][R8.64] ;  /* 0x0000000808042981 */ /* 0x0008a8000c1e1500 */
[----:B---3--:R0:W-:Y:S04]  /*f730*/  STL [R1+0x1374], R6 ;  /* 0x0013740601007387 */ /* 0x0081e80000100800 */
[----:B------:R-:W3:Y:S04]  /*f740*/  LDL R26, [R1+0x520] ;  /* 0x00052000011a7983 */ /* 0x000ee80000100800 */
[----:B------:R-:W3:Y:S01]  /*f750*/  LDL R22, [R1+0x524] ;  /* 0x0005240001167983 */ /* 0x000ee20000100800 */
[----:B----4-:R-:W-:-:S02]  /*f760*/  @P2 IMAD.MOV.U32 R8, RZ, RZ, R12 ;  /* 0x000000ffff082224 */ /* 0x010fc400078e000c */
[----:B------:R-:W-:Y:S01]  /*f770*/  @P2 IMAD.MOV.U32 R9, RZ, RZ, R14 ;  /* 0x000000ffff092224 */ /* 0x000fe200078e000e */
[----:B-1----:R-:W4:Y:S04]  /*f780*/  LDL R7, [R1+0x518] ;  /* 0x0005180001077983 */ /* 0x002f280000100800 */
[----:B------:R3:W4:Y:S04]  /*f790*/  @P2 LDG.E.U16 R3, desc[UR8][R8.64] ;  /* 0x0000000808032981 */ /* 0x000728000c1e1500 */
[----:B0-----:R-:W4:Y:S01]  /*f7a0*/  LDL R6, [R1+0x51c] ;  /* 0x00051c0001067983 */ /* 0x001f220000100800 */
[----:B------:R-:W-:-:S02]  /*f7b0*/  PRMT R21, RZ, 0x7610, R21 ;  /* 0x00007610ff157816 */ /* 0x000fc40000000015 */
[----:B------:R-:W-:Y:S01]  /*f7c0*/  ISETP.GT.AND P1, PT, R2, 0x67, PT ;  /* 0x000000670200780c */ /* 0x000fe20003f24270 */
[----:B------:R-:W-:Y:S04]  /*f7d0*/  STL [R1+0x1378], R5 ;  /* 0x0013780501007387 */ /* 0x000fe80000100800 */
[----:B--2---:R0:W-:Y:S04]  /*f7e0*/  STL [R1+0x137c], R4 ;  /* 0x00137c0401007387 */ /* 0x0041e80000100800 */
[----:B------:R-:W2:Y:S04]  /*f7f0*/  LDL R25, [R1+0x510] ;  /* 0x0005100001197983 */ /* 0x000ea80000100800 */
[----:B------:R-:W2:Y:S04]  /*f800*/  LDL R14, [R1+0x4a8] ;  /* 0x0004a800010e7983 */ /* 0x000ea80000100800 */
[----:B------:R-:W2:Y:S04]  /*f810*/  LDL R12, [R1+0x4ac] ;  /* 0x0004ac00010c7983 */ /* 0x000ea80000100800 */
[----:B0-----:R-:W2:Y:S01]  /*f820*/  LDL R4, [R1+0x514] ;  /* 0x0005140001047983 */ /* 0x001ea20000100800 */
[----:B---3--:R-:W-:-:S02]  /*f830*/  @P0 IMAD.MOV.U32 R9, RZ, RZ, R26 ;  /* 0x000000ffff090224 */ /* 0x008fc400078e001a */
[----:B------:R-:W-:-:S05]  /*f840*/  @P0 IMAD.MOV.U32 R8, RZ, RZ, R22 ;  /* 0x000000ffff080224 */ /* 0x000fca00078e0016 */
[----:B------:R0:W3:Y:S04]  /*f850*/  @P0 LDG.E.U16 R21, desc[UR8][R8.64] ;  /* 0x0000000808150981 */ /* 0x0000e8000c1e1500 */
[----:B----4-:R1:W-:Y:S04]  /*f860*/  STL [R1+0x1380], R3 ;  /* 0x0013800301007387 */ /* 0x0103e80000100800 */
[----:B------:R-:W4:Y:S01]  /*f870*/  LDL R22, [R1+0x4a0] ;  /* 0x0004a00001167983 */ /* 0x000f220000100800 */
[----:B0-----:R-:W-:Y:S01]  /*f880*/  @P1 IMAD.MOV.U32 R8, RZ, RZ, R6 ;  /* 0x000000ffff081224 */ /* 0x001fe200078e0006 */
[----:B-1----:R-:W-:Y:S01]  /*f890*/  PRMT R3, RZ, 0x7610, R3 ;  /* 0x00007610ff037816 */ /* 0x002fe20000000003 */
[----:B------:R-:W-:-:S05]  /*f8a0*/  @P1 IMAD.MOV.U32 R9, RZ, RZ, R7 ;  /* 0x000000ffff091224 */ /* 0x000fca00078e0007 */
[----:B------:R2:W4:Y:S01]  /*f8b0*/  @P1 LDG.E.U16 R3, desc[UR8][R8.64] ;  /* 0x0000000808031981 */ /* 0x000522000c1e1500 */
[----:B------:R-:W-:Y:S02]  /*f8c0*/  ISETP.GT.AND P0, PT, R2, 0x6e, PT ;  /* 0x0000006e0200780c */ /* 0x000fe40003f04270 */
[----:B------:R-:W-:Y:S01]  /*f8d0*/  PRMT R24, RZ, 0x7610, R24 ;  /* 0x00007610ff187816 */ /* 0x000fe20000000018 */
[----:B--2---:R-:W-:Y:S02]  /*f8e0*/  @P1 IMAD.MOV.U32 R9, RZ, RZ, R25 ;  /* 0x000000ffff091224 */ /* 0x004fe400078e0019 */
[----:B------:R-:W-:-:S05]  /*f8f0*/  @P1 IMAD.MOV.U32 R8, RZ, RZ, R4 ;  /* 0x000000ffff081224 */ /* 0x000fca00078e0004 */
[----:B------:R0:W2:Y:S03]  /*f900*/  @P1 LDG.E.U16 R24, desc[UR8][R8.64] ;  /* 0x0000000808181981 */ /* 0x0000a6000c1e1500 */
[----:B0-----:R-:W-:Y:S02]  /*f910*/  @P0 IMAD.MOV.U32 R8, RZ, RZ, R12 ;  /* 0x000000ffff080224 */ /* 0x001fe400078e000c */
[----:B------:R-:W-:Y:S01]  /*f920*/  @P0 IMAD.MOV.U32 R9, RZ, RZ, R14 ;  /* 0x000000ffff090224 */ /* 0x000fe200078e000e */
[----:B---3--:R0:W-:Y:S04]  /*f930*/  STL [R1+0xc0], R21 ;  /* 0x0000c01501007387 */ /* 0x0081e80000100800 */
[----:B------:R-:W3:Y:S04]  /*f940*/  LDL R7, [R1+0x498] ;  /* 0x0004980001077983 */ /* 0x000ee80000100800 */
[----:B------:R-:W2:Y:S04]  /*f950*/  LDL R6, [R1+0x49c] ;  /* 0x00049c0001067983 */ /* 0x000ea80000100800 */
[----:B------:R-:W2:Y:S04]  /*f960*/  LDL R4, [R1+0x490] ;  /* 0x0004900001047983 */ /* 0x000ea80000100800 */
[----:B0-----:R-:W2:Y:S04]  /*f970*/  LDL R21, [R1+0x4a4] ;  /* 0x0004a40001157983 */ /* 0x001ea80000100800 */
[----:B----4-:R0:W-:Y:S04]  /*f980*/  STL [R1+0xb8], R3 ;  /* 0x0000b80301007387 */ /* 0x0101e80000100800 */
[----:B------:R-:W4:Y:S04]  /*f990*/  LDL R14, [R1+0x44c] ;  /* 0x00044c00010e7983 */ /* 0x000f280000100800 */
[----:B------:R-:W3:Y:S04]  /*f9a0*/  LDL R12, [R1+0xba8] ;  /* 0x000ba800010c7983 */ /* 0x000ee80000100800 */
[----:B0-----:R-:W4:Y:S01]  /*f9b0*/  LDL R3, [R1+0x494] ;  /* 0x0004940001037983 */ /* 0x001f220000100800 */
[----:B------:R-:W-:-:S02]  /*f9c0*/  PRMT R23, RZ, 0x7610, R23 ;  /* 0x00007610ff177816 */ /* 0x000fc40000000017 */
[----:B------:R-:W-:Y:S02]  /*f9d0*/  ISETP.GT.AND P1, PT, R2, 0x6f, PT ;  /* 0x0000006f0200780c */ /* 0x000fe40003f24270 */
[----:B------:R-:W-:Y:S02]  /*f9e0*/  PRMT R18, RZ, 0x7610, R18 ;  /* 0x00007610ff127816 */ /* 0x000fe40000000012 */
[----:B------:R0:W4:Y:S01]  /*f9f0*/  @P0 LDG.E.U16 R23, desc[UR8][R8.64] ;  /* 0x0000000808170981 */ /* 0x000122000c1e1500 */
[----:B------:R-:W-:Y:S01]  /*fa00*/  PRMT R17, RZ, 0x7610, R17 ;  /* 0x00007610ff117816 */ /* 0x000fe20000000011 */
[----:B0-----:R-:W-:Y:S01]  /*fa10*/  @P0 IMAD.MOV.U32 R9, RZ, RZ, R22 ;  /* 0x000000ffff090224 */ /* 0x001fe200078e0016 */
[----:B------:R-:W-:Y:S02]  /*fa20*/  PRMT R15, RZ, 0x7610, R15 ;  /* 0x00007610ff0f7816 */ /* 0x000fe4000000000f */
[----:B------:R-:W-:Y:S01]  /*fa30*/  PRMT R11, RZ, 0x7610, R11 ;  /* 0x00007610ff0b7816 */ /* 0x000fe2000000000b */
[----:B--2---:R-:W-:-:S05]  /*fa40*/  @P0 IMAD.MOV.U32 R8, RZ, RZ, R21 ;  /* 0x000000ffff080224 */ /* 0x004fca00078e0015 */
[----:B------:R0:W2:Y:S01]  /*fa50*/  @P0 LDG.E.U16 R18, desc[UR8][R8.64] ;  /* 0x0000000808120981 */ /* 0x0000a2000c1e1500 */
[----:B------:R-:W-:Y:S01]  /*fa60*/  ISETP.GT.AND P0, PT, R2, 0x76, PT ;  /* 0x000000760200780c */ /* 0x000fe20003f04270 */
[----:B0-----:R-:W-:Y:S02]  /*fa70*/  @P1 IMAD.MOV.U32 R8, RZ, RZ, R6 ;  /* 0x000000ffff081224 */ /* 0x001fe400078e0006 */
[----:B---3--:R-:W-:Y:S01]  /*fa80*/  @P1 IMAD.MOV.U32 R9, RZ, RZ, R7 ;  /* 0x000000ffff091224 */ /* 0x008fe200078e0007 */
[----:B------:R-:W3:Y:S04]  /*fa90*/  LDL R6, [R1+0xbb0] ;  /* 0x000bb00001067983 */ /* 0x000ee80000100800 */
[----:B------:R-:W3:Y:S04]  /*faa0*/  LDL R7, [R1+0xba4] ;  /* 0x000ba40001077983 */ /* 0x000ee80000100800 */
[----:B------:R4:W3:Y:S02]  /*fab0*/  @P1 LDG.E.U16 R17, desc[UR8][R8.64] ;  /* 0x0000000808111981 */ /* 0x0008e4000c1e1500 */
[----:B----4-:R-:W-:-:S02]  /*fac0*/  @P1 IMAD.MOV.U32 R8, RZ, RZ, R3 ;  /* 0x000000ffff081224 */ /* 0x010fc400078e0003 */
[----:B------:R-:W-:Y:S01]  /*fad0*/  @P1 IMAD.MOV.U32 R9, RZ, RZ, R4 ;  /* 0x000000ffff091224 */ /* 0x000fe200078e0004 */
[----:B------:R-:W4:Y:S04]  /*fae0*/  LDL R3, [R1+0xbb8] ;  /* 0x000bb80001037983 */ /* 0x000f280000100800 */
[----:B------:R-:W4:Y:S04]  /*faf0*/  LDL R4, [R1+0xbac] ;  /* 0x000bac0001047983 */ /* 0x000f280000100800 */
[----:B------:R0:W4:Y:S02]  /*fb00*/  @P1 LDG.E.U16 R15, desc[UR8][R8.64] ;  /* 0x00000008080f1981 */ /* 0x000124000c1e1500 */
[----:B0-----:R-:W-:-:S02]  /*fb10*/  @P0 IMAD.MOV.U32 R8, RZ, RZ, R12 ;  /* 0x000000ffff080224 */ /* 0x001fc400078e000c */
[----:B------:R-:W-:-:S05]  /*fb20*/  @P0 IMAD.MOV.U32 R9, RZ, RZ, R14 ;  /* 0x000000ffff090224 */ /* 0x000fca00078e000e */
[----:B------:R-:W4:Y:S01]  /*fb30*/  @P0 LDG.E.U16 R11, desc[UR8][R8.64] ;  /* 0x00000008080b0981 */ /* 0x000f22000c1e1500 */
[----:B------:R-:W-:Y:S02]  /*fb40*/  ISETP.GT.AND P1, PT, R2, 0x77, PT ;  /* 0x000000770200780c */ /* 0x000fe40003f24270 */
[----:B------:R-:W-:Y:S01]  /*fb50*/  PRMT R20, RZ, 0x7610, R20 ;  /* 0x00007610ff147816 */ /* 0x000fe20000000014 */
[----:B--2---:R0:W-:Y:S04]  /*fb60*/  STL [R1+0xa4], R18 ;  /* 0x0000a41201007387 */ /* 0x0041e80000100800 */
[----:B0-----:R-:W2:Y:S04]  /*fb70*/  LDL R18, [R1+0xbb4] ;  /* 0x000bb40001127983 */ /* 0x001ea80000100800 */
[----:B---3--:R0:W-:Y:S04]  /*fb80*/  STL [R1+0x94], R17 ;  /* 0x0000941101007387 */ /* 0x0081e80000100800 */
[----:B0-----:R-:W3:Y:S04]  /*fb90*/  LDL R17, [R1+0xbbc] ;  /* 0x000bbc0001117983 */ /* 0x001ee80000100800 */
[----:B----4-:R0:W-:Y:S04]  /*fba0*/  STL [R1+0x90], R15 ;  /* 0x0000900f01007387 */ /* 0x0101e80000100800 */
[----:B------:R-:W4:Y:S04]  /*fbb0*/  LDL R14, [R1+0xc28] ;  /* 0x000c2800010e7983 */ /* 0x000f280000100800 */
[----:B0-----:R-:W4:Y:S04]  /*fbc0*/  LDL R15, [R1+0xc00] ;  /* 0x000c0000010f7983 */ /* 0x001f280000100800 */
[----:B------:R-:W-:Y:S04]  /*fbd0*/  STL [R1+0xb0], R24 ;  /* 0x0000b01801007387 */ /* 0x000fe80000100800 */
[----:B------:R-:W4:Y:S04]  /*fbe0*/  LDL R12, [R1+0xc24] ;  /* 0x000c2400010c7983 */ /* 0x000f280000100800 */
[----:B------:R0:W-:Y:S01]  /*fbf0*/  STL [R1+0x8c], R11 ;  /* 0x00008c0b01007387 */ /* 0x0001e20000100800 */
[----:B------:R-:W-:-:S02]  /*fc00*/  @P0 IMAD.MOV.U32 R8, RZ, RZ, R6 ;  /* 0x000000ffff080224 */ /* 0x000fc400078e0006 */
[----:B------:R-:W-:-:S05]  /*fc10*/  @P0 IMAD.MOV.U32 R9, RZ, RZ, R7 ;  /* 0x000000ffff090224 */ /* 0x000fca00078e0007 */
[----:B------:R1:W4:Y:S04]  /*fc20*/  @P0 LDG.E.U16 R20, desc[UR8][R8.64] ;  /* 0x0000000808140981 */ /* 0x000328000c1e1500 */
[----:B0-----:R-:W4:Y:S04]  /*fc30*/  LDL R11, [R1+0xc30] ;  /* 0x000c3000010b7983 */ /* 0x001f280000100800 */
[----:B------:R-:W-:Y:S04]  /*fc40*/  STL [R1+0xa8], R23 ;  /* 0x0000a81701007387 */ /* 0x000fe80000100800 */
[----:B------:R-:W4:Y:S04]  /*fc50*/  LDL R7, [R1+0xc2c] ;  /* 0x000c2c0001077983 */ /* 0x000f280000100800 */
[----:B------:R-:W4:Y:S01]  /*fc60*/  LDL R6, [R1+0xc38] ;  /* 0x000c380001067983 */ /* 0x000f220000100800 */
[----:B-1----:R-:W-:-:S02]  /*fc70*/  @P1 IMAD.MOV.U32 R8, RZ, RZ, R3 ;  /* 0x000000ffff081224 */ /* 0x002fc400078e0003 */
[----:B------:R-:W-:Y:S01]  /*fc80*/  @P1 IMAD.MOV.U32 R9, RZ, RZ, R4 ;  /* 0x000000ffff091224 */ /* 0x000fe200078e0004 */
[----:B------:R-:W4:Y:S04]  /*fc90*/  LDL R3, [R1+0xc40] ;  /* 0x000c400001037983 */ /* 0x000f280000100800 */
[----:B------:R-:W4:Y:S01]  /*fca0*/  LDL R4, [R1+0xc34] ;  /* 0x000c340001047983 */ /* 0x000f220000100800 */
[----:B------:R-:W-:Y:S02]  /*fcb0*/  PRMT R19, RZ, 0x7610, R19 ;  /* 0x00007610ff137816 */ /* 0x000fe40000000013 */
[----:B------:R-:W-:Y:S02]  /*fcc0*/  ISETP.GT.AND P0, PT, R2, 0x7e, PT ;  /* 0x0000007e0200780c */ /* 0x000fe40003f04270 */
[----:B------:R-:W-:-:S02]  /*fcd0*/  PRMT R16, RZ, 0x7610, R16 ;  /* 0x00007610ff107816 */ /* 0x000fc40000000010 */
[----:B------:R-:W-:Y:S02]  /*fce0*/  PRMT R13, RZ, 0x7610, R13 ;  /* 0x00007610ff0d7816 */ /* 0x000fe4000000000d */
[----:B------:R-:W-:Y:S02]  /*fcf0*/  PRMT R10, RZ, 0x7610, R10 ;  /* 0x00007610ff0a7816 */ /* 0x000fe4000000000a */
[----:B------:R-:W-:Y:S01]  /*fd00*/  PRMT R5, RZ, 0x7610, R5 ;  /* 0x00007610ff057816 */ /* 0x000fe20000000005 */
[----:B------:R2:W4:Y:S04]  /*fd10*/  @P1 LDG.E.U16 R19, desc[UR8][R8.64] ;  /* 0x0000000808131981 */ /* 0x000528000c1e1500 */
[----:B------:R-:W4:Y:S01]  /*fd20*/  LDL.LU R26, [R1+0x410] ;  /* 0x00041000011a7983 */ /* 0x000f220000300800 */
[----:B------:R-:W-:Y:S01]  /*fd30*/  PRMT R0, RZ, 0x7610, R0 ;  /* 0x00007610ff007816 */ /* 0x000fe20000000000 */
[----:B--2---:R-:W-:-:S02]  /*fd40*/  @P1 IMAD.MOV.U32 R9, RZ, RZ, R18 ;  /* 0x000000ffff091224 */ /* 0x004fc400078e0012 */
[----:B---3--:R-:W-:-:S05]  /*fd50*/  @P1 IMAD.MOV.U32 R8, RZ, RZ, R17 ;  /* 0x000000ffff081224 */ /* 0x008fca00078e0011 */
[----:B------:R4:W2:Y:S01]  /*fd60*/  @P1 LDG.E.U16 R16, desc[UR8][R8.64] ;  /* 0x0000000808101981 */ /* 0x0008a2000c1e1500 */
[----:B------:R-:W-:Y:S01]  /*fd70*/  ISETP.GT.AND P1, PT, R2, 0x7f, PT ;  /* 0x0000007f0200780c */ /* 0x000fe20003f24270 */
[----:B----4-:R-:W-:Y:S02]  /*fd80*/  @P0 IMAD.MOV.U32 R8, RZ, RZ, R14 ;  /* 0x000000ffff080224 */ /* 0x010fe400078e000e */
[----:B------:R-:W-:-:S05]  /*fd90*/  @P0 IMAD.MOV.U32 R9, RZ, RZ, R15 ;  /* 0x000000ffff090224 */ /* 0x000fca00078e000f */
[----:B------:R0:W3:Y:S02]  /*fda0*/  @P0 LDG.E.U16 R13, desc[UR8][R8.64] ;  /* 0x00000008080d0981 */ /* 0x0000e4000c1e1500 */
[----:B0-----:R-:W-:Y:S02]  /*fdb0*/  @P0 IMAD.MOV.U32 R8, RZ, RZ, R11 ;  /* 0x000000ffff080224 */ /* 0x001fe400078e000b */
[----:B------:R-:W-:-:S05]  /*fdc0*/  @P0 IMAD.MOV.U32 R9, RZ, RZ, R12 ;  /* 0x000000ffff090224 */ /* 0x000fca00078e000c */
[----:B------:R0:W4:Y:S02]  /*fdd0*/  @P0 LDG.E.U16 R10, desc[UR8][R8.64] ;  /* 0x00000008080a0981 */ /* 0x000124000c1e1500 */
[----:B0-----:R-:W-:Y:S02]  /*fde0*/  @P1 IMAD.MOV.U32 R8, RZ, RZ, R6 ;  /* 0x000000ffff081224 */ /* 0x001fe400078e0006 */
[----:B------:R-:W-:-:S05]  /*fdf0*/  @P1 IMAD.MOV.U32 R9, RZ, RZ, R7 ;  /* 0x000000ffff091224 */ /* 0x000fca00078e0007 */
[----:B------:R0:W2:Y:S02]  /*fe00*/  @P1 LDG.E.U16 R5, desc[UR8][R8.64] ;  /* 0x0000000808051981 */ /* 0x0000a4000c1e1500 */
[----:B0-----:R-:W-:Y:S02]  /*fe10*/  @P1 IMAD.MOV.U32 R8, RZ, RZ, R3 ;  /* 0x000000ffff081224 */ /* 0x001fe400078e0003 */
[----:B------:R-:W-:-:S05]  /*fe20*/  @P1 IMAD.MOV.U32 R9, RZ, RZ, R4 ;  /* 0x000000ffff091224 */ /* 0x000fca00078e0004 */
[----:B------:R-:W3:Y:S01]  /*fe30*/  @P1 LDG.E.U16 R0, desc[UR8][R8.64] ;  /* 0x0000000808001981 */ /* 0x000ee2000c1e1500 */
[----:B------:R-:W0:Y:S03]  /*fe40*/  S2R R28, SR_TID.X ;  /* 0x00000000001c7919 */ /* 0x000e260000002100 */
[----:B------:R0:W-:Y:S01]  /*fe50*/  STL [R1+0x1418], R26 ;  /* 0x0014181a01007387 */ /* 0x0001e20000100800 */
[----:B------:R-:W-:Y:S06]  /*fe60*/  BAR.SYNC.DEFER_BLOCKING 0x0 ;  /* 0x0000000000007b1d */ /* 0x000fec0000010000 */
[----:B------:R-:W3:Y:S04]  /*fe70*/  LDL.LU R9, [R1+0x3c8] ;  /* 0x0003c80001097983 */ /* 0x000ee80000300800 */
[----:B------:R-:W3:Y:S04]  /*fe80*/  LDL.LU R3, [R1+0x388] ;  /* 0x0003880001037983 */ /* 0x000ee80000300800 */
[----:B------:R-:W3:Y:S01]  /*fe90*/  LDL.LU R4, [R1+0x384] ;  /* 0x0003840001047983 */ /* 0x000ee20000300800 */
[----:B0-----:R-:W-:-:S04]  /*fea0*/  LOP3.LUT R26, R28, 0x3f, RZ, 0xc0, !PT ;  /* 0x0000003f1c1a7812 */ /* 0x001fc800078ec0ff */
[----:B------:R-:W-:-:S04]  /*feb0*/  LOP3.LUT R26, R26, 0x40, RZ, 0xfc, !PT ;  /* 0x000000401a1a7812 */ /* 0x000fc800078efcff */
[----:B------:R-:W-:Y:S01]  /*fec0*/  ISETP.GE.AND P1, PT, R26, R2, PT ;  /* 0x000000021a00720c */ /* 0x000fe20003f26270 */
[----:B--2---:R0:W-:Y:S04]  /*fed0*/  STL [R1+0x5c], R5 ;  /* 0x00005c0501007387 */ /* 0x0041e80000100800 */
[----:B0-----:R-:W2:Y:S04]  /*fee0*/  LDL.LU R5, [R1+0x340] ;  /* 0x0003400001057983 */ /* 0x001ea80000300800 */
[----:B------:R-:W2:Y:S04]  /*fef0*/  LDL.LU R6, [R1+0x33c] ;  /* 0x00033c0001067983 */ /* 0x000ea80000300800 */
[----:B------:R-:W2:Y:S04]  /*ff00*/  LDL.LU R7, [R1+0x300] ;  /* 0x0003000001077983 */ /* 0x000ea80000300800 */
[----:B------:R-:W-:Y:S04]  /*ff10*/  STL [R1+0x80], R20 ;  /* 0x0000801401007387 */ /* 0x000fe80000100800 */
[----:B----4-:R0:W-:Y:S04]  /*ff20*/  STL [R1+0x64], R10 ;  /* 0x0000640a01007387 */ /* 0x0101e80000100800 */
[----:B0-----:R-:W4:Y:S04]  /*ff30*/  LDL.LU R10, [R1+0x2fc] ;  /* 0x0002fc00010a7983 */ /* 0x001f280000300800 */
[----:B------:R-:W2:Y:S04]  /*ff40*/  LDL.LU R11, [R1+0x2c4] ;  /* 0x0002c400010b7983 */ /* 0x000ea80000300800 */
[----:B------:R-:W2:Y:S04]  /*ff50*/  LDL.LU R12, [R1+0x2c0] ;  /* 0x0002c000010c7983 */ /* 0x000ea80000300800 */
[----:B---3--:R0:W-:Y:S04]  /*ff60*/  STL [R1+0x6c], R13 ;  /* 0x00006c0d01007387 */ /* 0x0081e80000100800 */
[----:B------:R-:W-:Y:S04]  /*ff70*/  STL [R1+0x78], R19 ;  /* 0x0000781301007387 */ /* 0x000fe80000100800 */
[----:B0-----:R-:W3:Y:S04]  /*ff80*/  LDL.LU R13, [R1+0x284] ;  /* 0x00028400010d7983 */ /* 0x001ee80000300800 */
[----:B------:R-:W2:Y:S04]  /*ff90*/  LDL.LU R14, [R1+0x280] ;  /* 0x00028000010e7983 */ /* 0x000ea80000300800 */
[----:B------:R-:W2:Y:S04]  /*ffa0*/  LDL.LU R15, [R1+0x244] ;  /* 0x00024400010f7983 */ /* 0x000ea80000300800 */
[----:B------:R0:W-:Y:S04]  /*ffb0*/  STL [R1+0x74], R16 ;  /* 0x0000741001007387 */ /* 0x0001e80000100800 */
[----:B0-----:R-:W2:Y:S04]  /*ffc0*/  LDL.LU R16, [R1+0x240] ;  /* 0x0002400001107983 */ /* 0x001ea80000300800 */
[----:B------:R-:W2:Y:S04]  /*ffd0*/  LDL.LU R17, [R1+0x204] ;  /* 0x0002040001117983 */ /* 0x000ea80000300800 */
[----:B------:R-:W2:Y:S04]  /*ffe0*/  LDL.LU R18, [R1+0x200] ;  /* 0x0002000001127983 */ /* 0x000ea80000300800 */
[----:B------:R-:W2:Y:S04]  /*fff0*/  LDL.LU R19, [R1+0x1c4] ;  /* 0x0001c40001137983 */ /* 0x000ea80000300800 */
[----:B------:R-:W2:Y:S04]  /*10000*/  LDL.LU R20, [R1+0x1c0] ;  /* 0x0001c00001147983 */ /* 0x000ea80000300800 */
[----:B------:R-:W2:Y:S04]  /*10010*/  LDL.LU R21, [R1+0x190] ;  /* 0x0001900001157983 */ /* 0x000ea80000300800 */
[----:B------:R-:W2:Y:S04]  /*10020*/  LDL.LU R22, [R1+0x13c] ;  /* 0x00013c0001167983 */ /* 0x000ea80000300800 */
[----:B------:R-:W3:Y:S04]  /*10030*/  LDL.LU R23, [R1+0xfc] ;  /* 0x0000fc0001177983 */ /* 0x000ee80000300800 */
[----:B------:R0:W-:Y:S04]  /*10040*/  STL [R1+0x58], R0 ;  /* 0x0000580001007387 */ /* 0x0001e80000100800 */
[----:B0-----:R-:W3:Y:S04]  /*10050*/  LDL.LU R0, [R1+0xf8] ;  /* 0x0000f80001007983 */ /* 0x001ee80000300800 */
[----:B------:R-:W3:Y:S04]  /*10060*/  LDL.LU R24, [R1+0xcc] ;  /* 0x0000cc0001187983 */ /* 0x000ee80000300800 */
[----:B------:R-:W3:Y:S04]  /*10070*/  LDL.LU R25, [R1+0xc8] ;  /* 0x0000c80001197983 */ /* 0x000ee80000300800 */
[----:B------:R-:W3:Y:S04]  /*10080*/  LDL.LU R27, [R1+0x70] ;  /* 0x00007000011b7983 */ /* 0x000ee80000300800 */
[----:B------:R-:W3:Y:S04]  /*10090*/  LDL.LU R29, [R1+0x68] ;  /* 0x00006800011d7983 */ /* 0x000ee80000300800 */
[----:B------:R0:W-:Y:S04]  /*100a0*/  STL [R1+0x1384], R8 ;  /* 0x0013840801007387 */ /* 0x0001e80000100800 */
[----:B0-----:R-:W3:Y:S04]  /*100b0*/  LDL.LU R8, [R1+0x3cc] ;  /* 0x0003cc0001087983 */ /* 0x001ee80000300800 */
[----:B------:R-:W3:Y:S01]  /*100c0*/  LDL.LU R26, [R1+0x1418] ;  /* 0x00141800011a7983 */ /* 0x000ee20000300800 */
[----:B------:R-:W-:-:S04]  /*100d0*/  LOP3.LUT R28, R28, 0x3f, RZ, 0xc0, !PT ;  /* 0x0000003f1c1c7812 */ /* 0x000fc800078ec0ff */
[----:B------:R-:W-:Y:S02]  /*100e0*/  ISETP.GE.AND P0, PT, R28, R2, PT ;  /* 0x000000021c00720c */ /* 0x000fe40003f06270 */
[----:B------:R-:W0:Y:S01]  /*100f0*/  S2R R28, SR_TID.X ;  /* 0x00000000001c7919 */ /* 0x000e220000002100 */
[----:B------:R-:W4:Y:S01]  /*10100*/  LDL.LU R2, [R1+0x40c] ;  /* 0x00040c0001027983 */ /* 0x000f220000300800 */
[----:B0-----:R-:W-:-:S05]  /*10110*/  LOP3.LUT R28, R28, 0x3f, RZ, 0xc0, !PT ;  /* 0x0000003f1c1c7812 */ /* 0x001fca00078ec0ff */
[----:B------:R-:W-:-:S05]  /*10120*/  IMAD.SHL.U32 R28, R28, 0x2, RZ ;  /* 0x000000021c1c7824 */ /* 0x000fca00078e00ff */
[----:B--2---:R-:W-:Y:S04]  /*10130*/  STS.U16 [R28+UR5+0x5080], R22 ;  /* 0x005080161c007988 */ /* 0x004fe80008000405 */
[----:B---3--:R0:W-:Y:S04]  /*10140*/  STS.U16 [R28+UR5], R26 ;  /* 0x0000001a1c007988 */ /* 0x0081e80008000405 */
[----:B0-----:R-:W2:Y:S04]  /*10150*/  LDL.LU R26, [R1+0x1414] ;  /* 0x00141400011a7983 */ /* 0x001ea80000300800 */
[----:B------:R-:W3:Y:S04]  /*10160*/  LDL.LU R22, [R1+0x408] ;  /* 0x0004080001167983 */ /* 0x000ee80000300800 */
[----:B---3--:R0:W-:Y:S04]  /*10170*/  STL [R1+0x1408], R22 ;  /* 0x0014081601007387 */ /* 0x0081e80000100800 */
[----:B0-----:R-:W3:Y:S04]  /*10180*/  LDL.LU R22, [R1+0xc] ;  /* 0x00000c0001167983 */ /* 0x001ee80000300800 */
[----:B---3--:R0:W-:Y:S04]  /*10190*/  STL [R1+0x140c], R22 ;  /* 0x00140c1601007387 */ /* 0x0081e80000100800 */
[----:B0-----:R-:W3:Y:S04]  /*101a0*/  LDL.LU R22, [R1+0x10] ;  /* 0x0000100001167983 */ /* 0x001ee80000300800 */
[----:B------:R-:W-:Y:S04]  /*101b0*/  STS.U16 [R28+UR5+0x5800], R23 ;  /* 0x005800171c007988 */ /* 0x000fe80008000405 */
[----:B------:R-:W-:Y:S04]  /*101c0*/  STS.U16 [R28+UR5+0x5880], R0 ;  /* 0x005880001c007988 */ /* 0x000fe80008000405 */
[----:B------:R-:W-:Y:S04]  /*101d0*/  STS.U16 [R28+UR5+0x6000], R24 ;  /* 0x006000181c007988 */ /* 0x000fe80008000405 */
[----:B----4-:R-:W-:Y:S04]  /*101e0*/  STS.U16 [R28+UR5+0x80], R2 ;  /* 0x000080021c007988 */ /* 0x010fe80008000405 */
[----:B------:R-:W-:Y:S04]  /*101f0*/  STS.U16 [R28+UR5+0x800], R8 ;  /* 0x000800081c007988 */ /* 0x000fe80008000405 */
        /* <DEDUP_REMOVED lines=8> */
[----:B---3--:R0:W-:Y:S04]  /*10280*/  STL [R1+0x1410], R22 ;  /* 0x0014101601007387 */ /* 0x0081e80000100800 */
[----:B0-----:R-:W3:Y:S04]  /*10290*/  LDL.LU R22, [R1+0x14] ;  /* 0x0000140001167983 */ /* 0x001ee80000300800 */
[----:B------:R-:W4:Y:S04]  /*102a0*/  LDL.LU R23, [R1+0x404] ;  /* 0x0004040001177983 */ /* 0x000f280000300800 */
        /* <DEDUP_REMOVED lines=11> */
[----:B------:R0:W-:Y:S04]  /*10360*/  STS.U16 [R28+UR5+0x3000], R13 ;  /* 0x0030000d1c007988 */ /* 0x0001e80008000405 */
[----:B------:R-:W4:Y:S04]  /*10370*/  LDL.LU R12, [R1+0x23c] ;  /* 0x00023c00010c7983 */ /* 0x000f280000300800 */
[----:B------:R1:W-:Y:S04]  /*10380*/  STS.U16 [R28+UR5+0x3080], R14 ;  /* 0x0030800e1c007988 */ /* 0x0003e80008000405 */
[----:B------:R0:W-:Y:S04]  /*10390*/  STS.U16 [R28+UR5+0x3800], R15 ;  /* 0x0038000f1c007988 */ /* 0x0001e80008000405 */
[----:B------:R0:W-:Y:S04]  /*103a0*/  STS.U16 [R28+UR5+0x3880], R16 ;  /* 0x003880101c007988 */ /* 0x0001e80008000405 */
[----:B------:R1:W-:Y:S04]  /*103b0*/  STS.U16 [R28+UR5+0x4000], R17 ;  /* 0x004000111c007988 */ /* 0x0003e80008000405 */
[----:B------:R2:W-:Y:S04]  /*103c0*/  STS.U16 [R28+UR5+0x4080], R18 ;  /* 0x004080121c007988 */ /* 0x0005e80008000405 */
[----:B0-----:R-:W4:Y:S04]  /*103d0*/  LDL.LU R13, [R1+0x238] ;  /* 0x00023800010d7983 */ /* 0x001f280000300800 */
[----:B-1----:R-:W4:Y:S04]  /*103e0*/  LDL.LU R14, [R1+0x1fc] ;  /* 0x0001fc00010e7983 */ /* 0x002f280000300800 */
[----:B------:R-:W4:Y:S04]  /*103f0*/  LDL.LU R15, [R1+0x1f8] ;  /* 0x0001f800010f7983 */ /* 0x000f280000300800 */
[----:B------:R-:W4:Y:S04]  /*10400*/  LDL.LU R16, [R1+0x1bc] ;  /* 0x0001bc0001107983 */ /* 0x000f280000300800 */
[----:B------:R-:W4:Y:S04]  /*10410*/  LDL.LU R17, [R1+0x1b8] ;  /* 0x0001b80001117983 */ /* 0x000f280000300800 */
[----:B------:R0:W-:Y:S04]  /*10420*/  STS.U16 [R28+UR5+0x4800], R19 ;  /* 0x004800131c007988 */ /* 0x0001e80008000405 */
[----:B--2---:R-:W2:Y:S04]  /*10430*/  LDL.LU R18, [R1+0x138] ;  /* 0x0001380001127983 */ /* 0x004ea80000300800 */
[----:B------:R1:W-:Y:S04]  /*10440*/  STS.U16 [R28+UR5+0x4880], R20 ;  /* 0x004880141c007988 */ /* 0x0003e80008000405 */
[----:B------:R0:W-:Y:S04]  /*10450*/  STS.U16 [R28+UR5+0x5000], R21 ;  /* 0x005000151c007988 */ /* 0x0001e80008000405 */
[----:B------:R0:W-:Y:S04]  /*10460*/  STS.U16 [R28+UR5+0x6080], R25 ;  /* 0x006080191c007988 */ /* 0x0001e80008000405 */
[----:B------:R1:W-:Y:S04]  /*10470*/  STS.U16 [R28+UR5+0x6800], R27 ;  /* 0x0068001b1c007988 */ /* 0x0003e80008000405 */
[----:B------:R1:W-:Y:S04]  /*10480*/  STS.U16 [R28+UR5+0x7000], R26 ;  /* 0x0070001a1c007988 */ /* 0x0003e80008000405 */
[----:B0-----:R-:W2:Y:S04]  /*10490*/  LDL.LU R19, [R1+0x134] ;  /* 0x0001340001137983 */ /* 0x001ea80000300800 */
[----:B-1----:R-:W2:Y:S04]  /*104a0*/  LDL.LU R20, [R1+0xf4] ;  /* 0x0000f40001147983 */ /* 0x002ea80000300800 */
[----:B------:R-:W2:Y:S04]  /*104b0*/  LDL.LU R21, [R1+0xf0] ;  /* 0x0000f00001157983 */ /* 0x000ea80000300800 */
[----:B------:R-:W2:Y:S04]  /*104c0*/  LDL.LU R25, [R1+0xc4] ;  /* 0x0000c40001197983 */ /* 0x000ea80000300800 */
[----:B------:R-:W2:Y:S04]  /*104d0*/  LDL.LU R27, [R1+0xbc] ;  /* 0x0000bc00011b7983 */ /* 0x000ea80000300800 */
[----:B------:R0:W-:Y:S04]  /*104e0*/  STS.U16 [R28+UR5+0x6880], R29 ;  /* 0x0068801d1c007988 */ /* 0x0001e80008000405 */
[----:B------:R-:W2:Y:S04]  /*104f0*/  LDL.LU R26, [R1+0x60] ;  /* 0x00006000011a7983 */ /* 0x000ea80000300800 */
[----:B0-----:R-:W2:Y:S04]  /*10500*/  LDL.LU R29, [R1+0x54] ;  /* 0x00005400011d7983 */ /* 0x001ea80000300800 */
[----:B---3--:R0:W-:Y:S04]  /*10510*/  STS.U16 [R28+UR5+0x7080], R22 ;  /* 0x007080161c007988 */ /* 0x0081e80008000405 */
[----:B0-----:R-:W3:Y:S04]  /*10520*/  LDL.LU R22, [R1+0x1410] ;  /* 0x0014100001167983 */ /* 0x001ee80000300800 */
[----:B---3--:R0:W-:Y:S04]  /*10530*/  STS.U16 [R28+UR5+0x7800], R22 ;  /* 0x007800161c007988 */ /* 0x0081e80008000405 */
[----:B0-----:R-:W3:Y:S04]  /*10540*/  LDL.LU R22, [R1+0x140c] ;  /* 0x00140c0001167983 */ /* 0x001ee80000300800 */
[----:B------:R0:W-:Y:S02]  /*10550*/  STS.U16 [R28+UR5+0x2000], R7 ;  /* 0x002000071c007988 */ /* 0x0001e40008000405 */
[----:B0-----:R-:W-:-:S02]  /*10560*/  LOP3.LUT R7, R28, 0x10, RZ, 0x3c, !PT ;  /* 0x000000101c077812 */ /* 0x001fc400078e3cff */
[----:B---3--:R0:W-:Y:S04]  /*10570*/  STS.U16 [R28+UR5+0x7880], R22 ;  /* 0x007880161c007988 */ /* 0x0081e80008000405 */
[----:B0-----:R-:W3:Y:S04]  /*10580*/  LDL.LU R22, [R1+0x1408] ;  /* 0x0014080001167983 */ /* 0x001ee80000300800 */
[----:B------:R-:W2:Y:S04]  /*10590*/  LDL.LU R28, [R1+0x380] ;  /* 0x00038000011c7983 */ /* 0x000ea80000300800 */
[----:B---3--:R0:W-:Y:S04]  /*105a0*/  STS.U16 [R7+UR5+0x100], R22 ;  /* 0x0001001607007988 */ /* 0x0081e80008000405 */
[----:B----4-:R1:W-:Y:S04]  /*105b0*/  STS.U16 [R7+UR5+0x180], R23 ;  /* 0x0001801707007988 */ /* 0x0103e80008000405 */
[----:B------:R3:W-:Y:S04]  /*105c0*/  STS.U16 [R7+UR5+0x900], R0 ;  /* 0x0009000007007988 */ /* 0x0007e80008000405 */
[----:B------:R4:W-:Y:S04]  /*105d0*/  STS.U16 [R7+UR5+0x980], R24 ;  /* 0x0009801807007988 */ /* 0x0009e80008000405 */
[----:B0-----:R-:W2:Y:S04]  /*105e0*/  LDL.LU R22, [R1+0x1404] ;  /* 0x0014040001167983 */ /* 0x001ea80000300800 */
[----:B-1----:R-:W2:Y:S04]  /*105f0*/  LDL.LU R23, [R1+0x1400] ;  /* 0x0014000001177983 */ /* 0x002ea80000300800 */
[----:B---3--:R-:W3:Y:S04]  /*10600*/  LDL.LU R0, [R1+0x13fc] ;  /* 0x0013fc0001007983 */ /* 0x008ee80000300800 */
[----:B----4-:R-:W4:Y:S04]  /*10610*/  LDL.LU R24, [R1+0x13f8] ;  /* 0x0013f80001187983 */ /* 0x010f280000300800 */
[----:B--2---:R0:W-:Y:S04]  /*10620*/  STS.U16 [R7+UR5+0x1100], R28 ;  /* 0x0011001c07007988 */ /* 0x0041e80008000405 */
[----:B------:R-:W-:Y:S04]  /*10630*/  STS.U16 [R7+UR5+0x1180], R2 ;  /* 0x0011800207007988 */ /* 0x000fe80008000405 */
[----:B------:R-:W-:Y:S04]  /*10640*/  STS.U16 [R7+UR5+0x1900], R8 ;  /* 0x0019000807007988 */ /* 0x000fe80008000405 */
[----:B------:R-:W-:Y:S04]  /*10650*/  STS.U16 [R7+UR5+0x1980], R9 ;  /* 0x0019800907007988 */ /* 0x000fe80008000405 */
[----:B------:R-:W-:Y:S04]  /*10660*/  STS.U16 [R7+UR5+0x2100], R3 ;  /* 0x0021000307007988 */ /* 0x000fe80008000405 */
[----:B------:R-:W-:Y:S01]  /*10670*/  STS.U16 [R7+UR5+0x2180], R4 ;  /* 0x0021800407007988 */ /* 0x000fe20008000405 */
[----:B0-----:R-:W0:Y:S03]  /*10680*/  S2R R28, SR_TID.X ;  /* 0x00000000001c7919 */ /* 0x001e260000002100 */
        /* <DEDUP_REMOVED lines=10> */
[----:B------:R1:W-:Y:S04]  /*10730*/  STS.U16 [R7+UR5+0x5100], R18 ;  /* 0x0051001207007988 */ /* 0x0003e80008000405 */
[----:B------:R2:W-:Y:S04]  /*10740*/  STS.U16 [R7+UR5+0x5180], R19 ;  /* 0x0051801307007988 */ /* 0x0005e80008000405 */
[----:B------:R0:W-:Y:S04]  /*10750*/  STS.U16 [R7+UR5+0x5900], R20 ;  /* 0x0059001407007988 */ /* 0x0001e80008000405 */
[----:B------:R0:W-:Y:S04]  /*10760*/  STS.U16 [R7+UR5+0x5980], R21 ;  /* 0x0059801507007988 */ /* 0x0001e80008000405 */
[----:B------:R-:W-:Y:S04]  /*10770*/  STS.U16 [R7+UR5+0x6100], R25 ;  /* 0x0061001907007988 */ /* 0x000fe80008000405 */
[----:B------:R-:W-:Y:S04]  /*10780*/  STS.U16 [R7+UR5+0x6180], R27 ;  /* 0x0061801b07007988 */ /* 0x000fe80008000405 */
[----:B------:R-:W-:Y:S04]  /*10790*/  STS.U16 [R7+UR5+0x6900], R26 ;  /* 0x0069001a07007988 */ /* 0x000fe80008000405 */
[----:B------:R0:W-:Y:S04]  /*107a0*/  STS.U16 [R7+UR5+0x6980], R29 ;  /* 0x0069801d07007988 */ /* 0x0001e80008000405 */
[----:B-1----:R-:W3:Y:S04]  /*107b0*/  LDL.LU R18, [R1+0x3fc] ;  /* 0x0003fc0001127983 */ /* 0x002ee80000300800 */
[----:B--2---:R-:W2:Y:S04]  /*107c0*/  LDL.LU R19, [R1+0x3f8] ;  /* 0x0003f80001137983 */ /* 0x004ea80000300800 */
[----:B0-----:R-:W2:Y:S04]  /*107d0*/  LDL.LU R20, [R1+0x3bc] ;  /* 0x0003bc0001147983 */ /* 0x001ea80000300800 */
[----:B------:R-:W2:Y:S04]  /*107e0*/  LDL.LU R21, [R1+0x3b8] ;  /* 0x0003b80001157983 */ /* 0x000ea80000300800 */
        /* <DEDUP_REMOVED lines=8> */
[----:B------:R-:W2:Y:S01]  /*10870*/  LDL.LU R10, [R1+0x230] ;  /* 0x00023000010a7983 */ /* 0x000ea20000300800 */
[----:B------:R-:W-:-:S03]  /*10880*/  LOP3.LUT R28, R28, 0x3f, RZ, 0xc0, !PT ;  /* 0x0000003f1c1c7812 */ /* 0x000fc600078ec0ff */
[----:B------:R-:W2:Y:S04]  /*10890*/  LDL.LU R11, [R1+0x1f4] ;  /* 0x0001f400010b7983 */ /* 0x000ea80000300800 */
[----:B------:R-:W2:Y:S04]  /*108a0*/  LDL.LU R12, [R1+0x1f0] ;  /* 0x0001f000010c7983 */ /* 0x000ea80000300800 */
[----:B------:R-:W2:Y:S04]  /*108b0*/  LDL.LU R13, [R1+0x1b4] ;  /* 0x0001b400010d7983 */ /* 0x000ea80000300800 */
[----:B------:R-:W2:Y:S04]  /*108c0*/  LDL.LU R15, [R1+0x1b0] ;  /* 0x0001b000010f7983 */ /* 0x000ea80000300800 */
[----:B------:R-:W2:Y:S01]  /*108d0*/  LDL.LU R16, [R1+0x130] ;  /* 0x0001300001107983 */ /* 0x000ea20000300800 */
[----:B------:R-:W-:-:S03]  /*108e0*/  IMAD.SHL.U32 R28, R28, 0x2, RZ ;  /* 0x000000021c1c7824 */ /* 0x000fc600078e00ff */
[----:B------:R-:W2:Y:S04]  /*108f0*/  LDL.LU R17, [R1+0x12c] ;  /* 0x00012c0001117983 */ /* 0x000ea80000300800 */
[----:B------:R-:W2:Y:S01]  /*10900*/  LDL.LU R25, [R1+0xec] ;  /* 0x0000ec0001197983 */ /* 0x000ea20000300800 */
[----:B------:R-:W-:-:S03]  /*10910*/  LOP3.LUT R14, R28, 0x20, RZ, 0x3c, !PT ;  /* 0x000000201c0e7812 */ /* 0x000fc600078e3cff */
[----:B----4-:R0:W-:Y:S04]  /*10920*/  STS.U16 [R7+UR5+0x7100], R24 ;  /* 0x0071001807007988 */ /* 0x0101e80008000405 */
[----:B---3--:R1:W-:Y:S04]  /*10930*/  STS.U16 [R7+UR5+0x7180], R0 ;  /* 0x0071800007007988 */ /* 0x0083e80008000405 */
[----:B------:R-:W-:Y:S04]  /*10940*/  STS.U16 [R7+UR5+0x7900], R23 ;  /* 0x0079001707007988 */ /* 0x000fe80008000405 */
[----:B------:R-:W-:Y:S04]  /*10950*/  STS.U16 [R7+UR5+0x7980], R22 ;  /* 0x0079801607007988 */ /* 0x000fe80008000405 */
[----:B0-----:R-:W3:Y:S04]  /*10960*/  LDL.LU R24, [R1+0xe8] ;  /* 0x0000e80001187983 */ /* 0x001ee80000300800 */
[----:B------:R-:W4:Y:S04]  /*10970*/  LDL.LU R27, [R1+0xb4] ;  /* 0x0000b400011b7983 */ /* 0x000f280000300800 */
[----:B-1----:R-:W3:Y:S04]  /*10980*/  LDL.LU R0, [R1+0xac] ;  /* 0x0000ac0001007983 */ /* 0x002ee80000300800 */
[----:B------:R-:W3:Y:S04]  /*10990*/  LDL.LU R26, [R1+0x50] ;  /* 0x00005000011a7983 */ /* 0x000ee80000300800 */
[----:B------:R-:W3:Y:S04]  /*109a0*/  LDL.LU R28, [R1+0x374] ;  /* 0x00037400011c7983 */ /* 0x000ee80000300800 */
[----:B------:R0:W-:Y:S04]  /*109b0*/  STL [R1+0x1388], R23 ;  /* 0x0013881701007387 */ /* 0x0001e80000100800 */
[----:B0-----:R-:W4:Y:S04]  /*109c0*/  LDL.LU R23, [R1+0x32c] ;  /* 0x00032c0001177983 */ /* 0x001f280000300800 */
[----:B------:R-:W4:Y:S04]  /*109d0*/  LDL.LU R7, [R1+0x13f4] ;  /* 0x0013f40001077983 */ /* 0x000f280000300800 */
[----:B------:R0:W-:Y:S04]  /*109e0*/  STL [R1+0x1390], R22 ;  /* 0x0013901601007387 */ /* 0x0001e80000100800 */
[----:B0-----:R-:W4:Y:S04]  /*109f0*/  LDL.LU R22, [R1+0x330] ;  /* 0x0003300001167983 */ /* 0x001f280000300800 */
[----:B------:R0:W-:Y:S04]  /*10a00*/  STS.U16 [R14+UR5+0x200], R18 ;  /* 0x000200120e007988 */ /* 0x0001e80008000405 */
[----:B--2---:R1:W-:Y:S04]  /*10a10*/  STS.U16 [R14+UR5+0x280], R19 ;  /* 0x000280130e007988 */ /* 0x0043e80008000405 */
[----:B------:R2:W-:Y:S04]  /*10a20*/  STS.U16 [R14+UR5+0xa00], R20 ;  /* 0x000a00140e007988 */ /* 0x0005e80008000405 */
[----:B------:R1:W-:Y:S04]  /*10a30*/  STS.U16 [R14+UR5+0xa80], R21 ;  /* 0x000a80150e007988 */ /* 0x0003e80008000405 */
[----:B------:R2:W-:Y:S04]  /*10a40*/  STS.U16 [R14+UR5+0x1200], R29 ;  /* 0x0012001d0e007988 */ /* 0x0005e80008000405 */
[----:B0-----:R-:W4:Y:S04]  /*10a50*/  LDL.LU R18, [R1+0x13f0] ;  /* 0x0013f00001127983 */ /* 0x001f280000300800 */
[----:B-1----:R-:W4:Y:S04]  /*10a60*/  LDL.LU R19, [R1+0x13ec] ;  /* 0x0013ec0001137983 */ /* 0x002f280000300800 */
[----:B--2---:R-:W2:Y:S04]  /*10a70*/  LDL.LU R20, [R1+0x13e8] ;  /* 0x0013e80001147983 */ /* 0x004ea80000300800 */
[----:B------:R-:W2:Y:S04]  /*10a80*/  LDL.LU R21, [R1+0x13e4] ;  /* 0x0013e40001157983 */ /* 0x000ea80000300800 */
[----:B------:R-:W2:Y:S04]  /*10a90*/  LDL.LU R29, [R1+0x13e0] ;  /* 0x0013e000011d7983 */ /* 0x000ea80000300800 */
[----:B---3--:R-:W-:Y:S04]  /*10aa0*/  STS.U16 [R14+UR5+0x1280], R28 ;  /* 0x0012801c0e007988 */ /* 0x008fe80008000405 */
        /* <DEDUP_REMOVED lines=16> */
[----:B------:R-:W-:Y:S04]  /*10bb0*/  STS.U16 [R14+UR5+0x5a00], R25 ;  /* 0x005a00190e007988 */ /* 0x000fe80008000405 */
[----:B------:R-:W-:Y:S04]  /*10bc0*/  STS.U16 [R14+UR5+0x5a80], R24 ;  /* 0x005a80180e007988 */ /* 0x000fe80008000405 */
[----:B------:R-:W-:Y:S04]  /*10bd0*/  STS.U16 [R14+UR5+0x6200], R27 ;  /* 0x0062001b0e007988 */ /* 0x000fe80008000405 */
[----:B------:R4:W-:Y:S04]  /*10be0*/  STS.U16 [R14+UR5+0x6280], R0 ;  /* 0x006280000e007988 */ /* 0x0009e80008000405 */
[----:B------:R2:W-:Y:S04]  /*10bf0*/  STS.U16 [R14+UR5+0x6a00], R26 ;  /* 0x006a001a0e007988 */ /* 0x0005e80008000405 */
[----:B0-----:R-:W2:Y:S04]  /*10c00*/  LDL.LU R15, [R1+0x3f4] ;  /* 0x0003f400010f7983 */ /* 0x001ea80000300800 */
[----:B-1----:R-:W2:Y:S04]  /*10c10*/  LDL.LU R16, [R1+0x3f0] ;  /* 0x0003f00001107983 */ /* 0x002ea80000300800 */
[----:B---3--:R-:W3:Y:S04]  /*10c20*/  LDL.LU R17, [R1+0x3b4] ;  /* 0x0003b40001117983 */ /* 0x008ee80000300800 */
[----:B----4-:R-:W4:Y:S04]  /*10c30*/  LDL.LU R0, [R1+0x3b0] ;  /* 0x0003b00001007983 */ /* 0x010f280000300800 */
[----:B--2---:R-:W2:Y:S01]  /*10c40*/  LDL.LU R26, [R1+0x370] ;  /* 0x00037000011a7983 */ /* 0x004ea20000300800 */
[----:B------:R-:W0:Y:S03]  /*10c50*/  S2R R28, SR_TID.X ;  /* 0x00000000001c7919 */ /* 0x000e260000002100 */
        /* <DEDUP_REMOVED lines=14> */
[----:B------:R1:W-:Y:S04]  /*10d40*/  STS.U16 [R14+UR5+0x6a80], R29 ;  /* 0x006a801d0e007988 */ /* 0x0003e80008000405 */
[----:B------:R-:W2:Y:S04]  /*10d50*/  LDL.LU R27, [R1+0xa0] ;  /* 0x0000a000011b7983 */ /* 0x000ea80000300800 */
[----:B------:R-:W-:Y:S04]  /*10d60*/  STS.U16 [R14+UR5+0x7200], R21 ;  /* 0x007200150e007988 */ /* 0x000fe80008000405 */
[----:B------:R-:W-:Y:S04]  /*10d70*/  STS.U16 [R14+UR5+0x7280], R20 ;  /* 0x007280140e007988 */ /* 0x000fe80008000405 */
[----:B------:R-:W-:Y:S04]  /*10d80*/  STS.U16 [R14+UR5+0x7a00], R19 ;  /* 0x007a00130e007988 */ /* 0x000fe80008000405 */
[----:B-1----:R-:W2:Y:S01]  /*10d90*/  LDL.LU R29, [R1+0x9c] ;  /* 0x00009c00011d7983 */ /* 0x002ea20000300800 */
[----:B0-----:R-:W-:-:S03]  /*10da0*/  LOP3.LUT R28, R28, 0x3f, RZ, 0xc0, !PT ;  /* 0x0000003f1c1c7812 */ /* 0x001fc600078ec0ff */
[----:B------:R0:W-:Y:S02]  /*10db0*/  STL [R1+0x1394], R21 ;  /* 0x0013941501007387 */ /* 0x0001e40000100800 */
[----:B------:R-:W-:Y:S02]  /*10dc0*/  IMAD.SHL.U32 R28, R28, 0x2, RZ ;  /* 0x000000021c1c7824 */ /* 0x000fe400078e00ff */
[----:B------:R-:W-:Y:S04]  /*10dd0*/  STS.U16 [R14+UR5+0x7a80], R18 ;  /* 0x007a80120e007988 */ /* 0x000fe80008000405 */
[----:B0-----:R-:W2:Y:S04]  /*10de0*/  LDL.LU R21, [R1+0x2e4] ;  /* 0x0002e40001157983 */ /* 0x001ea80000300800 */
[----:B------:R0:W-:Y:S01]  /*10df0*/  STL [R1+0x1398], R20 ;  /* 0x0013981401007387 */ /* 0x0001e20000100800 */
[----:B------:R-:W-:-:S03]  /*10e00*/  LOP3.LUT R10, R28, 0x30, RZ, 0x3c, !PT ;  /* 0x000000301c0a7812 */ /* 0x000fc600078e3cff */
[----:B0-----:R-:W2:Y:S04]  /*10e10*/  LDL.LU R20, [R1+0x2e8] ;  /* 0x0002e80001147983 */ /* 0x001ea80000300800 */
[----:B------:R-:W2:Y:S04]  /*10e20*/  LDL.LU R28, [R1+0x36c] ;  /* 0x00036c00011c7983 */ /* 0x000ea80000300800 */
[----:B------:R0:W-:Y:S04]  /*10e30*/  STL [R1+0x139c], R19 ;  /* 0x00139c1301007387 */ /* 0x0001e80000100800 */
[----:B0-----:R-:W2:Y:S04]  /*10e40*/  LDL.LU R19, [R1+0x324] ;  /* 0x0003240001137983 */ /* 0x001ea80000300800 */
[----:B------:R-:W2:Y:S04]  /*10e50*/  LDL.LU R14, [R1+0x13dc] ;  /* 0x0013dc00010e7983 */ /* 0x000ea80000300800 */
[----:B------:R0:W-:Y:S04]  /*10e60*/  STL [R1+0x13a0], R18 ;  /* 0x0013a01201007387 */ /* 0x0001e80000100800 */
[----:B0-----:R-:W2:Y:S04]  /*10e70*/  LDL.LU R18, [R1+0x328] ;  /* 0x0003280001127983 */ /* 0x001ea80000300800 */
[----:B------:R0:W-:Y:S04]  /*10e80*/  STS.U16 [R10+UR5+0x300], R15 ;  /* 0x0003000f0a007988 */ /* 0x0001e80008000405 */
[----:B------:R1:W-:Y:S04]  /*10e90*/  STS.U16 [R10+UR5+0x380], R16 ;  /* 0x000380100a007988 */ /* 0x0003e80008000405 */
[----:B---3--:R3:W-:Y:S04]  /*10ea0*/  STS.U16 [R10+UR5+0xb00], R17 ;  /* 0x000b00110a007988 */ /* 0x0087e80008000405 */
[----:B----4-:R4:W-:Y:S04]  /*10eb0*/  STS.U16 [R10+UR5+0xb80], R0 ;  /* 0x000b80000a007988 */ /* 0x0109e80008000405 */
[----:B0-----:R-:W2:Y:S04]  /*10ec0*/  LDL.LU R15, [R1+0x13d8] ;  /* 0x0013d800010f7983 */ /* 0x001ea80000300800 */
[----:B-1----:R-:W2:Y:S04]  /*10ed0*/  LDL.LU R16, [R1+0x13d4] ;  /* 0x0013d40001107983 */ /* 0x002ea80000300800 */
[----:B--2---:R0:W-:Y:S04]  /*10ee0*/  STS.U16 [R10+UR5+0x1300], R26 ;  /* 0x0013001a0a007988 */ /* 0x0041e80008000405 */
[----:B---3--:R-:W2:Y:S04]  /*10ef0*/  LDL.LU R17, [R1+0x13d0] ;  /* 0x0013d00001117983 */ /* 0x008ea80000300800 */
[----:B----4-:R-:W3:Y:S04]  /*10f00*/  LDL.LU R0, [R1+0x13cc] ;  /* 0x0013cc0001007983 */ /* 0x010ee80000300800 */
[----:B0-----:R-:W4:Y:S04]  /*10f10*/  LDL.LU R26, [R1+0x13c8] ;  /* 0x0013c800011a7983 */ /* 0x001f280000300800 */
        /* <DEDUP_REMOVED lines=16> */
[----:B------:R-:W-:Y:S04]  /*11020*/  STS.U16 [R10+UR5+0x5380], R13 ;  /* 0x0053800d0a007988 */ /* 0x000fe80008000405 */
[----:B------:R-:W-:Y:S04]  /*11030*/  STS.U16 [R10+UR5+0x5b00], R25 ;  /* 0x005b00190a007988 */ /* 0x000fe80008000405 */
[----:B------:R0:W-:Y:S04]  /*11040*/  STS.U16 [R10+UR5+0x5b80], R24 ;  /* 0x005b80180a007988 */ /* 0x0001e80008000405 */
[----:B------:R1:W-:Y:S04]  /*11050*/  STS.U16 [R10+UR5+0x6300], R27 ;  /* 0x0063001b0a007988 */ /* 0x0003e80008000405 */
[----:B------:R-:W-:Y:S04]  /*11060*/  STS.U16 [R10+UR5+0x6380], R29 ;  /* 0x0063801d0a007988 */ /* 0x000fe80008000405 */
[----:B0-----:R-:W2:Y:S04]  /*11070*/  LDL.LU R11, [R1+0x3ec] ;  /* 0x0003ec00010b7983 */ /* 0x001ea80000300800 */
[----:B-1----:R-:W2:Y:S04]  /*11080*/  LDL.LU R12, [R1+0x3e8] ;  /* 0x0003e800010c7983 */ /* 0x002ea80000300800 */
[----:B------:R-:W2:Y:S04]  /*11090*/  LDL.LU R24, [R1+0x3ac] ;  /* 0x0003ac0001187983 */ /* 0x000ea80000300800 */
[----:B------:R-:W2:Y:S04]  /*110a0*/  LDL.LU R27, [R1+0x3a8] ;  /* 0x0003a800011b7983 */ /* 0x000ea80000300800 */
[----:B----4-:R0:W-:Y:S04]  /*110b0*/  STS.U16 [R10+UR5+0x6b00], R26 ;  /* 0x006b001a0a007988 */ /* 0x0101e80008000405 */
[----:B0-----:R-:W4:Y:S01]  /*110c0*/  LDL.LU R26, [R1+0x368] ;  /* 0x00036800011a7983 */ /* 0x001f220000300800 */
[----:B------:R-:W0:Y:S03]  /*110d0*/  S2R R28, SR_TID.X ;  /* 0x00000000001c7919 */ /* 0x000e260000002100 */
        /* <DEDUP_REMOVED lines=15> */
[----:B---3--:R-:W-:Y:S04]  /*111d0*/  STS.U16 [R10+UR5+0x6b80], R0 ;  /* 0x006b80000a007988 */ /* 0x008fe80008000405 */
[----:B------:R-:W3:Y:S04]  /*111e0*/  LDL.LU R29, [R1+0x98] ;  /* 0x00009800011d7983 */ /* 0x000ee80000300800 */
[----:B--2---:R-:W-:Y:S04]  /*111f0*/  STS.U16 [R10+UR5+0x7300], R17 ;  /* 0x007300110a007988 */ /* 0x004fe80008000405 */
[----:B------:R1:W-:Y:S04]  /*11200*/  STL [R1+0x13a4], R17 ;  /* 0x0013a41101007387 */ /* 0x0003e80000100800 */
[----:B------:R-:W-:Y:S01]  /*11210*/  STS.U16 [R10+UR5+0x7380], R16 ;  /* 0x007380100a007988 */ /* 0x000fe20008000405 */
[----:B0-----:R-:W-:-:S03]  /*11220*/  LOP3.LUT R28, R28, 0x3f, RZ, 0xc0, !PT ;  /* 0x0000003f1c1c7812 */ /* 0x001fc600078ec0ff */
[----:B-1----:R-:W2:Y:S02]  /*11230*/  LDL.LU R17, [R1+0x2e0] ;  /* 0x0002e00001117983 */ /* 0x002ea40000300800 */
[----:B------:R-:W-:Y:S02]  /*11240*/  IMAD.SHL.U32 R28, R28, 0x2, RZ ;  /* 0x000000021c1c7824 */ /* 0x000fe400078e00ff */
[----:B------:R-:W-:Y:S03]  /*11250*/  STS.U16 [R10+UR5+0x7b00], R15 ;  /* 0x007b000f0a007988 */ /* 0x000fe60008000405 */
[----:B------:R-:W-:Y:S02]  /*11260*/  LOP3.LUT R0, R28, 0x40, RZ, 0x3c, !PT ;  /* 0x000000401c007812 */ /* 0x000fe400078e3cff */
[----:B------:R-:W2:Y:S04]  /*11270*/  LDL.LU R28, [R1+0x364] ;  /* 0x00036400011c7983 */ /* 0x000ea80000300800 */
[----:B------:R0:W-:Y:S04]  /*11280*/  STL [R1+0x13a8], R16 ;  /* 0x0013a81001007387 */ /* 0x0001e80000100800 */
[----:B0-----:R-:W3:Y:S04]  /*11290*/  LDL.LU R16, [R1+0x31c] ;  /* 0x00031c0001107983 */ /* 0x001ee80000300800 */
[----:B------:R0:W-:Y:S04]  /*112a0*/  STL [R1+0x13ac], R15 ;  /* 0x0013ac0f01007387 */ /* 0x0001e80000100800 */
[----:B0-----:R-:W3:Y:S04]  /*112b0*/  LDL.LU R15, [R1+0x320] ;  /* 0x00032000010f7983 */ /* 0x001ee80000300800 */
[----:B------:R0:W-:Y:S04]  /*112c0*/  STS.U16 [R10+UR5+0x7b80], R14 ;  /* 0x007b800e0a007988 */ /* 0x0001e80008000405 */
[----:B0-----:R-:W3:Y:S04]  /*112d0*/  LDL.LU R10, [R1+0x13c4] ;  /* 0x0013c400010a7983 */ /* 0x001ee80000300800 */
[----:B------:R0:W-:Y:S04]  /*112e0*/  STS.U16 [R0+UR5+0x400], R11 ;  /* 0x0004000b00007988 */ /* 0x0001e80008000405 */
[----:B------:R1:W-:Y:S04]  /*112f0*/  STS.U16 [R0+UR5+0x480], R12 ;  /* 0x0004800c00007988 */ /* 0x0003e80008000405 */
[----:B------:R1:W-:Y:S04]  /*11300*/  STS.U16 [R0+UR5+0xc00], R24 ;  /* 0x000c001800007988 */ /* 0x0003e80008000405 */
[----:B------:R1:W-:Y:S04]  /*11310*/  STS.U16 [R0+UR5+0xc80], R27 ;  /* 0x000c801b00007988 */ /* 0x0003e80008000405 */
[----:B0-----:R-:W3:Y:S04]  /*11320*/  LDL.LU R11, [R1+0x13c0] ;  /* 0x0013c000010b7983 */ /* 0x001ee80000300800 */
[----:B-1----:R-:W3:Y:S04]  /*11330*/  LDL.LU R12, [R1+0x13bc] ;  /* 0x0013bc00010c7983 */ /* 0x002ee80000300800 */
[----:B------:R-:W3:Y:S04]  /*11340*/  LDL.LU R24, [R1+0x13b8] ;  /* 0x0013b80001187983 */ /* 0x000ee80000300800 */
[----:B------:R-:W3:Y:S04]  /*11350*/  LDL.LU R27, [R1+0x13b4] ;  /* 0x0013b400011b7983 */ /* 0x000ee80000300800 */
[----:B----4-:R0:W-:Y:S04]  /*11360*/  STS.U16 [R0+UR5+0x1400], R26 ;  /* 0x0014001a00007988 */ /* 0x0101e80008000405 */
[----:B0-----:R-:W4:Y:S04]  /*11370*/  LDL.LU R26, [R1+0x13b0] ;  /* 0x0013b000011a7983 */ /* 0x001f280000300800 */
[----:B--2---:R-:W-:Y:S04]  /*11380*/  STS.U16 [R0+UR5+0x1480], R28 ;  /* 0x0014801c00007988 */ /* 0x004fe80008000405 */
[----:B---3--:R0:W-:Y:S04]  /*11390*/  STS.U16 [R0+UR5+0x1c00], R15 ;  /* 0x001c000f00007988 */ /* 0x0081e80008000405 */
[----:B------:R1:W-:Y:S04]  /*113a0*/  STS.U16 [R0+UR5+0x1c80], R16 ;  /* 0x001c801000007988 */ /* 0x0003e80008000405 */
[----:B------:R2:W-:Y:S04]  /*113b0*/  STS.U16 [R0+UR5+0x2400], R17 ;  /* 0x0024001100007988 */ /* 0x0005e80008000405 */
[----:B------:R3:W-:Y:S04]  /*113c0*/  STS.U16 [R0+UR5+0x2480], R18 ;  /* 0x0024801200007988 */ /* 0x0007e80008000405 */
[----:B------:R0:W-:Y:S04]  /*113d0*/  STS.U16 [R0+UR5+0x2c00], R19 ;  /* 0x002c001300007988 */ /* 0x0001e80008000405 */
[----:B------:R0:W-:Y:S04]  /*113e0*/  STS.U16 [R0+UR5+0x2c80], R20 ;  /* 0x002c801400007988 */ /* 0x0001e80008000405 */
[----:B------:R0:W-:Y:S04]  /*113f0*/  STS.U16 [R0+UR5+0x3400], R21 ;  /* 0x0034001500007988 */ /* 0x0001e80008000405 */
[----:B------:R0:W-:Y:S04]  /*11400*/  STS.U16 [R0+UR5+0x3480], R22 ;  /* 0x0034801600007988 */ /* 0x0001e80008000405 */
[----:B------:R-:W-:Y:S04]  /*11410*/  STS.U16 [R0+UR5+0x3c00], R23 ;  /* 0x003c001700007988 */ /* 0x000fe80008000405 */
[----:B------:R-:W-:Y:S04]  /*11420*/  STS.U16 [R0+UR5+0x3c80], R2 ;  /* 0x003c800200007988 */ /* 0x000fe80008000405 */
[----:B------:R-:W-:Y:S04]  /*11430*/  STS.U16 [R0+UR5+0x4400], R8 ;  /* 0x0044000800007988 */ /* 0x000fe80008000405 */
[----:B------:R-:W-:Y:S04]  /*11440*/  STS.U16 [R0+UR5+0x4480], R9 ;  /* 0x0044800900007988 */ /* 0x000fe80008000405 */
[----:B------:R-:W-:Y:S04]  /*11450*/  STS.U16 [R0+UR5+0x4c00], R3 ;  /* 0x004c000300007988 */ /* 0x000fe80008000405 */
[----:B0-----:R-:W4:Y:S04]  /*11460*/  LDL.LU R15, [R1+0x3e4] ;  /* 0x0003e400010f7983 */ /* 0x001f280000300800 */
[----:B------:R-:W-:Y:S04]  /*11470*/  STS.U16 [R0+UR5+0x4c80], R4 ;  /* 0x004c800400007988 */ /* 0x000fe80008000405 */
[----:B-1----:R-:W4:Y:S04]  /*11480*/  LDL.LU R16, [R1+0x3e0] ;  /* 0x0003e00001107983 */ /* 0x002f280000300800 */
[----:B------:R-:W-:Y:S04]  /*11490*/  STS.U16 [R0+UR5+0x5400], R5 ;  /* 0x0054000500007988 */ /* 0x000fe80008000405 */
[----:B--2---:R-:W2:Y:S04]  /*114a0*/  LDL.LU R17, [R1+0x3a4] ;  /* 0x0003a40001117983 */ /* 0x004ea80000300800 */
[----:B------:R-:W-:Y:S04]  /*114b0*/  STS.U16 [R0+UR5+0x5480], R6 ;  /* 0x0054800600007988 */ /* 0x000fe80008000405 */
[----:B---3--:R-:W3:Y:S04]  /*114c0*/  LDL.LU R18, [R1+0x3a0] ;  /* 0x0003a00001127983 */ /* 0x008ee80000300800 */
[----:B------:R-:W-:Y:S04]  /*114d0*/  STS.U16 [R0+UR5+0x5c00], R13 ;  /* 0x005c000d00007988 */ /* 0x000fe80008000405 */
[----:B------:R-:W3:Y:S04]  /*114e0*/  LDL.LU R19, [R1+0x360] ;  /* 0x0003600001137983 */ /* 0x000ee80000300800 */
[----:B------:R-:W-:Y:S04]  /*114f0*/  STS.U16 [R0+UR5+0x5c80], R25 ;  /* 0x005c801900007988 */ /* 0x000fe80008000405 */
[----:B------:R-:W3:Y:S04]  /*11500*/  LDL.LU R20, [R1+0x35c] ;  /* 0x00035c0001147983 */ /* 0x000ee80000300800 */
[----:B------:R-:W-:Y:S04]  /*11510*/  STS.U16 [R0+UR5+0x6400], R29 ;  /* 0x0064001d00007988 */ /* 0x000fe80008000405 */
[----:B------:R-:W3:Y:S04]  /*11520*/  LDL.LU R21, [R1+0x318] ;  /* 0x0003180001157983 */ /* 0x000ee80000300800 */
[----:B------:R-:W3:Y:S04]  /*11530*/  LDL.LU R22, [R1+0x314] ;  /* 0x0003140001167983 */ /* 0x000ee80000300800 */
        /* <DEDUP_REMOVED lines=10> */
[----:B------:R-:W-:Y:S04]  /*115e0*/  STS.U16 [R0+UR5+0x6c00], R27 ;  /* 0x006c001b00007988 */ /* 0x000fe80008000405 */
[----:B------:R-:W4:Y:S04]  /*115f0*/  LDL.LU R13, [R1+0x1d8] ;  /* 0x0001d800010d7983 */ /* 0x000f280000300800 */
[----:B------:R1:W-:Y:S04]  /*11600*/  STS.U16 [R0+UR5+0x6c80], R24 ;  /* 0x006c801800007988 */ /* 0x0003e80008000405 */
[----:B------:R-:W4:Y:S04]  /*11610*/  LDL.LU R25, [R1+0x19c] ;  /* 0x00019c0001197983 */ /* 0x000f280000300800 */
[----:B------:R-:W4:Y:S04]  /*11620*/  LDL.LU R29, [R1+0x198] ;  /* 0x00019800011d7983 */ /* 0x000f280000300800 */
[----:B------:R-:W-:Y:S04]  /*11630*/  STS.U16 [R0+UR5+0x7400], R12 ;  /* 0x0074000c00007988 */ /* 0x000fe80008000405 */
[----:B------:R-:W-:Y:S04]  /*11640*/  STS.U16 [R0+UR5+0x7480], R11 ;  /* 0x0074800b00007988 */ /* 0x000fe80008000405 */
[----:B------:R-:W-:Y:S04]  /*11650*/  STS.U16 [R0+UR5+0x7c00], R10 ;  /* 0x007c000a00007988 */ /* 0x000fe80008000405 */
[----:B------:R0:W-:Y:S04]  /*11660*/  STS.U16 [R0+UR5+0x7c80], R7 ;  /* 0x007c800700007988 */ /* 0x0001e80008000405 */
[----:B-1----:R-:W4:Y:S04]  /*11670*/  LDL.LU R24, [R1+0x104] ;  /* 0x0001040001187983 */ /* 0x002f280000300800 */
[----:B------:R-:W4:Y:S01]  /*11680*/  LDL.LU R2, [R1+0xd0] ;  /* 0x0000d00001027983 */ /* 0x000f220000300800 */
[----:B0-----:R-:W-:-:S05]  /*11690*/  LOP3.LUT R28, R28, 0x3f, RZ, 0xc0, !PT ;  /* 0x0000003f1c1c7812 */ /* 0x001fca00078ec0ff */
[----:B------:R-:W-:-:S05]  /*116a0*/  IMAD.SHL.U32 R28, R28, 0x2, RZ ;  /* 0x000000021c1c7824 */ /* 0x000fca00078e00ff */
[----:B------:R-:W-:Y:S02]  /*116b0*/  LOP3.LUT R27, R28, 0x50, RZ, 0x3c, !PT ;  /* 0x000000501c1b7812 */ /* 0x000fe400078e3cff */
[----:B------:R-:W4:Y:S04]  /*116c0*/  LDL.LU R28, [R1+0x100] ;  /* 0x00010000011c7983 */ /* 0x000f280000300800 */
[----:B------:R-:W4:Y:S04]  /*116d0*/  LDL.LU R7, [R1+0xd4] ;  /* 0x0000d40001077983 */ /* 0x000f280000300800 */
[----:B------:R-:W-:Y:S04]  /*116e0*/  STL [R1+0x12d0], R0 ;  /* 0x0012d00001007387 */ /* 0x000fe80000100800 */
[----:B------:R0:W-:Y:S04]  /*116f0*/  STS.U16 [R27+UR5+0x500], R15 ;  /* 0x0005000f1b007988 */ /* 0x0001e80008000405 */
[----:B------:R1:W-:Y:S04]  /*11700*/  STS.U16 [R27+UR5+0x580], R16 ;  /* 0x000580101b007988 */ /* 0x0003e80008000405 */
[----:B--2---:R2:W-:Y:S04]  /*11710*/  STS.U16 [R27+UR5+0xd00], R17 ;  /* 0x000d00111b007988 */ /* 0x0045e80008000405 */
[----:B---3--:R3:W-:Y:S04]  /*11720*/  STS.U16 [R27+UR5+0xd80], R18 ;  /* 0x000d80121b007988 */ /* 0x0087e80008000405 */
[----:B0-----:R-:W4:Y:S04]  /*11730*/  LDL.LU R15, [R1+0x13ac] ;  /* 0x0013ac00010f7983 */ /* 0x001f280000300800 */
[----:B-1----:R-:W4:Y:S04]  /*11740*/  LDL.LU R16, [R1+0x13a8] ;  /* 0x0013a80001107983 */ /* 0x002f280000300800 */
[----:B------:R0:W-:Y:S04]  /*11750*/  STS.U16 [R27+UR5+0x1500], R19 ;  /* 0x001500131b007988 */ /* 0x0001e80008000405 */
[----:B--2---:R-:W2:Y:S04]  /*11760*/  LDL.LU R17, [R1+0x13a4] ;  /* 0x0013a40001117983 */ /* 0x004ea80000300800 */
[----:B---3--:R-:W3:Y:S04]  /*11770*/  LDL.LU R18, [R1+0x13a0] ;  /* 0x0013a00001127983 */ /* 0x008ee80000300800 */
[----:B------:R1:W-:Y:S04]  /*11780*/  STS.U16 [R27+UR5+0x1580], R20 ;  /* 0x001580141b007988 */ /* 0x0003e80008000405 */
[----:B------:R1:W-:Y:S04]  /*11790*/  STS.U16 [R27+UR5+0x1d00], R21 ;  /* 0x001d00151b007988 */ /* 0x0003e80008000405 */
[----:B------:R1:W-:Y:S04]  /*117a0*/  STS.U16 [R27+UR5+0x1d80], R22 ;  /* 0x001d80161b007988 */ /* 0x0003e80008000405 */
[----:B0-----:R-:W2:Y:S04]  /*117b0*/  LDL.LU R19, [R1+0x139c] ;  /* 0x00139c0001137983 */ /* 0x001ea80000300800 */
[----:B-1----:R-:W2:Y:S04]  /*117c0*/  LDL.LU R20, [R1+0x1398] ;  /* 0x0013980001147983 */ /* 0x002ea80000300800 */
[----:B------:R-:W2:Y:S04]  /*117d0*/  LDL.LU R21, [R1+0x1394] ;  /* 0x0013940001157983 */ /* 0x000ea80000300800 */
[----:B------:R-:W2:Y:S04]  /*117e0*/  LDL.LU R22, [R1+0x1390] ;  /* 0x0013900001167983 */ /* 0x000ea80000300800 */
[----:B----4-:R0:W-:Y:S04]  /*117f0*/  STS.U16 [R27+UR5+0x2500], R26 ;  /* 0x0025001a1b007988 */ /* 0x0101e80008000405 */
[----:B0-----:R-:W4:Y:S04]  /*11800*/  LDL.LU R26, [R1+0x138c] ;  /* 0x00138c00011a7983 */ /* 0x001f280000300800 */
[----:B----4-:R0:W-:Y:S04]  /*11810*/  STS.U16 [R27+UR5+0x2580], R26 ;  /* 0x0025801a1b007988 */ /* 0x0101e80008000405 */
[----:B------:R1:W-:Y:S04]  /*11820*/  STS.U16 [R27+UR5+0x2d00], R23 ;  /* 0x002d00171b007988 */ /* 0x0003e80008000405 */
[----:B------:R4:W-:Y:S04]  /*11830*/  STS.U16 [R27+UR5+0x2d80], R8 ;  /* 0x002d80081b007988 */ /* 0x0009e80008000405 */
[----:B------:R0:W-:Y:S04]  /*11840*/  STS.U16 [R27+UR5+0x3500], R9 ;  /* 0x003500091b007988 */ /* 0x0001e80008000405 */
[----:B------:R1:W-:Y:S04]  /*11850*/  STS.U16 [R27+UR5+0x3580], R3 ;  /* 0x003580031b007988 */ /* 0x0003e80008000405 */
[----:B------:R2:W-:Y:S04]  /*11860*/  STS.U16 [R27+UR5+0x3d00], R4 ;  /* 0x003d00041b007988 */ /* 0x0005e80008000405 */
[----:B0-----:R-:W3:Y:S04]  /*11870*/  LDL.LU R26, [R1+0x3dc] ;  /* 0x0003dc00011a7983 */ /* 0x001ee80000300800 */
[----:B-1----:R-:W3:Y:S04]  /*11880*/  LDL.LU R23, [R1+0x1388] ;  /* 0x0013880001177983 */ /* 0x002ee80000300800 */
[----:B----4-:R-:W4:Y:S04]  /*11890*/  LDL.LU R8, [R1+0x1384] ;  /* 0x0013840001087983 */ /* 0x010f280000300800 */
[----:B------:R-:W3:Y:S04]  /*118a0*/  LDL.LU R9, [R1+0x350] ;  /* 0x0003500001097983 */ /* 0x000ee80000300800 */
[----:B------:R-:W3:Y:S04]  /*118b0*/  LDL.LU R3, [R1+0x1380] ;  /* 0x0013800001037983 */ /* 0x000ee80000300800 */
[----:B--2---:R-:W2:Y:S04]  /*118c0*/  LDL.LU R4, [R1+0x137c] ;  /* 0x00137c0001047983 */ /* 0x004ea80000300800 */
[----:B------:R0:W-:Y:S04]  /*118d0*/  STS.U16 [R27+UR5+0x3d80], R5 ;  /* 0x003d80051b007988 */ /* 0x0001e80008000405 */
        /* <DEDUP_REMOVED lines=10> */
[----:B------:R-:W2:Y:S04]  /*11980*/  LDL.LU R24, [R1+0x1364] ;  /* 0x0013640001187983 */ /* 0x000ea80000300800 */
[----:B------:R0:W-:Y:S02]  /*11990*/  STS.U16 [R27+UR5+0x5580], R28 ;  /* 0x0055801c1b007988 */ /* 0x0001e40008000405 */
[----:B0-----:R-:W0:Y:S02]  /*119a0*/  S2R R28, SR_TID.X ;  /* 0x00000000001c7919 */ /* 0x001e240000002100 */
[----:B------:R-:W-:Y:S04]  /*119b0*/  STS.U16 [R27+UR5+0x5d00], R7 ;  /* 0x005d00071b007988 */ /* 0x000fe80008000405 */
[----:B------:R-:W-:Y:S01]  /*119c0*/  STS.U16 [R27+UR5+0x5d80], R2 ;  /* 0x005d80021b007988 */ /* 0x000fe20008000405 */
[----:B0-----:R-:W-:-:S05]  /*119d0*/  LOP3.LUT R28, R28, 0x3f, RZ, 0xc0, !PT ;  /* 0x0000003f1c1c7812 */ /* 0x001fca00078ec0ff */
[----:B------:R-:W-:Y:S01]  /*119e0*/  IMAD.SHL.U32 R28, R28, 0x2, RZ ;  /* 0x000000021c1c7824 */ /* 0x000fe200078e00ff */
[----:B--2---:R0:W-:Y:S04]  /*119f0*/  STS.U16 [R27+UR5+0x6500], R24 ;  /* 0x006500181b007988 */ /* 0x0041e80008000405 */
[----:B------:R1:W-:Y:S04]  /*11a00*/  STS.U16 [R27+UR5+0x6580], R29 ;  /* 0x0065801d1b007988 */ /* 0x0003e80008000405 */
[----:B------:R2:W-:Y:S04]  /*11a10*/  STS.U16 [R27+UR5+0x6d00], R25 ;  /* 0x006d00191b007988 */ /* 0x0005e80008000405 */
[----:B------:R-:W-:Y:S04]  /*11a20*/  STS.U16 [R27+UR5+0x6d80], R13 ;  /* 0x006d800d1b007988 */ /* 0x000fe80008000405 */
[----:B------:R-:W-:Y:S04]  /*11a30*/  STS.U16 [R27+UR5+0x7500], R6 ;  /* 0x007500061b007988 */ /* 0x000fe80008000405 */
[----:B------:R1:W-:Y:S04]  /*11a40*/  STS.U16 [R27+UR5+0x7580], R5 ;  /* 0x007580051b007988 */ /* 0x0003e80008000405 */
[----:B------:R3:W-:Y:S04]  /*11a50*/  STS.U16 [R27+UR5+0x7d00], R4 ;  /* 0x007d00041b007988 */ /* 0x0007e80008000405 */
[----:B0-----:R-:W4:Y:S04]  /*11a60*/  LDL.LU R24, [R1+0x1360] ;  /* 0x0013600001187983 */ /* 0x001f280000300800 */
[----:B-1----:R-:W4:Y:S01]  /*11a70*/  LDL.LU R29, [R1+0x135c] ;  /* 0x00135c00011d7983 */ /* 0x002f220000300800 */
[----:B--2---:R-:W-:-:S03]  /*11a80*/  LOP3.LUT R25, R28, 0x60, RZ, 0x3c, !PT ;  /* 0x000000601c197812 */ /* 0x004fc600078e3cff */
[----:B------:R-:W2:Y:S04]  /*11a90*/  LDL R7, [R1+0x444] ;  /* 0x0004440001077983 */ /* 0x000ea80000100800 */
[----:B------:R-:W2:Y:S04]  /*11aa0*/  LDL R2, [R1+0x448] ;  /* 0x0004480001027983 */ /* 0x000ea80000100800 */
[----:B------:R-:W2:Y:S04]  /*11ab0*/  LDL.LU R5, [R1+0x39c] ;  /* 0x00039c0001057983 */ /* 0x000ea80000300800 */
[----:B---3--:R-:W3:Y:S04]  /*11ac0*/  LDL.LU R4, [R1+0x3d8] ;  /* 0x0003d80001047983 */ /* 0x008ee80000300800 */
[----:B------:R0:W-:Y:S04]  /*11ad0*/  STS.U16 [R27+UR5+0x7d80], R3 ;  /* 0x007d80031b007988 */ /* 0x0001e80008000405 */
[----:B------:R1:W-:Y:S04]  /*11ae0*/  STS.U16 [R25+UR5+0x600], R26 ;  /* 0x0006001a19007988 */ /* 0x0003e80008000405 */
[----:B0-----:R-:W4:Y:S04]  /*11af0*/  LDL.LU R3, [R1+0x358] ;  /* 0x0003580001037983 */ /* 0x001f280000300800 */
[----:B------:R-:W-:Y:S04]  /*11b00*/  STL [R1+0x12cc], R27 ;  /* 0x0012cc1b01007387 */ /* 0x000fe80000100800 */
[----:B-1----:R-:W4:Y:S01]  /*11b10*/  LDL.LU R26, [R1+0x1358] ;  /* 0x00135800011a7983 */ /* 0x002f220000300800 */
[----:B------:R-:W-:-:S03]  /*11b20*/  PRMT R6, RZ, 0x7610, R6 ;  /* 0x00007610ff067816 */ /* 0x000fc60000000006 */
[----:B---3--:R0:W-:Y:S04]  /*11b30*/  STS.U16 [R25+UR5+0x680], R4 ;  /* 0x0006800419007988 */ /* 0x0081e80008000405 */
[----:B--2---:R1:W-:Y:S04]  /*11b40*/  STS.U16 [R25+UR5+0xe00], R5 ;  /* 0x000e000519007988 */ /* 0x0043e80008000405 */
[----:B0-----:R-:W2:Y:S04]  /*11b50*/  LDL R4, [R1+0xc4c] ;  /* 0x000c4c0001047983 */ /* 0x001ea80000100800 */
[----:B----4-:R0:W-:Y:S04]  /*11b60*/  STS.U16 [R25+UR5+0xe80], R26 ;  /* 0x000e801a19007988 */ /* 0x0101e80008000405 */
[----:B------:R3:W-:Y:S04]  /*11b70*/  STS.U16 [R25+UR5+0x1600], R3 ;  /* 0x0016000319007988 */ /* 0x0007e80008000405 */
[----:B-1----:R-:W4:Y:S04]  /*11b80*/  LDL R5, [R1+0xc48] ;  /* 0x000c480001057983 */ /* 0x002f280000100800 */
[----:B------:R1:W-:Y:S04]  /*11b90*/  STS.U16 [R25+UR5+0x1680], R9 ;  /* 0x0016800919007988 */ /* 0x0003e80008000405 */
[----:B------:R1:W-:Y:S04]  /*11ba0*/  STS.U16 [R25+UR5+0x1e00], R29 ;  /* 0x001e001d19007988 */ /* 0x0003e80008000405 */
[----:B------:R1:W-:Y:S04]  /*11bb0*/  STS.U16 [R25+UR5+0x1e80], R24 ;  /* 0x001e801819007988 */ /* 0x0003e80008000405 */
[----:B0-----:R-:W2:Y:S01]  /*11bc0*/  LDL.LU R26, [R1+0x1354] ;  /* 0x00135400011a7983 */ /* 0x001ea20000300800 */
[----:B---3--:R-:W-:-:S03]  /*11bd0*/  @!P1 IMAD.MOV.U32 R3, RZ, RZ, R7 ;  /* 0x000000ffff039224 */ /* 0x008fc600078e0007 */
[----:B-1----:R-:W3:Y:S04]  /*11be0*/  LDL R9, [R1+0xc5c] ;  /* 0x000c5c0001097983 */ /* 0x002ee80000100800 */
[----:B------:R-:W3:Y:S04]  /*11bf0*/  LDL.LU R29, [R1+0x1350] ;  /* 0x00135000011d7983 */ /* 0x000ee80000300800 */
[----:B------:R-:W4:Y:S04]  /*11c00*/  LDL.LU R24, [R1+0x134c] ;  /* 0x00134c0001187983 */ /* 0x000f280000300800 */
[----:B------:R0:W4:Y:S04]  /*11c10*/  @!P1 LDG.E.U16 R6, desc[UR8][R2.64] ;  /* 0x0000000802069981 */ /* 0x000128000c1e1500 */
[----:B------:R-:W4:Y:S04]  /*11c20*/  LDL R7, [R1+0xc74] ;  /* 0x000c740001077983 */ /* 0x000f280000100800 */
[----:B------:R-:W0:Y:S04]  /*11c30*/  LDL R2, [R1+0x434] ;  /* 0x0004340001027983 */ /* 0x000e280000100800 */
[----:B------:R-:W0:Y:S01]  /*11c40*/  LDL R3, [R1+0x438] ;  /* 0x0004380001037983 */ /* 0x000e220000100800 */
[----:B--2---:R-:W-:-:S02]  /*11c50*/  PRMT R26, RZ, 0x7610, R26 ;  /* 0x00007610ff1a7816 */ /* 0x004fc4000000001a */
[----:B---3--:R-:W-:Y:S02]  /*11c60*/  PRMT R29, RZ, 0x7610, R29 ;  /* 0x00007610ff1d7816 */ /* 0x008fe4000000001d */
[----:B0-----:R-:W-:-:S04]  /*11c70*/  @!P1 LOP3.LUT R3, R3, R2, RZ, 0x3c, !PT ;  /* 0x0000000203039212 */ /* 0x001fc800078e3cff */
[----:B------:R-:W-:-:S04]  /*11c80*/  @!P1 LOP3.LUT R2, R3, R2, RZ, 0x3c, !PT ;  /* 0x0000000203029212 */ /* 0x000fc800078e3cff */
[----:B------:R-:W-:-:S05]  /*11c90*/  @!P1 LOP3.LUT R3, R3, R2, RZ, 0x3c, !PT ;  /* 0x0000000203039212 */ /* 0x000fca00078e3cff */
[----:B------:R0:W2:Y:S02]  /*11ca0*/  @!P1 LDG.E.U16 R26, desc[UR8][R2.64] ;  /* 0x00000008021a9981 */ /* 0x0000a4000c1e1500 */
[----:B0-----:R-:W-:Y:S02]  /*11cb0*/  @!P1 IMAD.MOV.U32 R2, RZ, RZ, R4 ;  /* 0x000000ffff029224 */ /* 0x001fe400078e0004 */
[----:B----4-:R-:W-:-:S05]  /*11cc0*/  @!P1 IMAD.MOV.U32 R3, RZ, RZ, R5 ;  /* 0x000000ffff039224 */ /* 0x010fca00078e0005 */
[----:B------:R-:W3:Y:S04]  /*11cd0*/  @!P1 LDG.E.U16 R29, desc[UR8][R2.64] ;  /* 0x00000008021d9981 */ /* 0x000ee8000c1e1500 */
[----:B------:R0:W-:Y:S04]  /*11ce0*/  STL [R1+0x3c], R6 ;  /* 0x00003c0601007387 */ /* 0x0001e80000100800 */
[----:B0-----:R-:W4:Y:S04]  /*11cf0*/  LDL R6, [R1+0xc80] ;  /* 0x000c800001067983 */ /* 0x001f280000100800 */
[----:B--2---:R0:W-:Y:S04]  /*11d00*/  STL [R1+0x38], R26 ;  /* 0x0000381a01007387 */ /* 0x0041e80000100800 */
[----:B0-----:R-:W2:Y:S04]  /*11d10*/  LDL.LU R26, [R1+0x1348] ;  /* 0x00134800011a7983 */ /* 0x001ea80000300800 */
[----:B------:R-:W2:Y:S04]  /*11d20*/  LDL R5, [R1+0xc84] ;  /* 0x000c840001057983 */ /* 0x000ea80000100800 */
[----:B------:R-:W2:Y:S04]  /*11d30*/  LDL R4, [R1+0xc90] ;  /* 0x000c900001047983 */ /* 0x000ea80000100800 */
[----:B---3--:R0:W-:Y:S04]  /*11d40*/  STL [R1+0x34], R29 ;  /* 0x0000341d01007387 */ /* 0x0081e80000100800 */
[----:B0-----:R-:W3:Y:S04]  /*11d50*/  LDL.LU R29, [R1+0x1344] ;  /* 0x00134400011d7983 */ /* 0x001ee80000300800 */
[----:B------:R-:W2:Y:S01]  /*11d60*/  LDL R3, [R1+0xc58] ;  /* 0x000c580001037983 */ /* 0x000ea20000100800 */
[----:B------:R-:W-:Y:S01]  /*11d70*/  PRMT R8, RZ, 0x7610, R8 ;  /* 0x00007610ff087816 */ /* 0x000fe20000000008 */
[----:B------:R-:W-:Y:S01]  /*11d80*/  @!P1 IMAD.MOV.U32 R2, RZ, RZ, R9 ;  /* 0x000000ffff029224 */ /* 0x000fe200078e0009 */
[----:B------:R-:W-:Y:S01]  /*11d90*/  PRMT R28, RZ, 0x7610, R28 ;  /* 0x00007610ff1c7816 */ /* 0x000fe2000000001c */
[----:B------:R-:W3:Y:S04]  /*11da0*/  LDL R9, [R1+0xc94] ;  /* 0x000c940001097983 */ /* 0x000ee80000100800 */
[----:B--2---:R-:W2:Y:S04]  /*11db0*/  @!P1 LDG.E.U16 R8, desc[UR8][R2.64] ;  /* 0x0000000802089981 */ /* 0x004ea8000c1e1500 */
[----:B------:R-:W4:Y:S04]  /*11dc0*/  LDL R2, [R1+0xc68] ;  /* 0x000c680001027983 */ /* 0x000f280000100800 */
[----:B------:R-:W4:Y:S01]  /*11dd0*/  LDL R3, [R1+0xc6c] ;  /* 0x000c6c0001037983 */ /* 0x000f220000100800 */
[----:B---3--:R-:W-:-:S03]  /*11de0*/  PRMT R29, RZ, 0x7610, R29 ;  /* 0x00007610ff1d7816 */ /* 0x008fc6000000001d */
[----:B--2---:R0:W-:Y:S04]  /*11df0*/  STL [R1+0x30], R8 ;  /* 0x0000300801007387 */ /* 0x0041e80000100800 */
[----:B0-----:R-:W2:Y:S01]  /*11e00*/  LDL R8, [R1+0xca0] ;  /* 0x000ca00001087983 */ /* 0x001ea20000100800 */
[----:B----4-:R-:W-:-:S04]  /*11e10*/  @!P1 LOP3.LUT R3, R3, R2, RZ, 0x3c, !PT ;  /* 0x0000000203039212 */ /* 0x010fc800078e3cff */
[----:B------:R-:W-:-:S04]  /*11e20*/  @!P1 LOP3.LUT R2, R3, R2, RZ, 0x3c, !PT ;  /* 0x0000000203029212 */ /* 0x000fc800078e3cff */
[----:B------:R-:W-:-:S05]  /*11e30*/  @!P1 LOP3.LUT R3, R3, R2, RZ, 0x3c, !PT ;  /* 0x0000000203039212 */ /* 0x000fca00078e3cff */
[----:B------:R0:W3:Y:S01]  /*11e40*/  @!P1 LDG.E.U16 R28, desc[UR8][R2.64] ;  /* 0x00000008021c9981 */ /* 0x0000e2000c1e1500 */
[----:B------:R-:W-:Y:S01]  /*11e50*/  PRMT R26, RZ, 0x7610, R26 ;  /* 0x00007610ff1a7816 */ /* 0x000fe2000000001a */
[----:B0-----:R-:W-:Y:S02]  /*11e60*/  @!P1 IMAD.MOV.U32 R2, RZ, RZ, R6 ;  /* 0x000000ffff029224 */ /* 0x001fe400078e0006 */
[----:B------:R-:W-:-:S05]  /*11e70*/  @!P1 IMAD.MOV.U32 R3, RZ, RZ, R7 ;  /* 0x000000ffff039224 */ /* 0x000fca00078e0007 */
[----:B------:R0:W4:Y:S01]  /*11e80*/  @!P1 LDG.E.U16 R29, desc[UR8][R2.64] ;  /* 0x00000008021d9981 */ /* 0x000122000c1e1500 */
[----:B------:R-:W-:Y:S01]  /*11e90*/  PRMT R24, RZ, 0x7610, R24 ;  /* 0x00007610ff187816 */ /* 0x000fe20000000018 */
[----:B0-----:R-:W-:Y:S02]  /*11ea0*/  @!P1 IMAD.MOV.U32 R2, RZ, RZ, R4 ;  /* 0x000000ffff029224 */ /* 0x001fe400078e0004 */
[----:B------:R-:W-:-:S05]  /*11eb0*/  @!P1 IMAD.MOV.U32 R3, RZ, RZ, R5 ;  /* 0x000000ffff039224 */ /* 0x000fca00078e0005 */
[----:B------:R0:W4:Y:S02]  /*11ec0*/  @!P1 LDG.E.U16 R26, desc[UR8][R2.64] ;  /* 0x00000008021a9981 */ /* 0x000124000c1e1500 */
[----:B0-----:R-:W-:Y:S02]  /*11ed0*/  @!P1 IMAD.MOV.U32 R3, RZ, RZ, R9 ;  /* 0x000000ffff039224 */ /* 0x001fe400078e0009 */
[----:B--2---:R-:W-:-:S05]  /*11ee0*/  @!P1 IMAD.MOV.U32 R2, RZ, RZ, R8 ;  /* 0x000000ffff029224 */ /* 0x004fca00078e0008 */
[----:B------:R-:W2:Y:S04]  /*11ef0*/  @!P1 LDG.E.U16 R24, desc[UR8][R2.64] ;  /* 0x0000000802189981 */ /* 0x000ea8000c1e1500 */
[----:B---3--:R-:W-:Y:S04]  /*11f00*/  STL [R1+0x1c], R28 ;  /* 0x00001c1c01007387 */ /* 0x008fe80000100800 */
[----:B------:R-:W3:Y:S04]  /*11f10*/  LDL R7, [R1+0xca4] ;  /* 0x000ca40001077983 */ /* 0x000ee80000100800 */
[----:B------:R-:W3:Y:S01]  /*11f20*/  LDL R6, [R1+0xcb0] ;  /* 0x000cb00001067983 */ /* 0x000ee20000100800 */
[----:B------:R-:W-:-:S03]  /*11f30*/  PRMT R0, RZ, 0x7610, R0 ;  /* 0x00007610ff007816 */ /* 0x000fc60000000000 */
[----:B----4-:R-:W-:Y:S04]  /*11f40*/  STL [R1+0x12d4], R29 ;  /* 0x0012d41d01007387 */ /* 0x010fe80000100800 */
[----:B------:R-:W4:Y:S04]  /*11f50*/  LDL R5, [R1+0xcc4] ;  /* 0x000cc40001057983 */ /* 0x000f280000100800 */
[----:B------:R-:W4:Y:S04]  /*11f60*/  LDL R4, [R1+0xcd0] ;  /* 0x000cd00001047983 */ /* 0x000f280000100800 */
[----:B------:R-:W-:Y:S04]  /*11f70*/  STL [R1+0x12c8], R26 ;  /* 0x0012c81a01007387 */ /* 0x000fe80000100800 */
[----:B------:R-:W4:Y:S04]  /*11f80*/  LDL R9, [R1+0xcd4] ;  /* 0x000cd40001097983 */ /* 0x000f280000100800 */
[----:B------:R-:W4:Y:S04]  /*11f90*/  LDL R8, [R1+0xce0] ;  /* 0x000ce00001087983 */ /* 0x000f280000100800 */
[----:B--2---:R0:W-:Y:S01]  /*11fa0*/  STL [R1+0x12d8], R24 ;  /* 0x0012d81801007387 */ /* 0x0041e20000100800 */
[----:B---3--:R-:W-:-:S02]  /*11fb0*/  @!P1 IMAD.MOV.U32 R3, RZ, RZ, R7 ;  /* 0x000000ffff039224 */ /* 0x008fc400078e0007 */
[----:B------:R-:W-:Y:S01]  /*11fc0*/  @!P1 IMAD.MOV.U32 R2, RZ, RZ, R6 ;  /* 0x000000ffff029224 */ /* 0x000fe200078e0006 */
[----:B0-----:R-:W2:Y:S01]  /*11fd0*/  LDL R24, [R1+0xcc0] ;  /* 0x000cc00001187983 */ /* 0x001ea20000100800 */
[----:B------:R-:W-:Y:S02]  /*11fe0*/  PRMT R29, RZ, 0x7610, R29 ;  /* 0x00007610ff1d7816 */ /* 0x000fe4000000001d */
[----:B------:R-:W-:Y:S02]  /*11ff0*/  PRMT R27, RZ, 0x7610, R27 ;  /* 0x00007610ff1b7816 */ /* 0x000fe4000000001b */
[----:B------:R-:W-:Y:S01]  /*12000*/  PRMT R26, RZ, 0x7610, R26 ;  /* 0x00007610ff1a7816 */ /* 0x000fe2000000001a */
[----:B------:R2:W3:Y:S04]  /*12010*/  @!P1 LDG.E.U16 R0, desc[UR8][R2.64] ;  /* 0x0000000802009981 */ /* 0x0004e8000c1e1500 */
[----:B------:R-:W3:Y:S04]  /*12020*/  LDL R7, [R1+0xce4] ;  /* 0x000ce40001077983 */ /* 0x000ee80000100800 */
[----:B------:R-:W3:Y:S04]  /*12030*/  LDL R6, [R1+0xcf0] ;  /* 0x000cf00001067983 */ /* 0x000ee80000100800 */
[----:B------:R-:W3:Y:S01]  /*12040*/  LDL R3, [R1+0xcb4] ;  /* 0x000cb40001037983 */ /* 0x000ee20000100800 */
[----:B--2---:R-:W-:-:S05]  /*12050*/  @!P1 IMAD.MOV.U32 R2, RZ, RZ, R24 ;  /* 0x000000ffff029224 */ /* 0x004fca00078e0018 */
[----:B---3--:R4:W2:Y:S02]  /*12060*/  @!P1 LDG.E.U16 R29, desc[UR8][R2.64] ;  /* 0x00000008021d9981 */ /* 0x0088a4000c1e1500 */
[----:B----4-:R-:W-:Y:S02]  /*12070*/  @!P1 IMAD.MOV.U32 R2, RZ, RZ, R4 ;  /* 0x000000ffff029224 */ /* 0x010fe400078e0004 */
[----:B------:R-:W-:-:S05]  /*12080*/  @!P1 IMAD.MOV.U32 R3, RZ, RZ, R5 ;  /* 0x000000ffff039224 */ /* 0x000fca00078e0005 */
[----:B------:R0:W3:Y:S02]  /*12090*/  @!P1 LDG.E.U16 R27, desc[UR8][R2.64] ;  /* 0x00000008021b9981 */ /* 0x0000e4000c1e1500 */
[----:B0-----:R-:W-:Y:S02]  /*120a0*/  @!P1 IMAD.MOV.U32 R2, RZ, RZ, R8 ;  /* 0x000000ffff029224 */ /* 0x001fe400078e0008 */
[----:B------:R-:W-:-:S05]  /*120b0*/  @!P1 IMAD.MOV.U32 R3, RZ, RZ, R9 ;  /* 0x000000ffff039224 */ /* 0x000fca00078e0009 */
[----:B------:R-:W4:Y:S04]  /*120c0*/  @!P1 LDG.E.U16 R26, desc[UR8][R2.64] ;  /* 0x00000008021a9981 */ /* 0x000f28000c1e1500 */
[----:B------:R0:W-:Y:S04]  /*120d0*/  STL [R1+0x12dc], R0 ;  /* 0x0012dc0001007387 */ /* 0x0001e80000100800 */
[----:B--2---:R-:W-:Y:S04]  /*120e0*/  STL [R1+0x12e0], R29 ;  /* 0x0012e01d01007387 */ /* 0x004fe80000100800 */
[----:B------:R-:W2:Y:S04]  /*120f0*/  LDL R5, [R1+0xcf4] ;  /* 0x000cf40001057983 */ /* 0x000ea80000100800 */
[----:B------:R-:W2:Y:S04]  /*12100*/  LDL R4, [R1+0xd00] ;  /* 0x000d000001047983 */ /* 0x000ea80000100800 */
[----:B---3--:R1:W-:Y:S04]  /*12110*/  STL [R1+0x12e4], R27 ;  /* 0x0012e41b01007387 */ /* 0x0083e80000100800 */
[----:B0-----:R-:W3:Y:S04]  /*12120*/  LDL R0, [R1+0xd10] ;  /* 0x000d100001007983 */ /* 0x001ee80000100800 */
[----:B-1----:R-:W3:Y:S04]  /*12130*/  LDL R27, [R1+0xd04] ;  /* 0x000d0400011b7983 */ /* 0x002ee80000100800 */
[----:B----4-:R0:W-:Y:S04]  /*12140*/  STL [R1+0x12e8], R26 ;  /* 0x0012e81a01007387 */ /* 0x0101e80000100800 */
[----:B------:R-:W4:Y:S04]  /*12150*/  LDL R24, [R1+0xc3c] ;  /* 0x000c3c0001187983 */ /* 0x000f280000100800 */
[----:B0-----:R-:W4:Y:S01]  /*12160*/  LDL R26, [R1+0xc20] ;  /* 0x000c2000011a7983 */ /* 0x001f220000100800 */
[----:B------:R-:W-:Y:S01]  /*12170*/  PRMT R23, RZ, 0x7610, R23 ;  /* 0x00007610ff177816 */ /* 0x000fe20000000017 */
[----:B------:R-:W-:-:S02]  /*12180*/  @!P1 IMAD.MOV.U32 R2, RZ, RZ, R6 ;  /* 0x000000ffff029224 */ /* 0x000fc400078e0006 */
[----:B------:R-:W-:Y:S01]  /*12190*/  @!P1 IMAD.MOV.U32 R3, RZ, RZ, R7 ;  /* 0x000000ffff039224 */ /* 0x000fe200078e0007 */
[----:B------:R-:W-:Y:S02]  /*121a0*/  PRMT R22, RZ, 0x7610, R22 ;  /* 0x00007610ff167816 */ /* 0x000fe40000000016 */
[----:B------:R-:W-:Y:S01]  /*121b0*/  PRMT R21, RZ, 0x7610, R21 ;  /* 0x00007610ff157816 */ /* 0x000fe20000000015 */
[----:B------:R-:W4:Y:S04]  /*121c0*/  LDL R7, [R1+0x43c] ;  /* 0x00043c0001077983 */ /* 0x000f280000100800 */
[----:B------:R0:W4:Y:S04]  /*121d0*/  @!P1 LDG.E.U16 R23, desc[UR8][R2.64] ;  /* 0x0000000802179981 */ /* 0x000128000c1e1500 */
[----:B------:R-:W4:Y:S01]  /*121e0*/  LDL R6, [R1+0x440] ;  /* 0x0004400001067983 */ /* 0x000f220000100800 */
[----:B0-----:R-:W-:-:S03]  /*121f0*/  PRMT R2, RZ, 0x7610, R2 ;  /* 0x00007610ff027816 */ /* 0x001fc60000000002 */
[----:B--2---:R3:W2:Y:S02]  /*12200*/  @!P1 LDG.E.U16 R22, desc[UR8][R4.64] ;  /* 0x0000000804169981 */ /* 0x0046a4000c1e1500 */
[----:B---3--:R-:W-:Y:S02]  /*12210*/  @!P1 IMAD.MOV.U32 R4, RZ, RZ, R0 ;  /* 0x000000ffff049224 */ /* 0x008fe400078e0000 */
[----:B------:R-:W-:-:S05]  /*12220*/  @!P1 IMAD.MOV.U32 R5, RZ, RZ, R27 ;  /* 0x000000ffff059224 */ /* 0x000fca00078e001b */
[----:B------:R4:W3:Y:S02]  /*12230*/  @!P1 LDG.E.U16 R2, desc[UR8][R4.64] ;  /* 0x0000000804029981 */ /* 0x0008e4000c1e1500 */
[----:B----4-:R-:W-:Y:S02]  /*12240*/  @!P0 IMAD.MOV.U32 R4, RZ, RZ, R24 ;  /* 0x000000ffff048224 */ /* 0x010fe400078e0018 */
[----:B------:R-:W-:-:S05]  /*12250*/  @!P0 IMAD.MOV.U32 R5, RZ, RZ, R26 ;  /* 0x000000ffff058224 */ /* 0x000fca00078e001a */
[----:B------:R0:W4:Y:S04]  /*12260*/  @!P0 LDG.E.U16 R21, desc[UR8][R4.64] ;  /* 0x0000000804158981 */ /* 0x000128000c1e1500 */
[----:B------:R-:W-:Y:S04]  /*12270*/  STL [R1+0x12ec], R23 ;  /* 0x0012ec1701007387 */ /* 0x000fe80000100800 */
[----:B------:R-:W4:Y:S04]  /*12280*/  LDL R9, [R1+0x430] ;  /* 0x0004300001097983 */ /* 0x000f280000100800 */
[----:B------:R-:W4:Y:S01]  /*12290*/  LDL R8, [R1+0xc50] ;  /* 0x000c500001087983 */ /* 0x000f220000100800 */
[----:B------:R-:W-:Y:S01]  /*122a0*/  PRMT R20, RZ, 0x7610, R20 ;  /* 0x00007610ff147816 */ /* 0x000fe20000000014 */
[----:B0-----:R-:W-:-:S02]  /*122b0*/  @!P0 IMAD.MOV.U32 R4, RZ, RZ, R6 ;  /* 0x000000ffff048224 */ /* 0x001fc400078e0006 */
[----:B------:R-:W-:-:S05]  /*122c0*/  @!P0 IMAD.MOV.U32 R5, RZ, RZ, R7 ;  /* 0x000000ffff058224 */ /* 0x000fca00078e0007 */
[----:B------:R0:W4:Y:S04]  /*122d0*/  @!P0 LDG.E.U16 R20, desc[UR8][R4.64] ;  /* 0x0000000804148981 */ /* 0x000128000c1e1500 */
[----:B--2---:R1:W-:Y:S04]  /*122e0*/  STL [R1+0x12f0], R22 ;  /* 0x0012f01601007387 */ /* 0x0043e80000100800 */
[----:B------:R-:W2:Y:S04]  /*122f0*/  LDL R0, [R1+0xc60] ;  /* 0x000c600001007983 */ /* 0x000ea80000100800 */
[----:B-1----:R-:W2:Y:S04]  /*12300*/  LDL R22, [R1+0xc44] ;  /* 0x000c440001167983 */ /* 0x002ea80000100800 */
[----:B---3--:R-:W-:Y:S04]  /*12310*/  STL [R1+0x12f4], R2 ;  /* 0x0012f40201007387 */ /* 0x008fe80000100800 */
[----:B----4-:R-:W-:Y:S04]  /*12320*/  STL [R1+0x12f8], R21 ;  /* 0x0012f81501007387 */ /* 0x010fe80000100800 */
[----:B------:R-:W3:Y:S04]  /*12330*/  LDL R7, [R1+0xc54] ;  /* 0x000c540001077983 */ /* 0x000ee80000100800 */
[----:B------:R-:W4:Y:S01]  /*12340*/  LDL R6, [R1+0xc70] ;  /* 0x000c700001067983 */ /* 0x000f220000100800 */
[----:B------:R-:W-:Y:S01]  /*12350*/  PRMT R19, RZ, 0x7610, R19 ;  /* 0x00007610ff137816 */ /* 0x000fe20000000013 */
[----:B0-----:R-:W-:-:S02]  /*12360*/  @!P0 IMAD.MOV.U32 R4, RZ, RZ, R8 ;  /* 0x000000ffff048224 */ /* 0x001fc400078e0008 */
[----:B------:R-:W-:-:S05]  /*12370*/  @!P0 IMAD.MOV.U32 R5, RZ, RZ, R9 ;  /* 0x000000ffff058224 */ /* 0x000fca00078e0009 */
[----:B------:R2:W4:Y:S01]  /*12380*/  @!P0 LDG.E.U16 R19, desc[UR8][R4.64] ;  /* 0x0000000804138981 */ /* 0x000522000c1e1500 */
[----:B------:R-:W-:Y:S02]  /*12390*/  PRMT R18, RZ, 0x7610, R18 ;  /* 0x00007610ff127816 */ /* 0x000fe40000000012 */
[----:B------:R-:W-:Y:S01]  /*123a0*/  PRMT R17, RZ, 0x7610, R17 ;  /* 0x00007610ff117816 */ /* 0x000fe20000000011 */
[----:B------:R0:W-:Y:S04]  /*123b0*/  STL [R1+0x12fc], R20 ;  /* 0x0012fc1401007387 */ /* 0x0001e80000100800 */
[----:B------:R-:W4:Y:S04]  /*123c0*/  LDL R9, [R1+0xc64] ;  /* 0x000c640001097983 */ /* 0x000f280000100800 */
[----:B------:R-:W4:Y:S01]  /*123d0*/  LDL R8, [R1+0xc78] ;  /* 0x000c780001087983 */ /* 0x000f220000100800 */
[----:B--2---:R-:W-:-:S02]  /*123e0*/  @!P0 IMAD.MOV.U32 R4, RZ, RZ, R0 ;  /* 0x000000ffff048224 */ /* 0x004fc400078e0000 */
[----:B------:R-:W-:-:S05]  /*123f0*/  @!P0 IMAD.MOV.U32 R5, RZ, RZ, R22 ;  /* 0x000000ffff058224 */ /* 0x000fca00078e0016 */
[----:B------:R3:W2:Y:S02]  /*12400*/  @!P0 LDG.E.U16 R18, desc[UR8][R4.64] ;  /* 0x0000000804128981 */ /* 0x0006a4000c1e1500 */
[----:B---3--:R-:W-:Y:S02]  /*12410*/  @!P0 IMAD.MOV.U32 R5, RZ, RZ, R7 ;  /* 0x000000ffff058224 */ /* 0x008fe400078e0007 */
[----:B----4-:R-:W-:-:S05]  /*12420*/  @!P0 IMAD.MOV.U32 R4, RZ, RZ, R6 ;  /* 0x000000ffff048224 */ /* 0x010fca00078e0006 */
[----:B------:R1:W3:Y:S04]  /*12430*/  @!P0 LDG.E.U16 R17, desc[UR8][R4.64] ;  /* 0x0000000804118981 */ /* 0x0002e8000c1e1500 */
[----:B------:R4:W-:Y:S04]  /*12440*/  STL [R1+0x1300], R19 ;  /* 0x0013001301007387 */ /* 0x0009e80000100800 */
[----:B0-----:R-:W3:Y:S04]  /*12450*/  LDL R20, [R1+0xc9c] ;  /* 0x000c9c0001147983 */ /* 0x001ee80000100800 */
[----:B------:R-:W3:Y:S04]  /*12460*/  LDL R2, [R1+0xcac] ;  /* 0x000cac0001027983 */ /* 0x000ee80000100800 */
[----:B------:R-:W3:Y:S04]  /*12470*/  LDL R0, [R1+0xcb8] ;  /* 0x000cb80001007983 */ /* 0x000ee80000100800 */
[----:B----4-:R-:W4:Y:S01]  /*12480*/  LDL R19, [R1+0xca8] ;  /* 0x000ca80001137983 */ /* 0x010f220000100800 */
[----:B-1----:R-:W-:-:S02]  /*12490*/  @!P0 IMAD.MOV.U32 R4, RZ, RZ, R8 ;  /* 0x000000ffff048224 */ /* 0x002fc400078e0008 */
[----:B------:R-:W-:Y:S01]  /*124a0*/  @!P0 IMAD.MOV.U32 R5, RZ, RZ, R9 ;  /* 0x000000ffff058224 */ /* 0x000fe200078e0009 */
[----:B--2---:R0:W-:Y:S04]  /*124b0*/  STL [R1+0x1304], R18 ;  /* 0x0013041201007387 */ /* 0x0041e80000100800 */
[----:B------:R-:W2:Y:S04]  /*124c0*/  LDL R7, [R1+0xc7c] ;  /* 0x000c7c0001077983 */ /* 0x000ea80000100800 */
[----:B------:R-:W2:Y:S04]  /*124d0*/  LDL R6, [R1+0xc88] ;  /* 0x000c880001067983 */ /* 0x000ea80000100800 */
[----:B---3--:R1:W-:Y:S04]  /*124e0*/  STL [R1+0x1308], R17 ;  /* 0x0013081101007387 */ /* 0x0083e80000100800 */
[----:B------:R-:W3:Y:S04]  /*124f0*/  LDL R9, [R1+0xcbc] ;  /* 0x000cbc0001097983 */ /* 0x000ee80000100800 */
[----:B------:R-:W3:Y:S01]  /*12500*/  LDL R8, [R1+0xcc8] ;  /* 0x000cc80001087983 */ /* 0x000ee20000100800 */
[----:B------:R-:W-:-:S02]  /*12510*/  PRMT R16, RZ, 0x7610, R16 ;  /* 0x00007610ff107816 */ /* 0x000fc40000000010 */
[----:B------:R-:W-:-:S04]  /*12520*/  PRMT R14, RZ, 0x7610, R14 ;  /* 0x00007610ff0e7816 */ /* 0x000fc8000000000e */
[----:B------:R4:W3:Y:S01]  /*12530*/  @!P0 LDG.E.U16 R16, desc[UR8][R4.64] ;  /* 0x0000000804108981 */ /* 0x0008e2000c1e1500 */
[----:B------:R-:W-:Y:S01]  /*12540*/  PRMT R3, RZ, 0x7610, R3 ;  /* 0x00007610ff037816 */ /* 0x000fe20000000003 */
[----:B----4-:R-:W-:Y:S02]  /*12550*/  @!P0 IMAD.MOV.U32 R4, RZ, RZ, R19 ;  /* 0x000000ffff048224 */ /* 0x010fe400078e0013 */
[----:B------:R-:W-:-:S05]  /*12560*/  @!P0 IMAD.MOV.U32 R5, RZ, RZ, R20 ;  /* 0x000000ffff058224 */ /* 0x000fca00078e0014 */
[----:B------:R4:W3:Y:S01]  /*12570*/  @!P0 LDG.E.U16 R14, desc[UR8][R4.64] ;  /* 0x00000008040e8981 */ /* 0x0008e2000c1e1500 */
[----:B------:R-:W-:Y:S01]  /*12580*/  PRMT R15, RZ, 0x7610, R15 ;  /* 0x00007610ff0f7816 */ /* 0x000fe2000000000f */
[----:B----4-:R-:W-:Y:S02]  /*12590*/  @!P0 IMAD.MOV.U32 R4, RZ, RZ, R0 ;  /* 0x000000ffff048224 */ /* 0x010fe400078e0000 */
[----:B------:R-:W-:-:S05]  /*125a0*/  @!P0 IMAD.MOV.U32 R5, RZ, RZ, R2 ;  /* 0x000000ffff058224 */ /* 0x000fca00078e0002 */
[----:B------:R4:W3:Y:S02]  /*125b0*/  @!P0 LDG.E.U16 R3, desc[UR8][R4.64] ;  /* 0x0000000804038981 */ /* 0x0008e4000c1e1500 */
[----:B----4-:R-:W-:Y:S02]  /*125c0*/  PRMT R4, RZ, 0x7610, R4 ;  /* 0x00007610ff047816 */ /* 0x010fe40000000004 */
[----:B--2---:R3:W2:Y:S02]  /*125d0*/  @!P0 LDG.E.U16 R15, desc[UR8][R6.64] ;  /* 0x00000008060f8981 */ /* 0x0046a4000c1e1500 */
[----:B---3--:R-:W-:Y:S02]  /*125e0*/  @!P0 IMAD.MOV.U32 R7, RZ, RZ, R9 ;  /* 0x000000ffff078224 */ /* 0x008fe400078e0009 */
[----:B------:R-:W-:-:S05]  /*125f0*/  @!P0 IMAD.MOV.U32 R6, RZ, RZ, R8 ;  /* 0x000000ffff068224 */ /* 0x000fca00078e0008 */
[----:B------:R-:W3:Y:S04]  /*12600*/  @!P0 LDG.E.U16 R4, desc[UR8][R6.64] ;  /* 0x0000000806048981 */ /* 0x000ee8000c1e1500 */
[----:B------:R4:W-:Y:S04]  /*12610*/  STL [R1+0x130c], R16 ;  /* 0x00130c1001007387 */ /* 0x0009e80000100800 */
[----:B------:R0:W-:Y:S04]  /*12620*/  STL [R1+0x1310], R14 ;  /* 0x0013100e01007387 */ /* 0x0001e80000100800 */
[----:B------:R-:W3:Y:S04]  /*12630*/  LDL R2, [R1+0xccc] ;  /* 0x000ccc0001027983 */ /* 0x000ee80000100800 */
[----:B------:R-:W3:Y:S04]  /*12640*/  LDL R0, [R1+0xcd8] ;  /* 0x000cd80001007983 */ /* 0x000ee80000100800 */
[----:B------:R-:W-:Y:S04]  /*12650*/  STL [R1+0x1314], R3 ;  /* 0x0013140301007387 */ /* 0x000fe80000100800 */
[----:B------:R-:W3:Y:S04]  /*12660*/  LDL R19, [R1+0xcdc] ;  /* 0x000cdc0001137983 */ /* 0x000ee80000100800 */
[----:B0-----:R-:W3:Y:S04]  /*12670*/  LDL R18, [R1+0xce8] ;  /* 0x000ce80001127983 */ /* 0x001ee80000100800 */
[----:B--2---:R0:W-:Y:S04]  /*12680*/  STL [R1+0x1318], R15 ;  /* 0x0013180f01007387 */ /* 0x0041e80000100800 */
[----:B-1----:R-:W2:Y:S04]  /*12690*/  LDL R17, [R1+0xc8c] ;  /* 0x000c8c0001117983 */ /* 0x002ea80000100800 */
[----:B----4-:R-:W4:Y:S04]  /*126a0*/  LDL R16, [R1+0xc98] ;  /* 0x000c980001107983 */ /* 0x010f280000100800 */
[----:B------:R-:W4:Y:S04]  /*126b0*/  LDL R14, [R1+0xcf8] ;  /* 0x000cf800010e7983 */ /* 0x000f280000100800 */
[----:B0-----:R-:W4:Y:S04]  /*126c0*/  LDL R15, [R1+0xcec] ;  /* 0x000cec00010f7983 */ /* 0x001f280000100800 */
[----:B---3--:R0:W-:Y:S04]  /*126d0*/  STL [R1+0x131c], R4 ;  /* 0x00131c0401007387 */ /* 0x0081e80000100800 */
[----:B------:R-:W3:Y:S04]  /*126e0*/  LDL R3, [R1+0xd08] ;  /* 0x000d080001037983 */ /* 0x000ee80000100800 */
[----:B0-----:R-:W3:Y:S01]  /*126f0*/  LDL R4, [R1+0xcfc] ;  /* 0x000cfc0001047983 */ /* 0x001ee20000100800 */
[----:B------:R-:W-:-:S02]  /*12700*/  PRMT R5, RZ, 0x7610, R5 ;  /* 0x00007610ff057816 */ /* 0x000fc40000000005 */
[----:B------:R-:W-:Y:S01]  /*12710*/  PRMT R6, RZ, 0x7610, R6 ;  /* 0x00007610ff067816 */ /* 0x000fe20000000006 */
[----:B------:R-:W-:Y:S02]  /*12720*/  @!P0 IMAD.MOV.U32 R9, RZ, RZ, R2 ;  /* 0x000000ffff098224 */ /* 0x000fe400078e0002 */
[----:B------:R-:W-:Y:S01]  /*12730*/  @!P0 IMAD.MOV.U32 R8, RZ, RZ, R0 ;  /* 0x000000ffff088224 */ /* 0x000fe200078e0000 */
[----:B------:R-:W-:Y:S02]  /*12740*/  PRMT R13, RZ, 0x7610, R13 ;  /* 0x00007610ff0d7816 */ /* 0x000fe4000000000d */
[----:B------:R-:W-:Y:S02]  /*12750*/  PRMT R7, RZ, 0x7610, R7 ;  /* 0x00007610ff077816 */ /* 0x000fe40000000007 */
[----:B------:R-:W-:Y:S01]  /*12760*/  PRMT R10, RZ, 0x7610, R10 ;  /* 0x00007610ff0a7816 */ /* 0x000fe2000000000a */
[----:B------:R-:W3:Y:S04]  /*12770*/  LDL R2, [R1+0xd14] ;  /* 0x000d140001027983 */ /* 0x000ee80000100800 */
[----:B------:R0:W3:Y:S04]  /*12780*/  @!P0 LDG.E.U16 R5, desc[UR8][R8.64] ;  /* 0x0000000808058981 */ /* 0x0000e8000c1e1500 */
[----:B------:R-:W3:Y:S01]  /*12790*/  LDL R0, [R1+0xd1c] ;  /* 0x000d1c0001007983 */ /* 0x000ee20000100800 */
[----:B0-----:R-:W-:-:S02]  /*127a0*/  @!P0 IMAD.MOV.U32 R9, RZ, RZ, R19 ;  /* 0x000000ffff098224 */ /* 0x001fc400078e0013 */
[----:B------:R-:W-:-:S05]  /*127b0*/  @!P0 IMAD.MOV.U32 R8, RZ, RZ, R18 ;  /* 0x000000ffff088224 */ /* 0x000fca00078e0012 */
[----:B------:R2:W3:Y:S02]  /*127c0*/  @!P0 LDG.E.U16 R6, desc[UR8][R8.64] ;  /* 0x0000000808068981 */ /* 0x0004e4000c1e1500 */
[----:B--2---:R-:W-:Y:S02]  /*127d0*/  @!P0 IMAD.MOV.U32 R9, RZ, RZ, R17 ;  /* 0x000000ffff098224 */ /* 0x004fe400078e0011 */
[----:B----4-:R-:W-:-:S05]  /*127e0*/  @!P0 IMAD.MOV.U32 R8, RZ, RZ, R16 ;  /* 0x000000ffff088224 */ /* 0x010fca00078e0010 */
[----:B------:R0:W2:Y:S02]  /*127f0*/  @!P0 LDG.E.U16 R13, desc[UR8][R8.64] ;  /* 0x00000008080d8981 */ /* 0x0000a4000c1e1500 */
[----:B0-----:R-:W-:Y:S02]  /*12800*/  @!P0 IMAD.MOV.U32 R8, RZ, RZ, R14 ;  /* 0x000000ffff088224 */ /* 0x001fe400078e000e */
[----:B------:R-:W-:-:S05]  /*12810*/  @!P0 IMAD.MOV.U32 R9, RZ, RZ, R15 ;  /* 0x000000ffff098224 */ /* 0x000fca00078e000f */
[----:B------:R3:W4:Y:S02]  /*12820*/  @!P0 LDG.E.U16 R7, desc[UR8][R8.64] ;  /* 0x0000000808078981 */ /* 0x000724000c1e1500 */
[----:B---3--:R-:W-:Y:S02]  /*12830*/  @!P0 IMAD.MOV.U32 R8, RZ, RZ, R3 ;  /* 0x000000ffff088224 */ /* 0x008fe400078e0003 */
[----:B------:R-:W-:-:S05]  /*12840*/  @!P0 IMAD.MOV.U32 R9, RZ, RZ, R4 ;  /* 0x000000ffff098224 */ /* 0x000fca00078e0004 */
[----:B------:R0:W3:Y:S01]  /*12850*/  @!P0 LDG.E.U16 R10, desc[UR8][R8.64] ;  /* 0x00000008080a8981 */ /* 0x0000e2000c1e1500 */
[----:B------:R-:W-:-:S03]  /*12860*/  PRMT R11, RZ, 0x7610, R11 ;  /* 0x00007610ff0b7816 */ /* 0x000fc6000000000b */
[----:B------:R-:W-:Y:S01]  /*12870*/  STL [R1+0x1320], R5 ;  /* 0x0013200501007387 */ /* 0x000fe20000100800 */
[----:B0-----:R-:W-:Y:S02]  /*12880*/  @!P1 IMAD.MOV.U32 R8, RZ, RZ, R0 ;  /* 0x000000ffff089224 */ /* 0x001fe400078e0000 */
[----:B------:R-:W-:-:S05]  /*12890*/  @!P1 IMAD.MOV.U32 R9, RZ, RZ, R2 ;  /* 0x000000ffff099224 */ /* 0x000fca00078e0002 */
[----:B------:R-:W3:Y:S04]  /*128a0*/  @!P1 LDG.E.U16 R11, desc[UR8][R8.64] ;  /* 0x00000008080b9981 */ /* 0x000ee8000c1e1500 */
[----:B------:R-:W-:Y:S04]  /*128b0*/  STL [R1+0x1324], R6 ;  /* 0x0013240601007387 */ /* 0x000fe80000100800 */
[----:B--2---:R-:W-:Y:S04]  /*128c0*/  STL [R1+0x1328], R13 ;  /* 0x0013280d01007387 */ /* 0x004fe80000100800 */
[----:B----4-:R-:W-:Y:S04]  /*128d0*/  STL [R1+0x132c], R7 ;  /* 0x00132c0701007387 */ /* 0x010fe80000100800 */
[----:B------:R-:W2:Y:S04]  /*128e0*/  LDL R22, [R1+0xd18] ;  /* 0x000d180001167983 */ /* 0x000ea80000100800 */
[----:B---3--:R0:W-:Y:S04]  /*128f0*/  STL [R1+0x1330], R10 ;  /* 0x0013300a01007387 */ /* 0x0081e80000100800 */
[----:B------:R-:W3:Y:S04]  /*12900*/  LDL R23, [R1+0xd0c] ;  /* 0x000d0c0001177983 */ /* 0x000ee80000100800 */
[----:B0-----:R-:W4:Y:S04]  /*12910*/  LDL.LU R10, [R1+0x34c] ;  /* 0x00034c00010a7983 */ /* 0x001f280000300800 */
        /* <DEDUP_REMOVED lines=16> */
[----:B------:R-:W4:Y:S01]  /*12a20*/  LDL.LU R2, [R1+0x8c] ;  /* 0x00008c0001027983 */ /* 0x000f220000300800 */
[----:B------:R-:W-:-:S03]  /*12a30*/  PRMT R12, RZ, 0x7610, R12 ;  /* 0x00007610ff0c7816 */ /* 0x000fc6000000000c */
[----:B------:R0:W-:Y:S04]  /*12a40*/  STL [R1+0x1334], R11 ;  /* 0x0013340b01007387 */ /* 0x0001e80000100800 */
[----:B0-----:R-:W4:Y:S01]  /*12a50*/  LDL.LU R11, [R1+0x354] ;  /* 0x00035400010b7983 */ /* 0x001f220000300800 */
[----:B--2---:R-:W-:-:S03]  /*12a60*/  @!P0 IMAD.MOV.U32 R8, RZ, RZ, R22 ;  /* 0x000000ffff088224 */ /* 0x004fc600078e0016 */
[----:B------:R-:W2:Y:S01]  /*12a70*/  LDL.LU R22, [R1+0x80] ;  /* 0x0000800001167983 */ /* 0x000ea20000300800 */
[----:B---3--:R-:W-:-:S03]  /*12a80*/  @!P0 IMAD.MOV.U32 R9, RZ, RZ, R23 ;  /* 0x000000ffff098224 */ /* 0x008fc600078e0017 */
[----:B------:R-:W3:Y:S04]  /*12a90*/  LDL.LU R23, [R1+0x6c] ;  /* 0x00006c0001177983 */ /* 0x000ee80000300800 */
[----:B------:R-:W2:Y:S04]  /*12aa0*/  LDL.LU R26, [R1+0x64] ;  /* 0x00006400011a7983 */ /* 0x000ea80000300800 */
[----:B------:R-:W2:Y:S04]  /*12ab0*/  LDL.LU R27, [R1+0x428] ;  /* 0x00042800011b7983 */ /* 0x000ea80000300800 */
[----:B------:R-:W2:Y:S04]  /*12ac0*/  LDL.LU R24, [R1+0x424] ;  /* 0x0004240001187983 */ /* 0x000ea80000300800 */
[----:B------:R-:W2:Y:S04]  /*12ad0*/  @!P0 LDG.E.U16 R12, desc[UR8][R8.64] ;  /* 0x00000008080c8981 */ /* 0x000ea8000c1e1500 */
[----:B------:R-:W2:Y:S04]  /*12ae0*/  LDL.LU R8, [R1+0x398] ;  /* 0x0003980001087983 */ /* 0x000ea80000300800 */
[----:B------:R-:W3:Y:S04]  /*12af0*/  LDL.LU R9, [R1+0x394] ;  /* 0x0003940001097983 */ /* 0x000ee80000300800 */
[----:B--2---:R-:W-:Y:S04]  /*12b00*/  STS.U16 [R25+UR5+0x2600], R8 ;  /* 0x0026000819007988 */ /* 0x004fe80008000405 */
        /* <DEDUP_REMOVED lines=8> */
[----:B------:R0:W-:Y:S04]  /*12b90*/  STS.U16 [R25+UR5+0x4680], R29 ;  /* 0x0046801d19007988 */ /* 0x0001e80008000405 */
        /* <DEDUP_REMOVED lines=9> */
[----:B------:R-:W-:Y:S04]  /*12c30*/  STS.U16 [R25+UR5+0x6e80], R21 ;  /* 0x006e801519007988 */ /* 0x000fe80008000405 */
[----:B------:R-:W-:Y:S04]  /*12c40*/  STL [R1+0x1338], R12 ;  /* 0x0013380c01007387 */ /* 0x000fe80000100800 */
[----:B------:R-:W-:Y:S04]  /*12c50*/  STS.U16 [R25+UR5+0x7600], R2 ;  /* 0x0076000219007988 */ /* 0x000fe80008000405 */
[----:B0-----:R-:W2:Y:S04]  /*12c60*/  LDL.LU R29, [R1+0x420] ;  /* 0x00042000011d7983 */ /* 0x001ea80000300800 */
[----:B------:R-:W-:Y:S04]  /*12c70*/  STS.U16 [R25+UR5+0x7680], R22 ;  /* 0x0076801619007988 */ /* 0x000fe80008000405 */
[----:B-1----:R-:W3:Y:S04]  /*12c80*/  LDL.LU R0, [R1+0x41c] ;  /* 0x00041c0001007983 */ /* 0x002ee80000300800 */
[----:B------:R-:W-:Y:S04]  /*12c90*/  STS.U16 [R25+UR5+0x7e00], R23 ;  /* 0x007e001719007988 */ /* 0x000fe80008000405 */
[----:B------:R-:W-:Y:S04]  /*12ca0*/  STS.U16 [R25+UR5+0x7e80], R26 ;  /* 0x007e801a19007988 */ /* 0x000fe80008000405 */
[----:B------:R0:W-:Y:S04]  /*12cb0*/  STL [R1+0x133c], R25 ;  /* 0x00133c1901007387 */ /* 0x0001e80000100800 */
[----:B0-----:R-:W4:Y:S01]  /*12cc0*/  LDL.LU R25, [R1+0x414] ;  /* 0x0004140001197983 */ /* 0x001f220000300800 */
[----:B------:R-:W0:Y:S02]  /*12cd0*/  S2R R28, SR_TID.X ;  /* 0x00000000001c7919 */ /* 0x000e240000002100 */
[----:B0-----:R-:W-:Y:S01]  /*12ce0*/  LOP3.LUT R28, R28, 0x3f, RZ, 0xc0, !PT ;  /* 0x0000003f1c1c7812 */ /* 0x001fe200078ec0ff */
[----:B----4-:R0:W-:Y:S04]  /*12cf0*/  STL [R1+0x1340], R25 ;  /* 0x0013401901007387 */ /* 0x0101e80000100800 */
[----:B0-----:R-:W4:Y:S01]  /*12d00*/  LDL.LU R25, [R1+0x418] ;  /* 0x0004180001197983 */ /* 0x001f220000300800 */
[----:B------:R-:W-:-:S03]  /*12d10*/  IMAD.SHL.U32 R28, R28, 0x2, RZ ;  /* 0x000000021c1c7824 */ /* 0x000fc600078e00ff */
[----:B------:R-:W4:Y:S04]  /*12d20*/  LDL.LU R12, [R1+0x3d4] ;  /* 0x0003d400010c7983 */ /* 0x000f280000300800 */
[----:B------:R-:W4:Y:S04]  /*12d30*/  LDL.LU R11, [R1+0x3d0] ;  /* 0x0003d000010b7983 */ /* 0x000f280000300800 */
[----:B------:R-:W4:Y:S04]  /*12d40*/  LDL.LU R10, [R1+0x390] ;  /* 0x00039000010a7983 */ /* 0x000f280000300800 */
[----:B------:R-:W4:Y:S01]  /*12d50*/  LDL.LU R7, [R1+0x38c] ;  /* 0x00038c0001077983 */ /* 0x000f220000300800 */
[----:B------:R-:W-:-:S03]  /*12d60*/  LOP3.LUT R8, R28, 0x70, RZ, 0x3c, !PT ;  /* 0x000000701c087812 */ /* 0x000fc600078e3cff */
[----:B------:R-:W4:Y:S04]  /*12d70*/  LDL.LU R13, [R1+0x348] ;  /* 0x00034800010d7983 */ /* 0x000f280000300800 */
[----:B------:R-:W4:Y:S04]  /*12d80*/  LDL.LU R6, [R1+0x344] ;  /* 0x0003440001067983 */ /* 0x000f280000300800 */
[----:B------:R-:W-:Y:S04]  /*12d90*/  STS.U16 [R8+UR5+0x700], R27 ;  /* 0x0007001b08007988 */ /* 0x000fe80008000405 */
[----:B------:R0:W-:Y:S04]  /*12da0*/  STS.U16 [R8+UR5+0x780], R24 ;  /* 0x0007801808007988 */ /* 0x0001e80008000405 */
[----:B------:R-:W4:Y:S04]  /*12db0*/  LDL.LU R5, [R1+0x308] ;  /* 0x0003080001057983 */ /* 0x000f280000300800 */
        /* <DEDUP_REMOVED lines=16> */
[----:B--2---:R0:W-:Y:S04]  /*12ec0*/  STS.U16 [R8+UR5+0xf00], R29 ;  /* 0x000f001d08007988 */ /* 0x0041e80008000405 */
[----:B------:R-:W2:Y:S04]  /*12ed0*/  LDL.LU R27, [R1+0x74] ;  /* 0x00007400011b7983 */ /* 0x000ea80000300800 */
[----:B---3--:R1:W-:Y:S04]  /*12ee0*/  STS.U16 [R8+UR5+0xf80], R0 ;  /* 0x000f800008007988 */ /* 0x0083e80008000405 */
[----:B0-----:R-:W3:Y:S04]  /*12ef0*/  LDL.LU R29, [R1+0x5c] ;  /* 0x00005c00011d7983 */ /* 0x001ee80000300800 */
[----:B------:R-:W2:Y:S04]  /*12f00*/  LDL.LU R28, [R1+0x58] ;  /* 0x00005800011c7983 */ /* 0x000ea80000300800 */
[----:B-1----:R-:W2:Y:S04]  /*12f10*/  LDL.LU R0, [R1+0x3c] ;  /* 0x00003c0001007983 */ /* 0x002ea80000300800 */
        /* <DEDUP_REMOVED lines=26> */
[----:B--2---:R-:W-:Y:S04]  /*130c0*/  STS.U16 [R8+UR5+0x7780], R27 ;  /* 0x0077801b08007988 */ /* 0x004fe80008000405 */
[----:B---3--:R-:W-:Y:S04]  /*130d0*/  STS.U16 [R8+UR5+0x7f00], R29 ;  /* 0x007f001d08007988 */ /* 0x008fe80008000405 */
[----:B------:R2:W-:Y:S04]  /*130e0*/  STS.U16 [R8+UR5+0x7f80], R28 ;  /* 0x007f801c08007988 */ /* 0x0005e80008000405 */
[----:B0-----:R-:W3:Y:S04]  /*130f0*/  LDL.LU R25, [R1+0x133c] ;  /* 0x00133c0001197983 */ /* 0x001ee80000300800 */
[----:B-1----:R-:W3:Y:S04]  /*13100*/  LDL.LU R12, [R1+0x1338] ;  /* 0x00133800010c7983 */ /* 0x002ee80000300800 */
[----:B----4-:R-:W4:Y:S04]  /*13110*/  LDL.LU R11, [R1+0x1334] ;  /* 0x00133400010b7983 */ /* 0x010f280000300800 */
[----:B------:R-:W3:Y:S04]  /*13120*/  LDL.LU R10, [R1+0x1330] ;  /* 0x00133000010a7983 */ /* 0x000ee80000300800 */
[----:B------:R-:W3:Y:S04]  /*13130*/  LDL.LU R7, [R1+0x132c] ;  /* 0x00132c0001077983 */ /* 0x000ee80000300800 */
[----:B------:R-:W3:Y:S04]  /*13140*/  LDL.LU R13, [R1+0x1328] ;  /* 0x00132800010d7983 */ /* 0x000ee80000300800 */
[----:B------:R-:W3:Y:S04]  /*13150*/  LDL.LU R6, [R1+0x1324] ;  /* 0x0013240001067983 */ /* 0x000ee80000300800 */
[----:B------:R-:W3:Y:S04]  /*13160*/  LDL.LU R5, [R1+0x1320] ;  /* 0x0013200001057983 */ /* 0x000ee80000300800 */
[----:B------:R-:W3:Y:S01]  /*13170*/  LDL.LU R24, [R1+0x38] ;  /* 0x0000380001187983 */ /* 0x000ee20000300800 */
[----:B--2---:R-:W0:Y:S03]  /*13180*/  S2R R28, SR_TID.X ;  /* 0x00000000001c7919 */ /* 0x004e260000002100 */
[----:B------:R-:W2:Y:S04]  /*13190*/  LDL.LU R4, [R1+0x131c] ;  /* 0x00131c0001047983 */ /* 0x000ea80000300800 */
[----:B------:R-:W2:Y:S04]  /*131a0*/  LDL.LU R15, [R1+0x1318] ;  /* 0x00131800010f7983 */ /* 0x000ea80000300800 */
[----:B------:R-:W2:Y:S04]  /*131b0*/  LDL.LU R3, [R1+0x1314] ;  /* 0x0013140001037983 */ /* 0x000ea80000300800 */
[----:B------:R-:W2:Y:S04]  /*131c0*/  LDL.LU R14, [R1+0x1310] ;  /* 0x00131000010e7983 */ /* 0x000ea80000300800 */
[----:B------:R-:W3:Y:S04]  /*131d0*/  LDL.LU R9, [R1+0x1c] ;  /* 0x00001c0001097983 */ /* 0x000ee80000300800 */
[----:B------:R-:W3:Y:S04]  /*131e0*/  LDL.LU R16, [R1+0x130c] ;  /* 0x00130c0001107983 */ /* 0x000ee80000300800 */
[----:B------:R-:W3:Y:S04]  /*131f0*/  LDL.LU R17, [R1+0x1308] ;  /* 0x0013080001117983 */ /* 0x000ee80000300800 */
[----:B------:R-:W3:Y:S04]  /*13200*/  LDL.LU R18, [R1+0x1304] ;  /* 0x0013040001127983 */ /* 0x000ee80000300800 */
[----:B------:R-:W3:Y:S04]  /*13210*/  LDL.LU R19, [R1+0x1300] ;  /* 0x0013000001137983 */ /* 0x000ee80000300800 */
[----:B------:R-:W3:Y:S04]  /*13220*/  LDL.LU R20, [R1+0x12fc] ;  /* 0x0012fc0001147983 */ /* 0x000ee80000300800 */
[----:B------:R-:W3:Y:S04]  /*13230*/  LDL.LU R21, [R1+0x12f8] ;  /* 0x0012f80001157983 */ /* 0x000ee80000300800 */
[----:B------:R-:W4:Y:S04]  /*13240*/  LDL.LU R2, [R1+0x12f4] ;  /* 0x0012f40001027983 */ /* 0x000f280000300800 */
[----:B------:R-:W4:Y:S04]  /*13250*/  LDL.LU R22, [R1+0x12f0] ;  /* 0x0012f00001167983 */ /* 0x000f280000300800 */
[----:B------:R-:W4:Y:S04]  /*13260*/  LDL.LU R23, [R1+0x12ec] ;  /* 0x0012ec0001177983 */ /* 0x000f280000300800 */
[----:B------:R-:W4:Y:S04]  /*13270*/  LDL.LU R26, [R1+0x12e8] ;  /* 0x0012e800011a7983 */ /* 0x000f280000300800 */
[----:B------:R-:W4:Y:S04]  /*13280*/  LDL.LU R27, [R1+0x12e4] ;  /* 0x0012e400011b7983 */ /* 0x000f280000300800 */
[----:B------:R-:W4:Y:S01]  /*13290*/  LDL.LU R29, [R1+0x12e0] ;  /* 0x0012e000011d7983 */ /* 0x000f220000300800 */
[----:B0-----:R-:W-:-:S05]  /*132a0*/  LOP3.LUT R28, R28, 0x3f, RZ, 0xc0, !PT ;  /* 0x0000003f1c1c7812 */ /* 0x001fca00078ec0ff */
[----:B------:R-:W-:-:S05]  /*132b0*/  IMAD.SHL.U32 R28, R28, 0x2, RZ ;  /* 0x000000021c1c7824 */ /* 0x000fca00078e00ff */
[----:B------:R0:W-:Y:S04]  /*132c0*/  STS.U16 [R28+UR5+0x8080], R0 ;  /* 0x008080001c007988 */ /* 0x0001e80008000405 */
[----:B0-----:R-:W4:Y:S04]  /*132d0*/  LDL.LU R0, [R1+0x12dc] ;  /* 0x0012dc0001007983 */ /* 0x001f280000300800 */
[----:B--2---:R-:W-:Y:S04]  /*132e0*/  STS.U16 [R28+UR5+0x8800], R14 ;  /* 0x0088000e1c007988 */ /* 0x004fe80008000405 */
[----:B---3--:R-:W-:Y:S04]  /*132f0*/  STS.U16 [R28+UR5+0x8000], R21 ;  /* 0x008000151c007988 */ /* 0x008fe80008000405 */
[----:B----4-:R0:W-:Y:S02]  /*13300*/  STS.U16 [R28+UR5+0x8880], R0 ;  /* 0x008880001c007988 */ /* 0x0101e40008000405 */
[----:B0-----:R-:W-:-:S02]  /*13310*/  LOP3.LUT R0, R28, 0x10, RZ, 0x3c, !PT ;  /* 0x000000101c007812 */ /* 0x001fc400078e3cff */
[----:B------:R-:W2:Y:S04]  /*13320*/  LDL.LU R28, [R1+0x30] ;  /* 0x00003000011c7983 */ /* 0x000ea80000300800 */
[----:B------:R0:W-:Y:S04]  /*13330*/  STS.U16 [R0+UR5+0x8100], R20 ;  /* 0x0081001400007988 */ /* 0x0001e80008000405 */
[----:B0-----:R-:W3:Y:S01]  /*13340*/  LDL.LU R20, [R1+0x34] ;  /* 0x0000340001147983 */ /* 0x001ee20000300800 */
[----:B------:R-:W0:Y:S03]  /*13350*/  S2R R21, SR_TID.X ;  /* 0x0000000000157919 */ /* 0x000e260000002100 */
[----:B------:R1:W-:Y:S04]  /*13360*/  STS.U16 [R0+UR5+0x8180], R24 ;  /* 0x0081801800007988 */ /* 0x0003e80008000405 */
[----:B------:R4:W-:Y:S04]  /*13370*/  STS.U16 [R0+UR5+0x8980], R29 ;  /* 0x0089801d00007988 */ /* 0x0009e80008000405 */
[----:B------:R4:W-:Y:S04]  /*13380*/  STS.U16 [R0+UR5+0x8900], R3 ;  /* 0x0089000300007988 */ /* 0x0009e80008000405 */
[----:B-1----:R-:W2:Y:S04]  /*13390*/  LDL.LU R24, [R1+0x12d8] ;  /* 0x0012d80001187983 */ /* 0x002ea80000300800 */
[----:B----4-:R-:W4:Y:S04]  /*133a0*/  LDL.LU R29, [R1+0x12d4] ;  /* 0x0012d400011d7983 */ /* 0x010f280000300800 */
[----:B------:R-:W4:Y:S01]  /*133b0*/  LDL.LU R0, [R1+0x12d0] ;  /* 0x0012d00001007983 */ /* 0x000f220000300800 */
[----:B0-----:R-:W-:-:S05]  /*133c0*/  LOP3.LUT R21, R21, 0x3f, RZ, 0xc0, !PT ;  /* 0x0000003f15157812 */ /* 0x001fca00078ec0ff */
[C---:B------:R-:W-:Y:S02]  /*133d0*/  IMAD.SHL.U32 R14, R21.reuse, 0x2, RZ ;  /* 0x00000002150e7824 */ /* 0x040fe400078e00ff */
[----:B------:R-:W-:-:S03]  /*133e0*/  IMAD.SHL.U32 R21, R21, 0x2, RZ ;  /* 0x0000000215157824 */ /* 0x000fc600078e00ff */
[----:B------:R-:W-:Y:S02]  /*133f0*/  LOP3.LUT R14, R14, 0x20, RZ, 0x3c, !PT ;  /* 0x000000200e0e7812 */ /* 0x000fe400078e3cff */
[----:B------:R-:W-:-:S03]  /*13400*/  LOP3.LUT R21, R21, 0x30, RZ, 0x3c, !PT ;  /* 0x0000003015157812 */ /* 0x000fc600078e3cff */
[----:B------:R-:W-:Y:S04]  /*13410*/  STS.U16 [R14+UR5+0x8200], R19 ;  /* 0x008200130e007988 */ /* 0x000fe80008000405 */
[----:B---3--:R-:W-:Y:S04]  /*13420*/  STS.U16 [R14+UR5+0x8280], R20 ;  /* 0x008280140e007988 */ /* 0x008fe80008000405 */
[----:B------:R0:W-:Y:S04]  /*13430*/  STS.U16 [R14+UR5+0x8a80], R27 ;  /* 0x008a801b0e007988 */ /* 0x0001e80008000405 */
[----:B------:R-:W-:Y:S04]  /*13440*/  STS.U16 [R14+UR5+0x8a00], R4 ;  /* 0x008a00040e007988 */ /* 0x000fe80008000405 */
[----:B------:R-:W-:Y:S04]  /*13450*/  STS.U16 [R21+UR5+0x8300], R18 ;  /* 0x0083001215007988 */ /* 0x000fe80008000405 */
[----:B--2---:R-:W-:Y:S04]  /*13460*/  STS.U16 [R21+UR5+0x8380], R28 ;  /* 0x0083801c15007988 */ /* 0x004fe80008000405 */
[----:B------:R1:W-:Y:S04]  /*13470*/  STS.U16 [R21+UR5+0x8b80], R26 ;  /* 0x008b801a15007988 */ /* 0x0003e80008000405 */
[----:B0-----:R-:W2:Y:S04]  /*13480*/  LDL.LU R27, [R1+0x12cc] ;  /* 0x0012cc00011b7983 */ /* 0x001ea80000300800 */
[----:B-1----:R-:W3:Y:S04]  /*13490*/  LDL.LU R26, [R1+0x12c8] ;  /* 0x0012c800011a7983 */ /* 0x002ee80000300800 */
[----:B------:R-:W-:Y:S04]  /*134a0*/  STS.U16 [R21+UR5+0x8b00], R5 ;  /* 0x008b000515007988 */ /* 0x000fe80008000405 */
[----:B----4-:R-:W-:Y:S04]  /*134b0*/  STS.U16 [R0+UR5+0x8400], R17 ;  /* 0x0084001100007988 */ /* 0x010fe80008000405 */
[----:B------:R-:W-:Y:S04]  /*134c0*/  STS.U16 [R0+UR5+0x8480], R9 ;  /* 0x0084800900007988 */ /* 0x000fe80008000405 */
[----:B------:R-:W-:Y:S04]  /*134d0*/  STS.U16 [R0+UR5+0x8c80], R23 ;  /* 0x008c801700007988 */ /* 0x000fe80008000405 */
[----:B------:R0:W-:Y:S04]  /*134e0*/  STS.U16 [R0+UR5+0x8c00], R6 ;  /* 0x008c000600007988 */ /* 0x0001e80008000405 */
[----:B0-----:R-:W4:Y:S04]  /*134f0*/  LDL R0, [R1+0x120] ;  /* 0x0001200001007983 */ /* 0x001f280000100800 */
[----:B--2---:R-:W-:Y:S04]  /*13500*/  STS.U16 [R27+UR5+0x8500], R16 ;  /* 0x008500101b007988 */ /* 0x004fe80008000405 */
[----:B------:R0:W-:Y:S04]  /*13510*/  STS.U16 [R27+UR5+0x8580], R29 ;  /* 0x0085801d1b007988 */ /* 0x0001e80008000405 */
[----:B------:R-:W-:Y:S04]  /*13520*/  STS.U16 [R27+UR5+0x8d80], R22 ;  /* 0x008d80161b007988 */ /* 0x000fe80008000405 */
[----:B------:R-:W-:Y:S04]  /*13530*/  STS.U16 [R27+UR5+0x8d00], R7 ;  /* 0x008d00071b007988 */ /* 0x000fe80008000405 */
[----:B------:R-:W-:Y:S04]  /*13540*/  STS.U16 [R25+UR5+0x8600], R15 ;  /* 0x0086000f19007988 */ /* 0x000fe80008000405 */
[----:B---3--:R-:W-:Y:S04]  /*13550*/  STS.U16 [R25+UR5+0x8680], R26 ;  /* 0x0086801a19007988 */ /* 0x008fe80008000405 */
[----:B------:R-:W-:Y:S04]  /*13560*/  STS.U16 [R25+UR5+0x8e80], R2 ;  /* 0x008e800219007988 */ /* 0x000fe80008000405 */
[----:B------:R-:W-:Y:S04]  /*13570*/  STS.U16 [R25+UR5+0x8e00], R10 ;  /* 0x008e000a19007988 */ /* 0x000fe80008000405 */
[----:B------:R-:W-:Y:S04]  /*13580*/  STS.U16 [R8+UR5+0x8700], R13 ;  /* 0x0087000d08007988 */ /* 0x000fe80008000405 */
[----:B0-----:R-:W2:Y:S04]  /*13590*/  LDL R29, [R1+0xd48] ;  /* 0x000d4800011d7983 */ /* 0x001ea80000100800 */
[----:B------:R0:W-:Y:S04]  /*135a0*/  STS.U16 [R8+UR5+0x8780], R24 ;  /* 0x0087801808007988 */ /* 0x0001e80008000405 */
[----:B0-----:R-:W3:Y:S04]  /*135b0*/  LDL.LU.64 R24, [R1+0x160] ;  /* 0x0001600001187983 */ /* 0x001ee80000300a00 */
[----:B------:R-:W2:Y:S01]  /*135c0*/  LDL.LU.64 R26, [R1+0x168] ;  /* 0x00016800011a7983 */ /* 0x000ea20000300a00 */
[----:B------:R-:W0:Y:S03]  /*135d0*/  S2R R9, SR_TID.X ;  /* 0x0000000000097919 */ /* 0x000e260000002100 */
[----:B------:R-:W-:Y:S04]  /*135e0*/  STS.U16 [R8+UR5+0x8f80], R11 ;  /* 0x008f800b08007988 */ /* 0x000fe80008000405 */
[----:B------:R1:W-:Y:S01]  /*135f0*/  STS.U16 [R8+UR5+0x8f00], R12 ;  /* 0x008f000c08007988 */ /* 0x0003e20008000405 */
[----:B------:R-:W-:Y:S06]  /*13600*/  BAR.SYNC.DEFER_BLOCKING 0x0 ;  /* 0x0000000000007b1d */ /* 0x000fec0000010000 */
[----:B----4-:R-:W-:Y:S04]  /*13610*/  LDSM.16.MT88.4 R20, [R0+UR5] ;  /* 0x000000050014783b */ /* 0x010fe80008004200 */
[----:B------:R-:W-:Y:S01]  /*13620*/  LDSM.16.MT88.4 R12, [R0+UR5+0x80] ;  /* 0x00008005000c783b */ /* 0x000fe20008004200 */
[C---:B0-----:R-:W-:Y:S01]  /*13630*/  LOP3.LUT R3, R9.reuse, 0x7, RZ, 0xc0, !PT ;  /* 0x0000000709037812 */ /* 0x041fe200078ec0ff */
[----:B-1----:R-:W-:-:S04]  /*13640*/  IMAD.SHL.U32 R8, R9, 0x2, RZ ;  /* 0x0000000209087824 */ /* 0x002fc800078e00ff */
[----:B------:R-:W-:Y:S01]  /*13650*/  IMAD R3, R3, 0x110, RZ ;  /* 0x0000011003037824 */ /* 0x000fe200078e02ff */
[----:B--2---:R-:W-:Y:S04]  /*13660*/  STL.64 [R1+0x12b0], R26 ;  /* 0x0012b01a01007387 */ /* 0x004fe80000100a00 */
[----:B---3--:R0:W-:Y:S04]  /*13670*/  STL.64 [R1+0x12a8], R24 ;  /* 0x0012a81801007387 */ /* 0x0081e80000100a00 */
[----:B------:R-:W-:Y:S04]  /*13680*/  LDSM.16.MT88.4 R16, [R29+UR5] ;  /* 0x000000051d10783b */ /* 0x000fe80008004200 */
[----:B0-----:R-:W2:Y:S04]  /*13690*/  LDL.LU.64 R24, [R1+0x40] ;  /* 0x0000400001187983 */ /* 0x001ea80000300a00 */
[----:B------:R-:W3:Y:S01]  /*136a0*/  LDL.LU.64 R26, [R1+0x48] ;  /* 0x00004800011a7983 */ /* 0x000ee20000300a00 */
[----:B------:R-:W-:-:S05]  /*136b0*/  LOP3.LUT R3, R3, 0x30, R8, 0x78, !PT ;  /* 0x0000003003037812 */ /* 0x000fca00078e7808 */
[----:B------:R-:W0:Y:S04]  /*136c0*/  LDSM.16.M88.4 R4, [R3+UR5+0x8000] ;  /* 0x008000050304783b */ /* 0x000e280008000200 */
[----:B------:R-:W1:Y:S04]  /*136d0*/  LDSM.16.M88.4 R8, [R3+UR5+0x8800] ;  /* 0x008800050308783b */ /* 0x000e680008000200 */
[----:B---3--:R-:W-:Y:S04]  /*136e0*/  STL.64 [R1+0x12c0], R26 ;  /* 0x0012c01a01007387 */ /* 0x008fe80000100a00 */
[----:B--2---:R-:W-:Y:S04]  /*136f0*/  STL.64 [R1+0x12b8], R24 ;  /* 0x0012b81801007387 */ /* 0x004fe80000100a00 */
[----:B0-----:R-:W-:Y:S04]  /*13700*/  STL [R1+0x125c], R6 ;  /* 0x00125c0601007387 */ /* 0x001fe80000100800 */
[----:B------:R-:W-:Y:S04]  /*13710*/  STL [R1+0x1258], R7 ;  /* 0x0012580701007387 */ /* 0x000fe80000100800 */
[----:B-1----:R-:W-:Y:S04]  /*13720*/  STL [R1+0x1254], R10 ;  /* 0x0012540a01007387 */ /* 0x002fe80000100800 */
[----:B------:R-:W-:Y:S04]  /*13730*/  STL [R1+0x1250], R11 ;  /* 0x0012500b01007387 */ /* 0x000fe80000100800 */
[----:B------:R-:W-:Y:S04]  /*13740*/  STL.64 [R1+0x1290], R18 ;  /* 0x0012901201007387 */ /* 0x000fe80000100a00 */
[----:B------:R0:W-:Y:S04]  /*13750*/  STL.64 [R1+0x1288], R16 ;  /* 0x0012881001007387 */ /* 0x0001e80000100a00 */
[----:B------:R-:W1:Y:S04]  /*13760*/  LDSM.16.MT88.4 R24, [R29+UR5+0x80] ;  /* 0x000080051d18783b */ /* 0x000e680008004200 */
[----:B0-----:R-:W2:Y:S04]  /*13770*/  LDL.LU.64 R16, [R1+0x140] ;  /* 0x0001400001107983 */ /* 0x001ea80000300a00 */
[----:B------:R-:W3:Y:S04]  /*13780*/  LDL.LU.64 R18, [R1+0x148] ;  /* 0x0001480001127983 */ /* 0x000ee80000300a00 */
[----:B---3--:R-:W-:Y:S04]  /*13790*/  STL.64 [R1+0x12a0], R18 ;  /* 0x0012a01201007387 */ /* 0x008fe80000100a00 */
[----:B--2---:R0:W-:Y:S04]  /*137a0*/  STL.64 [R1+0x1298], R16 ;  /* 0x0012981001007387 */ /* 0x0041e80000100a00 */
[----:B0-----:R-:W2:Y:S04]  /*137b0*/  LDL.LU.64 R16, [R1+0x20] ;  /* 0x0000200001107983 */ /* 0x001ea80000300a00 */
[----:B------:R-:W2:Y:S04]  /*137c0*/  LDL.LU.64 R18, [R1+0x28] ;  /* 0x0000280001127983 */ /* 0x000ea80000300a00 */
[----:B-1----:R-:W-:Y:S04]  /*137d0*/  STL.64 [R1+0x50], R24 ;  /* 0x0000501801007387 */ /* 0x002fe80000100a00 */
[----:B------:R0:W-:Y:S04]  /*137e0*/  STL.64 [R1+0x58], R26 ;  /* 0x0000581a01007387 */ /* 0x0001e80000100a00 */
[----:B0-----:R-:W3:Y:S04]  /*137f0*/  LDL.LU.64 R26, [R1+0x12c0] ;  /* 0x0012c000011a7983 */ /* 0x001ee80000300a00 */
[----:B------:R-:W3:Y:S02]  /*13800*/  LDL.LU.64 R24, [R1+0x12b8] ;  /* 0x0012b80001187983 */ /* 0x000ee40000300a00 */
[----:B---3--:R-:W-:-:S15]  /*13810*/  HMMA.16816.F32 R24, R20, R4, R24 ;  /* 0x000000041418723c */ /* 0x008fde0000001818 */
[----:B------:R-:W-:-:S04]  /*13820*/  NOP ;  /* 0x0000000000007918 */ /* 0x000fc80000000000 */
[----:B------:R-:W-:Y:S04]  /*13830*/  STL.64 [R1+0xb0], R24 ;  /* 0x0000b01801007387 */ /* 0x000fe80000100a00 */
[----:B------:R0:W-:Y:S04]  /*13840*/  STL.64 [R1+0xb8], R26 ;  /* 0x0000b81a01007387 */ /* 0x0001e80000100a00 */
[----:B0-----:R-:W3:Y:S04]  /*13850*/  LDL.LU.64 R26, [R1+0x12b0] ;  /* 0x0012b000011a7983 */ /* 0x001ee80000300a00 */
[----:B------:R-:W3:Y:S01]  /*13860*/  LDL.LU.64 R24, [R1+0x12a8] ;  /* 0x0012a80001187983 */ /* 0x000ee20000300a00 */
[----:B--2---:R-:W-:Y:S03]  /*13870*/  HMMA.16816.F32 R20, R20, R8, R16 ;  /* 0x000000081414723c */ /* 0x004fe60000001810 */
[----:B------:R-:W0:-:S15]  /*13880*/  LDSM.16.MT88.4 R16, [R0+UR5+0x1000] ;  /* 0x001000050010783b */ /* 0x000e1e0008004200 */
[----:B------:R-:W-:Y:S01]  /*13890*/  NOP ;  /* 0x0000000000007918 */ /* 0x000fe20000000000 */
[----:B------:R-:W-:Y:S04]  /*138a0*/  STL.64 [R1+0x80], R20 ;  /* 0x0000801401007387 */ /* 0x000fe80000100a00 */
[----:B------:R-:W-:Y:S04]  /*138b0*/  STL.64 [R1+0x88], R22 ;  /* 0x0000881601007387 */ /* 0x000fe80000100a00 */
[----:B------:R-:W1:Y:S04]  /*138c0*/  LDSM.16.MT88.4 R20, [R0+UR5+0x1080] ;  /* 0x001080050014783b */ /* 0x000e680008004200 */
[----:B0-----:R-:W-:Y:S04]  /*138d0*/  STL.64 [R1+0x40], R16 ;  /* 0x0000401001007387 */ /* 0x001fe80000100a00 */
[----:B------:R3:W-:Y:S04]  /*138e0*/  STL.64 [R1+0x48], R18 ;  /* 0x0000481201007387 */ /* 0x0007e80000100a00 */
[----:B-1----:R0:W-:Y:S04]  /*138f0*/  STL.64 [R1+0x30], R20 ;  /* 0x0000301401007387 */ /* 0x0021e80000100a00 */
[----:B------:R1:W-:Y:S01]  /*13900*/  STL.64 [R1+0x38], R22 ;  /* 0x0000381601007387 */ /* 0x0003e20000100a00 */
[----:B---3--:R-:W-:-:S15]  /*13910*/  HMMA.16816.F32 R16, R12, R4, R24 ;  /* 0x000000040c10723c */ /* 0x008fde0000001818 */
[----:B------:R-:W-:-:S04]  /*13920*/  NOP ;  /* 0x0000000000007918 */ /* 0x000fc80000000000 */
[----:B------:R-:W-:Y:S01]  /*13930*/  STL [R1+0x74], R17 ;  /* 0x0000741101007387 */ /* 0x000fe20000100800 */
[----:B------:R-:W-:-:S03]  /*13940*/  IMAD.MOV.U32 R7, RZ, RZ, R16 ;  /* 0x000000ffff077224 */ /* 0x000fc600078e0010 */
[----:B------:R-:W-:Y:S01]  /*13950*/  STL [R1+0x78], R18 ;  /* 0x0000781201007387 */ /* 0x000fe20000100800 */
[----:B------:R-:W-:-:S03]  /*13960*/  IMAD.MOV.U32 R10, RZ, RZ, R19 ;  /* 0x000000ffff0a7224 */ /* 0x000fc600078e0013 */
[----:B------:R-:W2:Y:S04]  /*13970*/  LDL.LU.64 R24, [R1+0x180] ;  /* 0x0001800001187983 */ /* 0x000ea80000300a00 */
[----:B------:R-:W3:Y:S04]  /*13980*/  LDSM.16.MT88.4 R16, [R29+UR5+0x1000] ;  /* 0x001000051d10783b */ /* 0x000ee80008004200 */
[----:B------:R-:W2:Y:S04]  /*13990*/  LDL.LU.64 R26, [R1+0x188] ;  /* 0x00018800011a7983 */ /* 0x000ea80000300a00 */
[----:B0-----:R-:W4:Y:S04]  /*139a0*/  LDL.LU.64 R20, [R1+0x150] ;  /* 0x0001500001147983 */ /* 0x001f280000300a00 */
[----:B-1----:R-:W4:Y:S04]  /*139b0*/  LDL.LU.64 R22, [R1+0x158] ;  /* 0x0001580001167983 */ /* 0x002f280000300a00 */
[----:B------:R-:W-:Y:S04]  /*139c0*/  STL [R1+0x1264], R7 ;  /* 0x0012640701007387 */ /* 0x000fe80000100800 */
[----:B------:R-:W-:Y:S04]  /*139d0*/  STL [R1+0x1260], R10 ;  /* 0x0012600a01007387 */ /* 0x000fe80000100800 */
[----:B---3--:R-:W-:Y:S04]  /*139e0*/  STL.64 [R1], R16 ;  /* 0x0000001001007387 */ /* 0x008fe80000100a00 */
[----:B------:R0:W-:Y:S04]  /*139f0*/  STL.64 [R1+0x8], R18 ;  /* 0x0000081201007387 */ /* 0x0001e80000100a00 */
[----:B0-----:R-:W3:Y:S04]  /*13a00*/  LDL.LU.64 R18, [R1+0x12a0] ;  /* 0x0012a00001127983 */ /* 0x001ee80000300a00 */
[----:B------:R-:W3:Y:S02]  /*13a10*/  LDL.LU.64 R16, [R1+0x1298] ;  /* 0x0012980001107983 */ /* 0x000ee40000300a00 */
[----:B---3--:R-:W-:Y:S02]  /*13a20*/  HMMA.16816.F32 R12, R12, R8, R16 ;  /* 0x000000080c0c723c */ /* 0x008fe40000001810 */
[----:B------:R-:W2:Y:S04]  /*13a30*/  LDL.LU.64 R18, [R1+0x1290] ;  /* 0x0012900001127983 */ /* 0x000ea80000300a00 */
[----:B------:R-:W2:-:S13]  /*13a40*/  LDL.LU.64 R16, [R1+0x1288] ;  /* 0x0012880001107983 */ /* 0x000e9a0000300a00 */
[----:B------:R-:W-:Y:S01]  /*13a50*/  IMAD.MOV.U32 R10, RZ, RZ, R14 ;  /* 0x000000ffff0a7224 */ /* 0x000fe200078e000e */
[----:B------:R-:W-:Y:S01]  /*13a60*/  STL.64 [R1+0x60], R12 ;  /* 0x0000600c01007387 */ /* 0x000fe20000100a00 */
[----:B------:R-:W-:-:S03]  /*13a70*/  IMAD.MOV.U32 R6, RZ, RZ, R15 ;  /* 0x000000ffff067224 */ /* 0x000fc600078e000f */
[----:B------:R-:W0:Y:S04]  /*13a80*/  LDSM.16.MT88.4 R12, [R29+UR5+0x1080] ;  /* 0x001080051d0c783b */ /* 0x000e280008004200 */
[----:B0-----:R0:W-:Y:S04]  /*13a90*/  STL [R1+0x11dc], R15 ;  /* 0x0011dc0f01007387 */ /* 0x0011e80000100800 */
[----:B0-----:R-:W3:Y:S01]  /*13aa0*/  LDL R15, [R1+0x120] ;  /* 0x00012000010f7983 */ /* 0x001ee20000100800 */
[----:B--2---:R-:W-:-:S15]  /*13ab0*/  HMMA.16816.F32 R24, R16, R4, R24 ;  /* 0x000000041018723c */ /* 0x004fde0000001818 */
[----:B------:R-:W-:-:S04]  /*13ac0*/  NOP ;  /* 0x0000000000007918 */ /* 0x000fc80000000000 */
[----:B------:R-:W-:Y:S01]  /*13ad0*/  IMAD.MOV.U32 R7, RZ, RZ, R27 ;  /* 0x000000ffff077224 */ /* 0x000fe200078e001b */
[----:B---3--:R-:W-:Y:S04]  /*13ae0*/  STL.64 [R1+0x1270], R14 ;  /* 0x0012700e01007387 */ /* 0x008fe80000100a00 */
[----:B------:R0:W-:Y:S04]  /*13af0*/  STL.64 [R1+0x1268], R12 ;  /* 0x0012680c01007387 */ /* 0x0001e80000100a00 */
[----:B0-----:R-:W2:Y:S04]  /*13b00*/  LDL.LU.64 R12, [R1+0x50] ;  /* 0x00005000010c7983 */ /* 0x001ea80000300a00 */
[----:B------:R-:W2:Y:S04]  /*13b10*/  LDL.LU.64 R14, [R1+0x58] ;  /* 0x00005800010e7983 */ /* 0x000ea80000300a00 */
[----:B------:R-:W-:Y:S04]  /*13b20*/  STL.64 [R1+0xa0], R24 ;  /* 0x0000a01801007387 */ /* 0x000fe80000100a00 */
[----:B------:R0:W-:Y:S04]  /*13b30*/  STL [R1+0xa8], R26 ;  /* 0x0000a81a01007387 */ /* 0x0001e80000100800 */
[----:B0-----:R-:W2:Y:S04]  /*13b40*/  LDL.LU.64 R26, [R1+0x1280] ;  /* 0x00128000011a7983 */ /* 0x001ea80000300a00 */
[----:B------:R-:W2:Y:S01]  /*13b50*/  LDL.LU.64 R24, [R1+0x1278] ;  /* 0x0012780001187983 */ /* 0x000ea20000300a00 */
[----:B----4-:R-:W-:-:S15]  /*13b60*/  HMMA.16816.F32 R16, R16, R8, R20 ;  /* 0x000000081010723c */ /* 0x010fde0000001814 */
[----:B------:R-:W-:-:S04]  /*13b70*/  NOP ;  /* 0x0000000000007918 */ /* 0x000fc80000000000 */
[----:B------:R-:W-:Y:S02]  /*13b80*/  IMAD.MOV.U32 R11, RZ, RZ, R16 ;  /* 0x000000ffff0b7224 */ /* 0x000fe400078e0010 */
[----:B------:R-:W-:Y:S02]  /*13b90*/  IMAD.MOV.U32 R3, RZ, RZ, R17 ;  /* 0x000000ffff037224 */ /* 0x000fe400078e0011 */
[----:B------:R-:W-:Y:S02]  /*13ba0*/  IMAD.MOV.U32 R2, RZ, RZ, R18 ;  /* 0x000000ffff027224 */ /* 0x000fe400078e0012 */
[----:B------:R-:W-:Y:S01]  /*13bb0*/  IMAD.MOV.U32 R0, RZ, RZ, R19 ;  /* 0x000000ffff007224 */ /* 0x000fe200078e0013 */
[----:B------:R-:W0:Y:S01]  /*13bc0*/  S2R R28, SR_TID.X ;  /* 0x00000000001c7919 */ /* 0x000e220000002100 */
[----:B--2---:R-:W-:Y:S01]  /*13bd0*/  HMMA.16816.F32 R16, R12, R4, R24 ;  /* 0x000000040c10723c */ /* 0x004fe20000001818 */
[----:B------:R-:W-:Y:S02]  /*13be0*/  IMAD.MOV.U32 R5, RZ, RZ, R14 ;  /* 0x000000ffff057224 */ /* 0x000fe400078e000e */
[----:B------:R-:W-:-:S02]  /*13bf0*/  IMAD.MOV.U32 R4, RZ, RZ, R15 ;  /* 0x000000ffff047224 */ /* 0x000fc400078e000f */
[----:B------:R-:W2:Y:S01]  /*13c00*/  LDL.LU.64 R14, [R1+0x1270] ;  /* 0x00127000010e7983 */ /* 0x000ea20000300a00 */
[----:B------:R-:W-:Y:S02]  /*13c10*/  IMAD.MOV.U32 R25, RZ, RZ, R12 ;  /* 0x000000ffff197224 */ /* 0x000fe400078e000c */
[----:B------:R-:W-:Y:S02]  /*13c20*/  IMAD.MOV.U32 R24, RZ, RZ, R13 ;  /* 0x000000ffff187224 */ /* 0x000fe400078e000d */
[----:B------:R-:W3:Y:S01]  /*13c30*/  LDL.LU.64 R12, [R1+0x1268] ;  /* 0x00126800010c7983 */ /* 0x000ee20000300a00 */
[C---:B0-----:R-:W-:Y:S01]  /*13c40*/  IMAD.SHL.U32 R21, R28.reuse, 0x2, RZ ;  /* 0x000000021c157824 */ /* 0x041fe200078e00ff */
[----:B------:R-:W-:-:S07]  /*13c50*/  LOP3.LUT R20, R28, 0x7, RZ, 0xc0, !PT ;  /* 0x000000071c147812 */ /* 0x000fce00078ec0ff */
[----:B------:R-:W-:Y:S04]  /*13c60*/  STL.64 [R1+0xf0], R16 ;  /* 0x0000f01001007387 */ /* 0x000fe80000100a00 */
[----:B------:R-:W-:Y:S01]  /*13c70*/  STL [R1+0xf8], R18 ;  /* 0x0000f81201007387 */ /* 0x000fe20000100800 */
[----:B------:R-:W-:Y:S02]  /*13c80*/  IMAD.MOV.U32 R28, RZ, RZ, R19 ;  /* 0x000000ffff1c7224 */ /* 0x000fe400078e0013 */
[----:B------:R-:W-:-:S05]  /*13c90*/  IMAD R20, R20, 0x110, RZ ;  /* 0x0000011014147824 */ /* 0x000fca00078e02ff */
[----:B------:R-:W-:-:S04]  /*13ca0*/  LOP3.LUT R20, R20, 0x30, R21, 0x78, !PT ;  /* 0x0000003014147812 */ /* 0x000fc800078e7815 */
[----:B------:R-:W-:Y:S01]  /*13cb0*/  LOP3.LUT R20, R20, 0x40, RZ, 0x3c, !PT ;  /* 0x0000004014147812 */ /* 0x000fe200078e3cff */
[----:B--2---:R-:W0:Y:S04]  /*13cc0*/  LDSM.16.MT88.4 R16, [R15+UR5+0x2000] ;  /* 0x002000050f10783b */ /* 0x004e280008004200 */
[----:B0-----:R-:W-:Y:S04]  /*13cd0*/  STL.64 [R1+0x20], R16 ;  /* 0x0000201001007387 */ /* 0x001fe80000100a00 */
[----:B------:R-:W-:Y:S04]  /*13ce0*/  STL.64 [R1+0x28], R18 ;  /* 0x0000281201007387 */ /* 0x000fe80000100a00 */
[----:B------:R-:W0:Y:S04]  /*13cf0*/  LDSM.16.M88.4 R16, [R20+UR5+0x8000] ;  /* 0x008000051410783b */ /* 0x000e280008000200 */
[----:B------:R-:W1:Y:S04]  /*13d00*/  LDSM.16.M88.4 R20, [R20+UR5+0x8800] ;  /* 0x008800051414783b */ /* 0x000e680008000200 */
[----:B0-----:R-:W-:Y:S04]  /*13d10*/  STL [R1+0x1118], R18 ;  /* 0x0011181201007387 */ /* 0x001fe80000100800 */
[----:B------:R-:W-:Y:S04]  /*13d20*/  STL [R1+0x1114], R19 ;  /* 0x0011141301007387 */ /* 0x000fe80000100800 */
[----:B-1----:R-:W-:Y:S04]  /*13d30*/  STL [R1+0x10fc], R22 ;  /* 0x0010fc1601007387 */ /* 0x002fe80000100800 */
[----:B------:R-:W-:Y:S04]  /*13d40*/  STL [R1+0x10f8], R23 ;  /* 0x0010f81701007387 */ /* 0x000fe80000100800 */
[----:B------:R0:W-:Y:S02]  /*13d50*/  STL.64 [R1+0x1190], R20 ;  /* 0x0011901401007387 */ /* 0x0001e40000100a00 */
[----:B0-----:R-:W-:-:S02]  /*13d60*/  IMAD.MOV.U32 R20, RZ, RZ, R25 ;  /* 0x000000ffff147224 */ /* 0x001fc400078e0019 */
[----:B------:R-:W-:Y:S02]  /*13d70*/  IMAD.MOV.U32 R21, RZ, RZ, R24 ;  /* 0x000000ffff157224 */ /* 0x000fe400078e0018 */
[----:B------:R-:W0:Y:S02]  /*13d80*/  LDSM.16.MT88.4 R24, [R15+UR5+0x2080] ;  /* 0x002080050f18783b */ /* 0x000e240008004200 */
[----:B0-----:R-:W-:Y:S02]  /*13d90*/  IMAD.MOV.U32 R15, RZ, RZ, R24 ;  /* 0x000000ffff0f7224 */ /* 0x001fe400078e0018 */
[----:B------:R-:W-:Y:S04]  /*13da0*/  STL [R1+0x14], R25 ;  /* 0x0000141901007387 */ /* 0x000fe80000100800 */
[----:B------:R-:W-:Y:S04]  /*13db0*/  STL.64 [R1+0x11e8], R14 ;  /* 0x0011e80e01007387 */ /* 0x000fe80000100a00 */
[----:B---3--:R0:W-:Y:S04]  /*13dc0*/  STL.64 [R1+0x11e0], R12 ;  /* 0x0011e00c01007387 */ /* 0x0081e80000100a00 */
[----:B0-----:R-:W2:Y:S04]  /*13dd0*/  LDL.LU.64 R12, [R1+0x170] ;  /* 0x00017000010c7983 */ /* 0x001ea80000300a00 */
[----:B------:R-:W2:Y:S01]  /*13de0*/  LDL.LU.64 R14, [R1+0x178] ;  /* 0x00017800010e7983 */ /* 0x000ea20000300a00 */
[----:B------:R-:W-:-:S02]  /*13df0*/  IMAD.MOV.U32 R22, RZ, RZ, R5 ;  /* 0x000000ffff167224 */ /* 0x000fc400078e0005 */
[----:B------:R-:W-:Y:S02]  /*13e00*/  IMAD.MOV.U32 R23, RZ, RZ, R4 ;  /* 0x000000ffff177224 */ /* 0x000fe400078e0004 */
[----:B------:R-:W-:Y:S02]  /*13e10*/  IMAD.MOV.U32 R5, RZ, RZ, R26 ;  /* 0x000000ffff057224 */ /* 0x000fe400078e001a */
[----:B------:R-:W-:Y:S02]  /*13e20*/  IMAD.MOV.U32 R4, RZ, RZ, R27 ;  /* 0x000000ffff047224 */ /* 0x000fe400078e001b */
[----:B------:R-:W0:Y:S04]  /*13e30*/  LDSM.16.MT88.4 R24, [R29+UR5+0x2000] ;  /* 0x002000051d18783b */ /* 0x000e280008004200 */
[----:B0-----:R-:W-:Y:S04]  /*13e40*/  STL.64 [R1+0x1148], R26 ;  /* 0x0011481a01007387 */ /* 0x001fe80000100a00 */
[----:B------:R0:W-:Y:S04]  /*13e50*/  STL.64 [R1+0x1140], R24 ;  /* 0x0011401801007387 */ /* 0x0001e80000100a00 */
[----:B0-----:R-:W3:Y:S01]  /*13e60*/  LDL.LU R24, [R1] ;  /* 0x0000000001187983 */ /* 0x001ee20000300800 */
[----:B--2---:R-:W-:-:S15]  /*13e70*/  HMMA.16816.F32 R12, R20, R8, R12 ;  /* 0x00000008140c723c */ /* 0x004fde000000180c */
[----:B------:R-:W-:-:S04]  /*13e80*/  NOP ;  /* 0x0000000000007918 */ /* 0x000fc80000000000 */
[----:B------:R-:W-:Y:S04]  /*13e90*/  STL.64 [R1+0x100], R12 ;  /* 0x0001000c01007387 */ /* 0x000fe80000100a00 */
[----:B------:R-:W-:Y:S04]  /*13ea0*/  STL.64 [R1+0x108], R14 ;  /* 0x0001080e01007387 */ /* 0x000fe80000100a00 */
[----:B------:R-:W3:Y:S04]  /*13eb0*/  LDL.LU R25, [R1+0x4] ;  /* 0x0000040001197983 */ /* 0x000ee80000300800 */
[----:B------:R-:W2:Y:S04]  /*13ec0*/  LDL.LU R26, [R1+0x8] ;  /* 0x00000800011a7983 */ /* 0x000ea80000300800 */
[----:B------:R-:W2:Y:S04]  /*13ed0*/  LDL.LU R27, [R1+0xc] ;  /* 0x00000c00011b7983 */ /* 0x000ea80000300800 */
[----:B------:R-:W0:Y:S04]  /*13ee0*/  LDSM.16.MT88.4 R12, [R29+UR5+0x2080] ;  /* 0x002080051d0c783b */ /* 0x000e280008004200 */
[----:B--2---:R-:W-:Y:S04]  /*13ef0*/  STL.64 [R1+0x1208], R26 ;  /* 0x0012081a01007387 */ /* 0x004fe80000100a00 */
[----:B---3--:R1:W-:Y:S04]  /*13f00*/  STL.64 [R1+0x1200], R24 ;  /* 0x0012001801007387 */ /* 0x0083e80000100a00 */
[----:B-1----:R-:W2:Y:S04]  /*13f10*/  LDL.LU R24, [R1+0x30] ;  /* 0x0000300001187983 */ /* 0x002ea80000300800 */
[----:B------:R-:W2:Y:S04]  /*13f20*/  LDL.LU R25, [R1+0x34] ;  /* 0x0000340001197983 */ /* 0x000ea80000300800 */
[----:B------:R-:W3:Y:S04]  /*13f30*/  LDL.LU R26, [R1+0x38] ;  /* 0x00003800011a7983 */ /* 0x000ee80000300800 */
[----:B------:R-:W3:Y:S04]  /*13f40*/  LDL.LU R27, [R1+0x3c] ;  /* 0x00003c00011b7983 */ /* 0x000ee80000300800 */
[----:B------:R-:W4:Y:S04]  /*13f50*/  LDL.LU R20, [R1+0xb0] ;  /* 0x0000b00001147983 */ /* 0x000f280000300800 */
[----:B------:R-:W4:Y:S04]  /*13f60*/  LDL.LU R21, [R1+0xb4] ;  /* 0x0000b40001157983 */ /* 0x000f280000300800 */
[----:B------:R-:W4:Y:S04]  /*13f70*/  LDL.LU R22, [R1+0xb8] ;  /* 0x0000b80001167983 */ /* 0x000f280000300800 */
[----:B------:R-:W4:Y:S04]  /*13f80*/  LDL.LU R23, [R1+0xbc] ;  /* 0x0000bc0001177983 */ /* 0x000f280000300800 */
[----:B---3--:R-:W-:Y:S04]  /*13f90*/  STL.64 [R1+0x1238], R26 ;  /* 0x0012381a01007387 */ /* 0x008fe80000100a00 */
[----:B--2---:R1:W-:Y:S04]  /*13fa0*/  STL.64 [R1+0x1230], R24 ;  /* 0x0012301801007387 */ /* 0x0043e80000100a00 */
[----:B-1----:R-:W2:Y:S04]  /*13fb0*/  LDL.LU R24, [R1+0x80] ;  /* 0x0000800001187983 */ /* 0x002ea80000300800 */
[----:B------:R-:W2:Y:S04]  /*13fc0*/  LDL.LU R25, [R1+0x84] ;  /* 0x0000840001197983 */ /* 0x000ea80000300800 */
[----:B------:R-:W3:Y:S04]  /*13fd0*/  LDL.LU R26, [R1+0x88] ;  /* 0x00008800011a7983 */ /* 0x000ee80000300800 */
[----:B------:R-:W3:Y:S01]  /*13fe0*/  LDL.LU R27, [R1+0x8c] ;  /* 0x00008c00011b7983 */ /* 0x000ee20000300800 */
[----:B0-----:R-:W-:-:S03]  /*13ff0*/  IMAD.MOV.U32 R19, RZ, RZ, R12 ;  /* 0x000000ffff137224 */ /* 0x001fc600078e000c */
[----:B---3--:R-:W-:Y:S04]  /*14000*/  STL.64 [R1+0x1248], R26 ;  /* 0x0012481a01007387 */ /* 0x008fe80000100a00 */
[----:B--2---:R0:W-:Y:S04]  /*14010*/  STL.64 [R1+0x1240], R24 ;  /* 0x0012401801007387 */ /* 0x0041e80000100a00 */
[----:B0-----:R-:W2:Y:S04]  /*14020*/  LDL.LU.64 R24, [R1+0x40] ;  /* 0x0000400001187983 */ /* 0x001ea80000300a00 */
[----:B------:R-:W3:Y:S04]  /*14030*/  LDL.LU.64 R26, [R1+0x48] ;  /* 0x00004800011a7983 */ /* 0x000ee80000300a00 */
[----:B------:R-:W2:Y:S04]  /*14040*/  LDL R8, [R1+0x120] ;  /* 0x0001200001087983 */ /* 0x000ea80000100800 */
[----:B------:R-:W-:Y:S04]  /*14050*/  STL [R1+0xd4], R13 ;  /* 0x0000d40d01007387 */ /* 0x000fe80000100800 */
[----:B------:R-:W-:Y:S04]  /*14060*/  STL.64 [R1+0xd8], R14 ;  /* 0x0000d80e01007387 */ /* 0x000fe80000100a00 */
[----:B------:R-:W-:Y:S04]  /*14070*/  STL [R1+0x11f8], R19 ;  /* 0x0011f81301007387 */ /* 0x000fe80000100800 */
[----:B------:R0:W-:Y:S04]  /*14080*/  STL.64 [R1+0x11f0], R16 ;  /* 0x0011f01001007387 */ /* 0x0001e80000100a00 */
[----:B0-----:R-:W2:Y:S04]  /*14090*/  LDL.LU R16, [R1+0xa0] ;  /* 0x0000a00001107983 */ /* 0x001ea80000300800 */
[----:B------:R-:W2:Y:S04]  /*140a0*/  LDL.LU R17, [R1+0xa4] ;  /* 0x0000a40001117983 */ /* 0x000ea80000300800 */
[----:B------:R-:W2:Y:S01]  /*140b0*/  LDL.LU R18, [R1+0xa8] ;  /* 0x0000a80001127983 */ /* 0x000ea20000300800 */
[----:B------:R-:W-:-:S03]  /*140c0*/  IMAD.MOV.U32 R19, RZ, RZ, R7 ;  /* 0x000000ffff137224 */ /* 0x000fc600078e0007 */
[----:B------:R-:W3:Y:S04]  /*140d0*/  LDL.LU R7, [R1+0x1264] ;  /* 0x0012640001077983 */ /* 0x000ee80000300800 */
[----:B--2---:R-:W-:Y:S04]  /*140e0*/  STL.64 [R1+0x1218], R18 ;  /* 0x0012181201007387 */ /* 0x004fe80000100a00 */
[----:B------:R0:W-:Y:S04]  /*140f0*/  STL.64 [R1+0x1210], R16 ;  /* 0x0012101001007387 */ /* 0x0001e80000100a00 */
[----:B0-----:R-:W2:Y:S04]  /*14100*/  LDL.LU R16, [R1+0x60] ;  /* 0x0000600001107983 */ /* 0x001ea80000300800 */
[----:B------:R-:W2:Y:S01]  /*14110*/  LDL.LU R17, [R1+0x64] ;  /* 0x0000640001117983 */ /* 0x000ea20000300800 */
[----:B------:R-:W-:-:S02]  /*14120*/  IMAD.MOV.U32 R18, RZ, RZ, R10 ;  /* 0x000000ffff127224 */ /* 0x000fc400078e000a */
[----:B------:R-:W-:Y:S01]  /*14130*/  IMAD.MOV.U32 R19, RZ, RZ, R6 ;  /* 0x000000ffff137224 */ /* 0x000fe200078e0006 */
[----:B------:R-:W3:Y:S04]  /*14140*/  LDL.LU R10, [R1+0x1260] ;  /* 0x00126000010a7983 */ /* 0x000ee80000300800 */
[----:B------:R-:W4:Y:S04]  /*14150*/  LDL.LU R6, [R1+0x125c] ;  /* 0x00125c0001067983 */ /* 0x000f280000300800 */
[----:B------:R-:W-:Y:S04]  /*14160*/  STL.64 [R1+0x1228], R18 ;  /* 0x0012281201007387 */ /* 0x000fe80000100a00 */
[----:B--2---:R3:W-:Y:S02]  /*14170*/  STL.64 [R1+0x1220], R16 ;  /* 0x0012201001007387 */ /* 0x0047e40000100a00 */
[----:B---3--:R-:W-:-:S02]  /*14180*/  IMAD.MOV.U32 R16, RZ, RZ, R7 ;  /* 0x000000ffff107224 */ /* 0x008fc400078e0007 */
[----:B------:R-:W4:Y:S04]  /*14190*/  LDL.LU R7, [R1+0x1258] ;  /* 0x0012580001077983 */ /* 0x000f280000300800 */
[----:B------:R-:W2:Y:S04]  /*141a0*/  LDL.LU R17, [R1+0x74] ;  /* 0x0000740001117983 */ /* 0x000ea80000300800 */
[----:B------:R-:W2:Y:S01]  /*141b0*/  LDL.LU R18, [R1+0x78] ;  /* 0x0000780001127983 */ /* 0x000ea20000300800 */
[----:B------:R-:W-:Y:S02]  /*141c0*/  IMAD.MOV.U32 R19, RZ, RZ, R10 ;  /* 0x000000ffff137224 */ /* 0x000fe400078e000a */
[----:B------:R-:W-:Y:S01]  /*141d0*/  IMAD.MOV.U32 R12, RZ, RZ, R11 ;  /* 0x000000ffff0c7224 */ /* 0x000fe200078e000b */
[----:B------:R-:W3:Y:S01]  /*141e0*/  LDL.LU R10, [R1+0x1254] ;  /* 0x00125400010a7983 */ /* 0x000ee20000300800 */
[----:B------:R-:W-:-:S02]  /*141f0*/  IMAD.MOV.U32 R14, RZ, RZ, R2 ;  /* 0x000000ffff0e7224 */ /* 0x000fc400078e0002 */
[----:B------:R-:W-:Y:S01]  /*14200*/  IMAD.MOV.U32 R15, RZ, RZ, R0 ;  /* 0x000000ffff0f7224 */ /* 0x000fe200078e0000 */
[----:B------:R-:W3:Y:S01]  /*14210*/  LDL.LU R11, [R1+0x1250] ;  /* 0x00125000010b7983 */ /* 0x000ee20000300800 */
[----:B------:R-:W-:Y:S02]  /*14220*/  IMAD.MOV.U32 R13, RZ, RZ, R3 ;  /* 0x000000ffff0d7224 */ /* 0x000fe400078e0003 */
[----:B------:R-:W-:Y:S02]  /*14230*/  IMAD.MOV.U32 R2, RZ, RZ, R26 ;  /* 0x000000ffff027224 */ /* 0x000fe400078e001a */
[----:B------:R-:W-:Y:S02]  /*14240*/  IMAD.MOV.U32 R0, RZ, RZ, R27 ;  /* 0x000000ffff007224 */ /* 0x000fe400078e001b */
[----:B------:R-:W-:Y:S02]  /*14250*/  IMAD.MOV.U32 R9, RZ, RZ, R24 ;  /* 0x000000ffff097224 */ /* 0x000fe400078e0018 */
[----:B------:R-:W-:Y:S01]  /*14260*/  IMAD.MOV.U32 R3, RZ, RZ, R25 ;  /* 0x000000ffff037224 */ /* 0x000fe200078e0019 */
[----:B----4-:R-:W-:Y:S01]  /*14270*/  HMMA.16816.F32 R20, R24, R6, R20 ;  /* 0x000000061814723c */ /* 0x010fe20000001814 */
[----:B------:R-:W3:Y:S04]  /*14280*/  LDL.LU.64 R26, [R1+0x1248] ;  /* 0x00124800011a7983 */ /* 0x000ee80000300a00 */
[----:B------:R-:W3:-:S14]  /*14290*/  LDL.LU.64 R24, [R1+0x1240] ;  /* 0x0012400001187983 */ /* 0x000edc0000300a00 */
[----:B------:R0:W-:Y:S04]  /*142a0*/  STL.64 [R1+0x11a0], R22 ;  /* 0x0011a01601007387 */ /* 0x0001e80000100a00 */
[----:B------:R1:W-:Y:S01]  /*142b0*/  STL.64 [R1+0x1198], R20 ;  /* 0x0011981401007387 */ /* 0x0003e20000100a00 */
[----:B0-----:R-:W-:Y:S02]  /*142c0*/  IMAD.MOV.U32 R22, RZ, RZ, R2 ;  /* 0x000000ffff167224 */ /* 0x001fe400078e0002 */
[----:B-1----:R-:W-:Y:S02]  /*142d0*/  IMAD.MOV.U32 R20, RZ, RZ, R9 ;  /* 0x000000ffff147224 */ /* 0x002fe400078e0009 */
[----:B------:R-:W-:Y:S02]  /*142e0*/  IMAD.MOV.U32 R21, RZ, RZ, R3 ;  /* 0x000000ffff157224 */ /* 0x000fe400078e0003 */
[----:B------:R-:W-:-:S07]  /*142f0*/  IMAD.MOV.U32 R23, RZ, RZ, R0 ;  /* 0x000000ffff177224 */ /* 0x000fce00078e0000 */
[----:B---3--:R-:W-:Y:S01]  /*14300*/  HMMA.16816.F32 R20, R20, R10, R24 ;  /* 0x0000000a1414723c */ /* 0x008fe20000001818 */
[----:B------:R-:W2:Y:S04]  /*14310*/  LDL.LU.64 R26, [R1+0x1238] ;  /* 0x00123800011a7983 */ /* 0x000ea80000300a00 */
[----:B------:R-:W2:-:S14]  /*14320*/  LDL.LU.64 R24, [R1+0x1230] ;  /* 0x0012300001187983 */ /* 0x000e9c0000300a00 */
[----:B------:R-:W-:Y:S02]  /*14330*/  IMAD.MOV.U32 R0, RZ, RZ, R23 ;  /* 0x000000ffff007224 */ /* 0x000fe400078e0017 */
[----:B------:R-:W-:Y:S02]  /*14340*/  IMAD.MOV.U32 R9, RZ, RZ, R20 ;  /* 0x000000ffff097224 */ /* 0x000fe400078e0014 */
[----:B------:R-:W-:Y:S02]  /*14350*/  IMAD.MOV.U32 R2, RZ, RZ, R22 ;  /* 0x000000ffff027224 */ /* 0x000fe400078e0016 */
[----:B------:R-:W-:Y:S01]  /*14360*/  IMAD.MOV.U32 R3, RZ, RZ, R21 ;  /* 0x000000ffff037224 */ /* 0x000fe200078e0015 */
[----:B------:R-:W3:Y:S04]  /*14370*/  LDL.LU R20, [R1+0xf0] ;  /* 0x0000f00001147983 */ /* 0x000ee80000300800 */
[----:B------:R-:W3:Y:S04]  /*14380*/  LDL.LU R21, [R1+0xf4] ;  /* 0x0000f40001157983 */ /* 0x000ee80000300800 */
[----:B------:R-:W3:Y:S04]  /*14390*/  LDL.LU R22, [R1+0xf8] ;  /* 0x0000f80001167983 */ /* 0x000ee80000300800 */
[----:B------:R-:W-:Y:S04]  /*143a0*/  STL [R1+0x11c4], R0 ;  /* 0x0011c40001007387 */ /* 0x000fe80000100800 */
[----:B------:R-:W-:Y:S04]  /*143b0*/  STL [R1+0x11c0], R2 ;  /* 0x0011c00201007387 */ /* 0x000fe80000100800 */
[----:B------:R-:W-:Y:S04]  /*143c0*/  STL [R1+0x11bc], R3 ;  /* 0x0011bc0301007387 */ /* 0x000fe80000100800 */
[----:B------:R-:W-:Y:S01]  /*143d0*/  STL [R1+0x11b8], R9 ;  /* 0x0011b80901007387 */ /* 0x000fe20000100800 */
[----:B------:R-:W-:Y:S01]  /*143e0*/  IMAD.MOV.U32 R23, RZ, RZ, R28 ;  /* 0x000000ffff177224 */ /* 0x000fe200078e001c */
[----:B--2---:R-:W-:-:S15]  /*143f0*/  HMMA.16816.F32 R16, R24, R6, R16 ;  /* 0x000000061810723c */ /* 0x004fde0000001810 */
[----:B------:R-:W-:-:S04]  /*14400*/  NOP ;  /* 0x0000000000007918 */ /* 0x000fc80000000000 */
[----:B------:R-:W-:Y:S04]  /*14410*/  STL.64 [R1+0x80], R16 ;  /* 0x0000801001007387 */ /* 0x000fe80000100a00 */
[----:B------:R0:W-:Y:S01]  /*14420*/  STL [R1+0x88], R18 ;  /* 0x0000881201007387 */ /* 0x0001e20000100800 */
[----:B------:R-:W-:-:S03]  /*14430*/  IMAD.MOV.U32 R28, RZ, RZ, R19 ;  /* 0x000000ffff1c7224 */ /* 0x000fc600078e0013 */
[----:B0-----:R-:W2:Y:S04]  /*14440*/  LDL.LU.64 R18, [R1+0x1228] ;  /* 0x0012280001127983 */ /* 0x001ea80000300a00 */
[----:B------:R-:W2:Y:S04]  /*14450*/  LDL.LU.64 R16, [R1+0x1220] ;  /* 0x0012200001107983 */ /* 0x000ea80000300a00 */
[----:B------:R0:W-:Y:S01]  /*14460*/  STL [R1+0x11c8], R28 ;  /* 0x0011c81c01007387 */ /* 0x0001e20000100800 */
[----:B--2---:R-:W-:Y:S03]  /*14470*/  HMMA.16816.F32 R24, R24, R10, R16 ;  /* 0x0000000a1818723c */ /* 0x004fe60000001810 */
[----:B------:R-:W2:Y:S04]  /*14480*/  LDL.LU.64 R18, [R1+0x1218] ;  /* 0x0012180001127983 */ /* 0x000ea80000300a00 */
[----:B------:R-:W2:-:S12]  /*14490*/  LDL.LU.64 R16, [R1+0x1210] ;  /* 0x0012100001107983 */ /* 0x000e980000300a00 */
[----:B------:R-:W-:Y:S02]  /*144a0*/  IMAD.MOV.U32 R3, RZ, RZ, R26 ;  /* 0x000000ffff037224 */ /* 0x000fe400078e001a */
[----:B------:R-:W-:Y:S02]  /*144b0*/  IMAD.MOV.U32 R9, RZ, RZ, R27 ;  /* 0x000000ffff097224 */ /* 0x000fe400078e001b */
[----:B------:R-:W-:Y:S02]  /*144c0*/  IMAD.MOV.U32 R0, RZ, RZ, R24 ;  /* 0x000000ffff007224 */ /* 0x000fe400078e0018 */
[----:B------:R-:W-:Y:S01]  /*144d0*/  IMAD.MOV.U32 R2, RZ, RZ, R25 ;  /* 0x000000ffff027224 */ /* 0x000fe200078e0019 */
[----:B------:R-:W2:Y:S04]  /*144e0*/  LDL.LU.64 R26, [R1+0x1208] ;  /* 0x00120800011a7983 */ /* 0x000ea80000300a00 */
[----:B------:R-:W2:Y:S04]  /*144f0*/  LDL.LU.64 R24, [R1+0x1200] ;  /* 0x0012000001187983 */ /* 0x000ea80000300a00 */
[----:B------:R-:W-:Y:S04]  /*14500*/  STL [R1+0x11d8], R9 ;  /* 0x0011d80901007387 */ /* 0x000fe80000100800 */
[----:B------:R-:W-:Y:S04]  /*14510*/  STL [R1+0x11d4], R3 ;  /* 0x0011d40301007387 */ /* 0x000fe80000100800 */
[----:B------:R-:W-:Y:S04]  /*14520*/  STL [R1+0x11d0], R2 ;  /* 0x0011d00201007387 */ /* 0x000fe80000100800 */
[----:B------:R-:W-:Y:S01]  /*14530*/  STL [R1+0x11cc], R0 ;  /* 0x0011cc0001007387 */ /* 0x000fe20000100800 */
[C---:B--2---:R-:W-:Y:S08]  /*14540*/  HMMA.16816.F32 R16, R24.reuse, R6, R16 ;  /* 0x000000061810723c */ /* 0x044ff00000001810 */
[----:B------:R-:W-:Y:S11]  /*14550*/  HMMA.16816.F32 R24, R24, R10, R12 ;  /* 0x0000000a1818723c */ /* 0x000ff6000000180c */
[----:B------:R1:W-:Y:S04]  /*14560*/  STL.64 [R1+0x70], R16 ;  /* 0x0000701001007387 */ /* 0x0003e80000100a00 */
[----:B------:R-:W-:Y:S01]  /*14570*/  STL [R1+0x78], R18 ;  /* 0x0000781201007387 */ /* 0x000fe20000100800 */
[----:B0-----:R-:W-:-:S03]  /*14580*/  IMAD.MOV.U32 R28, RZ, RZ, R19 ;  /* 0x000000ffff1c7224 */ /* 0x001fc600078e0013 */
[----:B------:R-:W2:Y:S04]  /*14590*/  LDL.LU R19, [R1+0x11f8] ;  /* 0x0011f80001137983 */ /* 0x000ea80000300800 */
[----:B-1----:R-:W4:Y:S04]  /*145a0*/  LDL.LU.64 R16, [R1+0x11f0] ;  /* 0x0011f00001107983 */ /* 0x002f280000300a00 */
[----:B------:R-:W3:Y:S01]  /*145b0*/  LDL.LU.64 R14, [R1+0x11e8] ;  /* 0x0011e800010e7983 */ /* 0x000ee20000300a00 */
[----:B------:R-:W-:Y:S02]  /*145c0*/  IMAD.MOV.U32 R9, RZ, RZ, R24 ;  /* 0x000000ffff097224 */ /* 0x000fe400078e0018 */
[----:B------:R-:W-:-:S02]  /*145d0*/  IMAD.MOV.U32 R3, RZ, RZ, R25 ;  /* 0x000000ffff037224 */ /* 0x000fc400078e0019 */
[----:B------:R-:W-:Y:S02]  /*145e0*/  IMAD.MOV.U32 R2, RZ, RZ, R26 ;  /* 0x000000ffff027224 */ /* 0x000fe400078e001a */
[----:B------:R-:W-:Y:S01]  /*145f0*/  IMAD.MOV.U32 R0, RZ, RZ, R27 ;  /* 0x000000ffff007224 */ /* 0x000fe200078e001b */
[----:B------:R-:W3:Y:S04]  /*14600*/  LDL.LU.64 R12, [R1+0x11e0] ;  /* 0x0011e000010c7983 */ /* 0x000ee80000300a00 */
[----:B------:R-:W0:Y:S02]  /*14610*/  LDSM.16.MT88.4 R24, [R8+UR5+0x3000] ;  /* 0x003000050818783b */ /* 0x000e240008004200 */
[----:B0-----:R-:W-:Y:S02]  /*14620*/  IMAD.MOV.U32 R18, RZ, RZ, R27 ;  /* 0x000000ffff127224 */ /* 0x001fe400078e001b */
[----:B------:R3:W-:Y:S04]  /*14630*/  STL.64 [R1+0x50], R24 ;  /* 0x0000501801007387 */ /* 0x0007e80000100a00 */
[----:B------:R0:W-:Y:S04]  /*14640*/  STL [R1+0x58], R26 ;  /* 0x0000581a01007387 */ /* 0x0001e80000100800 */
[----:B--2---:R-:W-:Y:S04]  /*14650*/  STL.64 [R1+0x11b0], R18 ;  /* 0x0011b01201007387 */ /* 0x004fe80000100a00 */
[----:B----4-:R-:W-:Y:S01]  /*14660*/  STL.64 [R1+0x11a8], R16 ;  /* 0x0011a81001007387 */ /* 0x010fe20000100a00 */
[----:B---3--:R-:W-:-:S03]  /*14670*/  IMAD.MOV.U32 R24, RZ, RZ, R15 ;  /* 0x000000ffff187224 */ /* 0x008fc600078e000f */
[----:B------:R-:W2:Y:S04]  /*14680*/  LDL.LU R15, [R1+0x11dc] ;  /* 0x0011dc00010f7983 */ /* 0x000ea80000300800 */
[----:B------:R-:W3:Y:S04]  /*14690*/  LDL.LU R25, [R1+0x14] ;  /* 0x0000140001197983 */ /* 0x000ee80000300800 */
[----:B------:R-:W1:Y:S01]  /*146a0*/  LDSM.16.MT88.4 R16, [R8+UR5+0x3080] ;  /* 0x003080050810783b */ /* 0x000e620008004200 */
[----:B0-----:R-:W-:Y:S02]  /*146b0*/  IMAD.MOV.U32 R26, RZ, RZ, R5 ;  /* 0x000000ffff1a7224 */ /* 0x001fe400078e0005 */
[----:B------:R-:W-:-:S05]  /*146c0*/  IMAD.MOV.U32 R27, RZ, RZ, R4 ;  /* 0x000000ffff1b7224 */ /* 0x000fca00078e0004 */
[----:B------:R-:W-:Y:S04]  /*146d0*/  STL.64 [R1+0x1178], R26 ;  /* 0x0011781a01007387 */ /* 0x000fe80000100a00 */
[----:B---3--:R-:W-:Y:S04]  /*146e0*/  STL.64 [R1+0x1170], R24 ;  /* 0x0011701801007387 */ /* 0x008fe80000100a00 */
[----:B------:R-:W0:Y:S04]  /*146f0*/  LDSM.16.MT88.4 R24, [R29+UR5+0x3000] ;  /* 0x003000051d18783b */ /* 0x000e280008004200 */
[----:B-1----:R-:W-:Y:S04]  /*14700*/  STL.64 [R1+0x40], R16 ;  /* 0x0000401001007387 */ /* 0x002fe80000100a00 */
[----:B------:R2:W-:Y:S02]  /*14710*/  STL.64 [R1+0x48], R18 ;  /* 0x0000481201007387 */ /* 0x0005e40000100a00 */
[----:B--2---:R-:W-:-:S15]  /*14720*/  HMMA.16816.F32 R16, R12, R6, R20 ;  /* 0x000000060c10723c */ /* 0x004fde0000001814 */
[----:B------:R-:W-:-:S04]  /*14730*/  NOP ;  /* 0x0000000000007918 */ /* 0x000fc80000000000 */
[----:B------:R-:W-:Y:S02]  /*14740*/  IMAD.MOV.U32 R7, RZ, RZ, R16 ;  /* 0x000000ffff077224 */ /* 0x000fe400078e0010 */
[----:B------:R-:W-:Y:S01]  /*14750*/  IMAD.MOV.U32 R6, RZ, RZ, R17 ;  /* 0x000000ffff067224 */ /* 0x000fe200078e0011 */
[----:B0-----:R0:W-:Y:S04]  /*14760*/  STL.64 [R1+0x30], R24 ;  /* 0x0000301801007387 */ /* 0x0011e80000100a00 */
[----:B------:R1:W-:Y:S01]  /*14770*/  STL.64 [R1+0x38], R26 ;  /* 0x0000381a01007387 */ /* 0x0003e20000100a00 */
[----:B------:R-:W-:Y:S02]  /*14780*/  IMAD.MOV.U32 R5, RZ, RZ, R18 ;  /* 0x000000ffff057224 */ /* 0x000fe400078e0012 */
[----:B------:R-:W-:-:S02]  /*14790*/  IMAD.MOV.U32 R4, RZ, RZ, R19 ;  /* 0x000000ffff047224 */ /* 0x000fc400078e0013 */
[----:B------:R-:W2:Y:S04]  /*147a0*/  LDSM.16.MT88.4 R16, [R29+UR5+0x3080] ;  /* 0x003080051d10783b */ /* 0x000ea80008004200 */
[----:B0-----:R-:W3:Y:S04]  /*147b0*/  LDL.LU R24, [R1+0x20] ;  /* 0x0000200001187983 */ /* 0x001ee80000300800 */
[----:B------:R-:W3:Y:S04]  /*147c0*/  LDL.LU R25, [R1+0x24] ;  /* 0x0000240001197983 */ /* 0x000ee80000300800 */
[----:B-1----:R-:W3:Y:S04]  /*147d0*/  LDL.LU R26, [R1+0x28] ;  /* 0x00002800011a7983 */ /* 0x002ee80000300800 */
[----:B------:R-:W3:Y:S04]  /*147e0*/  LDL.LU R27, [R1+0x2c] ;  /* 0x00002c00011b7983 */ /* 0x000ee80000300800 */
[----:B------:R-:W4:Y:S04]  /*147f0*/  LDL.LU R20, [R1+0x100] ;  /* 0x0001000001147983 */ /* 0x000f280000300800 */
[----:B------:R-:W4:Y:S04]  /*14800*/  LDL.LU R21, [R1+0x104] ;  /* 0x0001040001157983 */ /* 0x000f280000300800 */
[----:B------:R-:W4:Y:S04]  /*14810*/  LDL.LU R22, [R1+0x108] ;  /* 0x0001080001167983 */ /* 0x000f280000300800 */
[----:B------:R-:W4:Y:S04]  /*14820*/  LDL.LU R23, [R1+0x10c] ;  /* 0x00010c0001177983 */ /* 0x000f280000300800 */
[----:B------:R0:W-:Y:S04]  /*14830*/  STL.64 [R1+0x1128], R6 ;  /* 0x0011280601007387 */ /* 0x0001e80000100a00 */
[----:B------:R1:W-:Y:S01]  /*14840*/  STL.64 [R1+0x1120], R4 ;  /* 0x0011200401007387 */ /* 0x0003e20000100a00 */
[----:B0-----:R-:W-:-:S02]  /*14850*/  IMAD.MOV.U32 R6, RZ, RZ, R2 ;  /* 0x000000ffff067224 */ /* 0x001fc400078e0002 */
[----:B-1----:R-:W-:Y:S02]  /*14860*/  IMAD.MOV.U32 R4, RZ, RZ, R9 ;  /* 0x000000ffff047224 */ /* 0x002fe400078e0009 */
[----:B------:R-:W-:Y:S01]  /*14870*/  IMAD.MOV.U32 R7, RZ, RZ, R0 ;  /* 0x000000ffff077224 */ /* 0x000fe200078e0000 */
[----:B------:R-:W2:Y:S01]  /*14880*/  LDL.LU R9, [R1+0x11d8] ;  /* 0x0011d80001097983 */ /* 0x000ea20000300800 */
[----:B------:R-:W-:-:S03]  /*14890*/  IMAD.MOV.U32 R5, RZ, RZ, R3 ;  /* 0x000000ffff057224 */ /* 0x000fc600078e0003 */
[----:B------:R-:W2:Y:S04]  /*148a0*/  LDL.LU R3, [R1+0x11d4] ;  /* 0x0011d40001037983 */ /* 0x000ea80000300800 */
[----:B------:R-:W2:Y:S04]  /*148b0*/  LDL.LU R2, [R1+0x11d0] ;  /* 0x0011d00001027983 */ /* 0x000ea80000300800 */
[----:B------:R-:W2:Y:S04]  /*148c0*/  LDL.LU R0, [R1+0x11cc] ;  /* 0x0011cc0001007983 */ /* 0x000ea80000300800 */
[----:B------:R-:W-:Y:S04]  /*148d0*/  STL.64 [R1+0x1138], R6 ;  /* 0x0011380601007387 */ /* 0x000fe80000100a00 */
[----:B------:R0:W-:Y:S04]  /*148e0*/  STL.64 [R1+0x1130], R4 ;  /* 0x0011300401007387 */ /* 0x0001e80000100a00 */
[----:B0-----:R-:W2:Y:S04]  /*148f0*/  LDL.LU R4, [R1+0x70] ;  /* 0x0000700001047983 */ /* 0x001ea80000300800 */
[----:B------:R-:W2:Y:S04]  /*14900*/  LDL.LU R5, [R1+0x74] ;  /* 0x0000740001057983 */ /* 0x000ea80000300800 */
[----:B------:R-:W2:Y:S01]  /*14910*/  LDL.LU R6, [R1+0x78] ;  /* 0x0000780001067983 */ /* 0x000ea20000300800 */
[----:B------:R-:W-:-:S03]  /*14920*/  IMAD.MOV.U32 R7, RZ, RZ, R28 ;  /* 0x000000ffff077224 */ /* 0x000fc600078e001c */
[----:B------:R-:W3:Y:S04]  /*14930*/  LDL.LU R28, [R1+0x11c8] ;  /* 0x0011c800011c7983 */ /* 0x000ee80000300800 */
[----:B--2---:R0:W-:Y:S04]  /*14940*/  STL.64 [R1+0x1158], R6 ;  /* 0x0011580601007387 */ /* 0x0041e80000100a00 */
[----:B------:R1:W-:Y:S01]  /*14950*/  STL.64 [R1+0x1150], R4 ;  /* 0x0011500401007387 */ /* 0x0003e20000100a00 */
[----:B0-----:R-:W-:Y:S02]  /*14960*/  IMAD.MOV.U32 R6, RZ, RZ, R3 ;  /* 0x000000ffff067224 */ /* 0x001fe400078e0003 */
[----:B-1----:R-:W-:-:S02]  /*14970*/  IMAD.MOV.U32 R4, RZ, RZ, R0 ;  /* 0x000000ffff047224 */ /* 0x002fc400078e0000 */
        /* <DEDUP_REMOVED lines=11> */
[----:B----4-:R-:W-:Y:S01]  /*14a30*/  HMMA.16816.F32 R20, R12, R10, R20 ;  /* 0x0000000a0c14723c */ /* 0x010fe20000001814 */
[----:B---3--:R-:W-:-:S15]  /*14a40*/  IMAD.MOV.U32 R7, RZ, RZ, R28 ;  /* 0x000000ffff077224 */ /* 0x008fde00078e001c */
[----:B------:R-:W-:-:S03]  /*14a50*/  NOP ;  /* 0x0000000000007918 */ /* 0x000fc60000000000 */
[----:B------:R-:W-:Y:S02]  /*14a60*/  IMAD.MOV.U32 R13, RZ, RZ, R22 ;  /* 0x000000ffff0d7224 */ /* 0x000fe400078e0016 */
[----:B------:R-:W-:Y:S02]  /*14a70*/  IMAD.MOV.U32 R12, RZ, RZ, R23 ;  /* 0x000000ffff0c7224 */ /* 0x000fe400078e0017 */
[----:B------:R-:W-:Y:S02]  /*14a80*/  IMAD.MOV.U32 R15, RZ, RZ, R20 ;  /* 0x000000ffff0f7224 */ /* 0x000fe400078e0014 */
[----:B------:R-:W-:Y:S01]  /*14a90*/  IMAD.MOV.U32 R14, RZ, RZ, R21 ;  /* 0x000000ffff0e7224 */ /* 0x000fe200078e0015 */
[----:B--2---:R-:W-:Y:S04]  /*14aa0*/  STL.64 [R1+0x1188], R6 ;  /* 0x0011880601007387 */ /* 0x004fe80000100a00 */
[----:B------:R-:W-:Y:S04]  /*14ab0*/  STL.64 [R1+0x1180], R4 ;  /* 0x0011800401007387 */ /* 0x000fe80000100a00 */
[----:B------:R-:W-:Y:S04]  /*14ac0*/  STL.64 [R1+0xb0], R16 ;  /* 0x0000b01001007387 */ /* 0x000fe80000100a00 */
[----:B------:R0:W-:Y:S04]  /*14ad0*/  STL.64 [R1+0xb8], R18 ;  /* 0x0000b81201007387 */ /* 0x0001e80000100a00 */
[----:B0-----:R-:W2:Y:S04]  /*14ae0*/  LDL.LU.64 R18, [R1+0x11b0] ;  /* 0x0011b00001127983 */ /* 0x001ea80000300a00 */
[----:B------:R-:W3:Y:S04]  /*14af0*/  LDL.LU.64 R16, [R1+0x11a8] ;  /* 0x0011a80001107983 */ /* 0x000ee80000300a00 */
[----:B------:R0:W-:Y:S04]  /*14b00*/  STL [R1+0x1110], R29 ;  /* 0x0011101d01007387 */ /* 0x0001e80000100800 */
[----:B------:R-:W3:Y:S04]  /*14b10*/  LDL.LU.64 R22, [R1+0x11a0] ;  /* 0x0011a00001167983 */ /* 0x000ee80000300a00 */
[----:B------:R-:W3:Y:S01]  /*14b20*/  LDL.LU.64 R20, [R1+0x1198] ;  /* 0x0011980001147983 */ /* 0x000ee20000300a00 */
[----:B------:R-:W-:-:S03]  /*14b30*/  IMAD.MOV.U32 R4, RZ, RZ, R9 ;  /* 0x000000ffff047224 */ /* 0x000fc600078e0009 */
[----:B------:R-:W4:Y:S01]  /*14b40*/  LDL R9, [R1+0x400] ;  /* 0x0004000001097983 */ /* 0x000f220000100800 */
[----:B---3--:R-:W-:-:S15]  /*14b50*/  HMMA.16816.F32 R20, R24, R16, R20 ;  /* 0x000000101814723c */ /* 0x008fde0000001814 */
[----:B------:R-:W-:-:S04]  /*14b60*/  NOP ;  /* 0x0000000000007918 */ /* 0x000fc80000000000 */
[----:B------:R1:W-:Y:S04]  /*14b70*/  STL [R1+0xf4], R21 ;  /* 0x0000f41501007387 */ /* 0x0003e80000100800 */
[----:B------:R-:W-:Y:S01]  /*14b80*/  STL.64 [R1+0xf8], R22 ;  /* 0x0000f81601007387 */ /* 0x000fe20000100a00 */
[----:B0-----:R-:W-:-:S03]  /*14b90*/  IMAD.MOV.U32 R29, RZ, RZ, R20 ;  /* 0x000000ffff1d7224 */ /* 0x001fc600078e0014 */
[----:B-1----:R-:W3:Y:S01]  /*14ba0*/  LDL.LU.64 R20, [R1+0x1190] ;  /* 0x0011900001147983 */ /* 0x002ee20000300a00 */
[----:B------:R-:W-:Y:S02]  /*14bb0*/  IMAD.MOV.U32 R5, RZ, RZ, R3 ;  /* 0x000000ffff057224 */ /* 0x000fe400078e0003 */
[----:B------:R-:W-:Y:S02]  /*14bc0*/  IMAD.MOV.U32 R6, RZ, RZ, R2 ;  /* 0x000000ffff067224 */ /* 0x000fe400078e0002 */
[----:B------:R-:W-:-:S07]  /*14bd0*/  IMAD.MOV.U32 R7, RZ, RZ, R0 ;  /* 0x000000ffff077224 */ /* 0x000fce00078e0000 */
[----:B---3--:R-:W-:Y:S01]  /*14be0*/  HMMA.16816.F32 R24, R24, R20, R4 ;  /* 0x000000141818723c */ /* 0x008fe20000001804 */
[----:B------:R-:W3:Y:S04]  /*14bf0*/  LDL.LU.64 R6, [R1+0x1188] ;  /* 0x0011880001067983 */ /* 0x000ee80000300a00 */
[----:B------:R-:W3:-:S14]  /*14c00*/  LDL.LU.64 R4, [R1+0x1180] ;  /* 0x0011800001047983 */ /* 0x000edc0000300a00 */
[----:B------:R-:W-:Y:S04]  /*14c10*/  STL.64 [R1+0xc0], R24 ;  /* 0x0000c01801007387 */ /* 0x000fe80000100a00 */
[----:B------:R0:W-:Y:S04]  /*14c20*/  STL.64 [R1+0xc8], R26 ;  /* 0x0000c81a01007387 */ /* 0x0001e80000100a00 */
[----:B0-----:R-:W3:Y:S04]  /*14c30*/  LDL.LU.64 R26, [R1+0x1178] ;  /* 0x00117800011a7983 */ /* 0x001ee80000300a00 */
[----:B------:R-:W3:Y:S02]  /*14c40*/  LDL.LU.64 R24, [R1+0x1170] ;  /* 0x0011700001187983 */ /* 0x000ee40000300a00 */
[----:B---3--:R-:W-:-:S15]  /*14c50*/  HMMA.16816.F32 R4, R24, R16, R4 ;  /* 0x000000101804723c */ /* 0x008fde0000001804 */
[----:B------:R-:W-:-:S04]  /*14c60*/  NOP ;  /* 0x0000000000007918 */ /* 0x000fc80000000000 */
[----:B------:R-:W-:Y:S02]  /*14c70*/  IMAD.MOV.U32 R2, RZ, RZ, R6 ;  /* 0x000000ffff027224 */ /* 0x000fe400078e0006 */
[----:B------:R-:W-:Y:S02]  /*14c80*/  IMAD.MOV.U32 R0, RZ, RZ, R7 ;  /* 0x000000ffff007224 */ /* 0x000fe400078e0007 */
[----:B------:R-:W-:Y:S02]  /*14c90*/  IMAD.MOV.U32 R23, RZ, RZ, R4 ;  /* 0x000000ffff177224 */ /* 0x000fe400078e0004 */
[----:B------:R-:W-:Y:S01]  /*14ca0*/  IMAD.MOV.U32 R3, RZ, RZ, R5 ;  /* 0x000000ffff037224 */ /* 0x000fe200078e0005 */
[----:B------:R-:W3:Y:S04]  /*14cb0*/  LDL.LU.64 R6, [R1+0x1168] ;  /* 0x0011680001067983 */ /* 0x000ee80000300a00 */
[----:B------:R-:W3:Y:S04]  /*14cc0*/  LDL.LU.64 R4, [R1+0x1160] ;  /* 0x0011600001047983 */ /* 0x000ee80000300a00 */
[----:B------:R-:W-:Y:S04]  /*14cd0*/  STL [R1+0x110c], R0 ;  /* 0x00110c0001007387 */ /* 0x000fe80000100800 */
[----:B------:R-:W-:Y:S04]  /*14ce0*/  STL [R1+0x1108], R2 ;  /* 0x0011080201007387 */ /* 0x000fe80000100800 */
[----:B------:R-:W-:Y:S04]  /*14cf0*/  STL [R1+0x1104], R3 ;  /* 0x0011040301007387 */ /* 0x000fe80000100800 */
[----:B------:R-:W-:Y:S01]  /*14d00*/  STL [R1+0x1100], R23 ;  /* 0x0011001701007387 */ /* 0x000fe20000100800 */
[----:B---3--:R-:W-:Y:S03]  /*14d10*/  HMMA.16816.F32 R24, R24, R20, R4 ;  /* 0x000000141818723c */ /* 0x008fe60000001804 */
[----:B------:R-:W3:Y:S04]  /*14d20*/  LDL.LU.64 R6, [R1+0x1158] ;  /* 0x0011580001067983 */ /* 0x000ee80000300a00 */
[----:B------:R-:W3:-:S12]  /*14d30*/  LDL.LU.64 R4, [R1+0x1150] ;  /* 0x0011500001047983 */ /* 0x000ed80000300a00 */
[----:B------:R-:W-:Y:S04]  /*14d40*/  STL.64 [R1+0x80], R24 ;  /* 0x0000801801007387 */ /* 0x000fe80000100a00 */
[----:B------:R0:W-:Y:S01]  /*14d50*/  STL [R1+0x88], R26 ;  /* 0x0000881a01007387 */ /* 0x0001e20000100800 */
[----:B------:R-:W-:-:S03]  /*14d60*/  IMAD.MOV.U32 R22, RZ, RZ, R27 ;  /* 0x000000ffff167224 */ /* 0x000fc600078e001b */
        /* <DEDUP_REMOVED lines=9> */
[----:B------:R-:W3:Y:S02]  /*14e00*/  LDL.LU.64 R4, [R1+0x1130] ;  /* 0x0011300001047983 */ /* 0x000ee40000300a00 */
[----:B---3--:R-:W-:Y:S02]  /*14e10*/  HMMA.16816.F32 R24, R24, R20, R4 ;  /* 0x000000141818723c */ /* 0x008fe40000001804 */
[----:B------:R-:W3:Y:S04]  /*14e20*/  LDL.LU.64 R6, [R1+0x1128] ;  /* 0x0011280001067983 */ /* 0x000ee80000300a00 */
[----:B------:R-:W2:-:S13]  /*14e30*/  LDL.LU.64 R4, [R1+0x1120] ;  /* 0x0011200001047983 */ /* 0x000e9a0000300a00 */
[----:B------:R-:W-:Y:S04]  /*14e40*/  STL.64 [R1+0x10], R24 ;  /* 0x0000101801007387 */ /* 0x000fe80000100a00 */
[----:B------:R-:W-:Y:S01]  /*14e50*/  STL [R1+0x18], R26 ;  /* 0x0000181a01007387 */ /* 0x000fe20000100800 */
[----:B------:R-:W-:-:S03]  /*14e60*/  IMAD.MOV.U32 R28, RZ, RZ, R27 ;  /* 0x000000ffff1c7224 */ /* 0x000fc600078e001b */
[----:B------:R-:W0:Y:S04]  /*14e70*/  LDSM.16.MT88.4 R24, [R8+UR5+0x4000] ;  /* 0x004000050818783b */ /* 0x000e280008004200 */
[----:B------:R-:W-:Y:S04]  /*14e80*/  STL [R1+0x10a4], R28 ;  /* 0x0010a41c01007387 */ /* 0x000fe80000100800 */
[----:B0-----:R-:W-:Y:S04]  /*14e90*/  STL [R1+0x1058], R27 ;  /* 0x0010581b01007387 */ /* 0x001fe80000100800 */
[----:B------:R-:W-:Y:S04]  /*14ea0*/  STL [R1+0x10a0], R26 ;  /* 0x0010a01a01007387 */ /* 0x000fe80000100800 */
[----:B------:R3:W-:Y:S02]  /*14eb0*/  STL.64 [R1+0x1098], R24 ;  /* 0x0010981801007387 */ /* 0x0007e40000100a00 */
[----:B---3--:R-:W-:-:S02]  /*14ec0*/  IMAD.MOV.U32 R24, RZ, RZ, R7 ;  /* 0x000000ffff187224 */ /* 0x008fc400078e0007 */
[----:B------:R-:W-:Y:S02]  /*14ed0*/  IMAD.MOV.U32 R25, RZ, RZ, R6 ;  /* 0x000000ffff197224 */ /* 0x000fe400078e0006 */
[----:B--2---:R-:W-:Y:S02]  /*14ee0*/  IMAD.MOV.U32 R26, RZ, RZ, R5 ;  /* 0x000000ffff1a7224 */ /* 0x004fe400078e0005 */
[----:B------:R-:W-:Y:S02]  /*14ef0*/  IMAD.MOV.U32 R27, RZ, RZ, R4 ;  /* 0x000000ffff1b7224 */ /* 0x000fe400078e0004 */
[----:B----4-:R-:W0:Y:S04]  /*14f00*/  LDSM.16.M88.4 R4, [R9+UR5+0x8080] ;  /* 0x008080050904783b */ /* 0x010e280008000200 */
[----:B------:R-:W1:Y:S04]  /*14f10*/  LDSM.16.M88.4 R8, [R9+UR5+0x8880] ;  /* 0x008880050908783b */ /* 0x000e680008000200 */
[----:B0-----:R-:W-:Y:S04]  /*14f20*/  STL [R1+0x1074], R4 ;  /* 0x0010740401007387 */ /* 0x001fe80000100800 */
[----:B------:R-:W-:Y:S04]  /*14f30*/  STL [R1+0x1070], R5 ;  /* 0x0010700501007387 */ /* 0x000fe80000100800 */
[----:B------:R0:W-:Y:S04]  /*14f40*/  STL [R1+0xfcc], R6 ;  /* 0x000fcc0601007387 */ /* 0x0001e80000100800 */
[----:B0-----:R-:W2:Y:S04]  /*14f50*/  LDL R6, [R1+0x120] ;  /* 0x0001200001067983 */ /* 0x001ea80000100800 */
[----:B------:R-:W-:Y:S04]  /*14f60*/  STL [R1+0xfc8], R7 ;  /* 0x000fc80701007387 */ /* 0x000fe80000100800 */
[----:B-1----:R-:W-:Y:S04]  /*14f70*/  STL.64 [R1], R8 ;  /* 0x0000000801007387 */ /* 0x002fe80000100a00 */
[----:B------:R-:W-:Y:S04]  /*14f80*/  STL.64 [R1+0x8], R10 ;  /* 0x0000080a01007387 */ /* 0x000fe80000100a00 */
[----:B--2---:R-:W0:Y:S04]  /*14f90*/  LDSM.16.MT88.4 R8, [R6+UR5+0x4080] ;  /* 0x004080050608783b */ /* 0x004e280008004200 */
[----:B------:R-:W-:Y:S04]  /*14fa0*/  STL [R1+0x10d8], R6 ;  /* 0x0010d80601007387 */ /* 0x000fe80000100800 */
[----:B0-----:R-:W-:Y:S04]  /*14fb0*/  STL.64 [R1+0x1040], R10 ;  /* 0x0010400a01007387 */ /* 0x001fe80000100a00 */
[----:B------:R0:W-:Y:S04]  /*14fc0*/  STL.64 [R1+0x1038], R8 ;  /* 0x0010380801007387 */ /* 0x0001e80000100a00 */
[----:B0-----:R-:W2:Y:S04]  /*14fd0*/  LDL.LU R8, [R1+0x50] ;  /* 0x0000500001087983 */ /* 0x001ea80000300800 */
[----:B------:R-:W2:Y:S04]  /*14fe0*/  LDL.LU R9, [R1+0x54] ;  /* 0x0000540001097983 */ /* 0x000ea80000300800 */
[----:B------:R-:W3:Y:S01]  /*14ff0*/  LDL.LU R10, [R1+0x58] ;  /* 0x00005800010a7983 */ /* 0x000ee20000300800 */
[----:B------:R-:W-:-:S03]  /*15000*/  IMAD.MOV.U32 R11, RZ, RZ, R18 ;  /* 0x000000ffff0b7224 */ /* 0x000fc600078e0012 */
[----:B------:R-:W4:Y:S04]  /*15010*/  LDL.LU R18, [R1+0x1118] ;  /* 0x0011180001127983 */ /* 0x000f280000300800 */
[----:B---3--:R-:W-:Y:S04]  /*15020*/  STL.64 [R1+0x10e8], R10 ;  /* 0x0010e80a01007387 */ /* 0x008fe80000100a00 */
[----:B--2---:R0:W-:Y:S02]  /*15030*/  STL.64 [R1+0x10e0], R8 ;  /* 0x0010e00801007387 */ /* 0x0041e40000100a00 */
[----:B0-----:R-:W-:-:S02]  /*15040*/  IMAD.MOV.U32 R8, RZ, RZ, R19 ;  /* 0x000000ffff087224 */ /* 0x001fc400078e0013 */
[----:B------:R-:W4:Y:S04]  /*15050*/  LDL.LU R19, [R1+0x1114] ;  /* 0x0011140001137983 */ /* 0x000f280000300800 */
[----:B------:R-:W2:Y:S04]  /*15060*/  LDL.LU R9, [R1+0xd4] ;  /* 0x0000d40001097983 */ /* 0x000ea80000300800 */
[----:B------:R-:W2:Y:S04]  /*15070*/  LDL.LU R10, [R1+0xd8] ;  /* 0x0000d800010a7983 */ /* 0x000ea80000300800 */
[----:B------:R-:W2:Y:S02]  /*15080*/  LDL.LU R11, [R1+0xdc] ;  /* 0x0000dc00010b7983 */ /* 0x000ea40000300800 */
[----:B--2---:R-:W-:-:S15]  /*15090*/  HMMA.16816.F32 R4, R8, R16, R24 ;  /* 0x000000100804723c */ /* 0x004fde0000001818 */
[----:B------:R-:W-:-:S04]  /*150a0*/  NOP ;  /* 0x0000000000007918 */ /* 0x000fc80000000000 */
[----:B------:R0:W-:Y:S04]  /*150b0*/  STL.64 [R1+0x20], R4 ;  /* 0x0000200401007387 */ /* 0x0001e80000100a00 */
[----:B------:R-:W-:Y:S04]  /*150c0*/  STL [R1+0x2c], R7 ;  /* 0x00002c0701007387 */ /* 0x000fe80000100800 */
[----:B----4-:R1:W-:Y:S01]  /*150d0*/  STL.64 [R1+0x10f0], R18 ;  /* 0x0010f01201007387 */ /* 0x0103e20000100a00 */
[----:B0-----:R-:W-:-:S03]  /*150e0*/  IMAD.MOV.U32 R4, RZ, RZ, R29 ;  /* 0x000000ffff047224 */ /* 0x001fc600078e001d */
[----:B------:R-:W2:Y:S01]  /*150f0*/  LDL.LU R29, [R1+0x1110] ;  /* 0x00111000011d7983 */ /* 0x000ea20000300800 */
[----:B------:R-:W-:Y:S02]  /*15100*/  IMAD.MOV.U32 R16, RZ, RZ, R15 ;  /* 0x000000ffff107224 */ /* 0x000fe400078e000f */
[----:B------:R-:W-:Y:S02]  /*15110*/  IMAD.MOV.U32 R17, RZ, RZ, R14 ;  /* 0x000000ffff117224 */ /* 0x000fe400078e000e */
[----:B-1----:R-:W-:Y:S02]  /*15120*/  IMAD.MOV.U32 R18, RZ, RZ, R13 ;  /* 0x000000ffff127224 */ /* 0x002fe400078e000d */
[----:B------:R-:W-:Y:S02]  /*15130*/  IMAD.MOV.U32 R19, RZ, RZ, R12 ;  /* 0x000000ffff137224 */ /* 0x000fe400078e000c */
[----:B------:R-:W-:Y:S01]  /*15140*/  IMAD.MOV.U32 R28, RZ, RZ, R6 ;  /* 0x000000ffff1c7224 */ /* 0x000fe200078e0006 */
[----:B------:R-:W3:Y:S04]  /*15150*/  LDL.LU R5, [R1+0xf4] ;  /* 0x0000f40001057983 */ /* 0x000ee80000300800 */
[----:B------:R-:W3:Y:S04]  /*15160*/  LDL.LU R6, [R1+0xf8] ;  /* 0x0000f80001067983 */ /* 0x000ee80000300800 */
[----:B------:R-:W3:Y:S04]  /*15170*/  LDL.LU R7, [R1+0xfc] ;  /* 0x0000fc0001077983 */ /* 0x000ee80000300800 */
[----:B--2---:R-:W0:Y:S04]  /*15180*/  LDSM.16.MT88.4 R12, [R29+UR5+0x4000] ;  /* 0x004000051d0c783b */ /* 0x004e280008004200 */
[----:B------:R-:W1:Y:S04]  /*15190*/  LDSM.16.MT88.4 R24, [R29+UR5+0x4080] ;  /* 0x004080051d18783b */ /* 0x000e680008004200 */
[----:B0-----:R-:W-:Y:S04]  /*151a0*/  STL.64 [R1+0x1020], R14 ;  /* 0x0010200e01007387 */ /* 0x001fe80000100a00 */
[----:B------:R0:W-:Y:S04]  /*151b0*/  STL.64 [R1+0x1018], R12 ;  /* 0x0010180c01007387 */ /* 0x0001e80000100a00 */
[----:B0-----:R-:W2:Y:S04]  /*151c0*/  LDL.LU R12, [R1+0x40] ;  /* 0x00004000010c7983 */ /* 0x001ea80000300800 */
[----:B------:R-:W2:Y:S04]  /*151d0*/  LDL.LU R13, [R1+0x44] ;  /* 0x00004400010d7983 */ /* 0x000ea80000300800 */
[----:B------:R-:W4:Y:S04]  /*151e0*/  LDL.LU R14, [R1+0x48] ;  /* 0x00004800010e7983 */ /* 0x000f280000300800 */
[----:B------:R-:W4:Y:S04]  /*151f0*/  LDL.LU R15, [R1+0x4c] ;  /* 0x00004c00010f7983 */ /* 0x000f280000300800 */
[----:B----4-:R-:W-:Y:S04]  /*15200*/  STL.64 [R1+0x10d0], R14 ;  /* 0x0010d00e01007387 */ /* 0x010fe80000100a00 */
[----:B--2---:R0:W-:Y:S04]  /*15210*/  STL.64 [R1+0x10c8], R12 ;  /* 0x0010c80c01007387 */ /* 0x0041e80000100a00 */
[----:B0-----:R-:W2:Y:S04]  /*15220*/  LDL.LU R12, [R1+0xc0] ;  /* 0x0000c000010c7983 */ /* 0x001ea80000300800 */
[----:B------:R-:W2:Y:S04]  /*15230*/  LDL.LU R13, [R1+0xc4] ;  /* 0x0000c400010d7983 */ /* 0x000ea80000300800 */
[----:B------:R-:W2:Y:S04]  /*15240*/  LDL.LU R14, [R1+0xc8] ;  /* 0x0000c800010e7983 */ /* 0x000ea80000300800 */
[----:B------:R-:W2:Y:S04]  /*15250*/  LDL.LU R15, [R1+0xcc] ;  /* 0x0000cc00010f7983 */ /* 0x000ea80000300800 */
[----:B-1----:R0:W-:Y:S04]  /*15260*/  STL.64 [R1+0x90], R24 ;  /* 0x0000901801007387 */ /* 0x0021e80000100a00 */
[----:B------:R1:W-:Y:S01]  /*15270*/  STL.64 [R1+0x98], R26 ;  /* 0x0000981a01007387 */ /* 0x0003e20000100a00 */
[----:B0-----:R-:W-:-:S02]  /*15280*/  IMAD.MOV.U32 R24, RZ, RZ, R0 ;  /* 0x000000ffff187224 */ /* 0x001fc400078e0000 */
[----:B-1----:R-:W-:Y:S02]  /*15290*/  IMAD.MOV.U32 R26, RZ, RZ, R3 ;  /* 0x000000ffff1a7224 */ /* 0x002fe400078e0003 */
[----:B------:R-:W-:Y:S01]  /*152a0*/  IMAD.MOV.U32 R27, RZ, RZ, R23 ;  /* 0x000000ffff1b7224 */ /* 0x000fe200078e0017 */
[----:B------:R-:W4:Y:S01]  /*152b0*/  LDL.LU R0, [R1+0x110c] ;  /* 0x00110c0001007983 */ /* 0x000f220000300800 */
        /* <DEDUP_REMOVED lines=9> */
[----:B------:R-:W-:Y:S01]  /*15350*/  HMMA.16816.F32 R8, R8, R20, R16 ;  /* 0x000000140808723c */ /* 0x000fe20000001810 */
[----:B------:R-:W-:-:S02]  /*15360*/  IMAD.MOV.U32 R27, RZ, RZ, R22 ;  /* 0x000000ffff1b7224 */ /* 0x000fc400078e0016 */
[----:B------:R-:W3:-:S15]  /*15370*/  LDL.LU R22, [R1+0x10fc] ;  /* 0x0010fc0001167983 */ /* 0x000ede0000300800 */
[----:B------:R-:W-:Y:S01]  /*15380*/  NOP ;  /* 0x0000000000007918 */ /* 0x000fe20000000000 */
[----:B------:R-:W-:Y:S01]  /*15390*/  IMAD.MOV.U32 R21, RZ, RZ, R8 ;  /* 0x000000ffff157224 */ /* 0x000fe200078e0008 */
[----:B--2---:R0:W-:Y:S04]  /*153a0*/  STL.64 [R1+0x10c0], R26 ;  /* 0x0010c01a01007387 */ /* 0x0041e80000100a00 */
[----:B------:R1:W-:Y:S01]  /*153b0*/  STL.64 [R1+0x10b8], R24 ;  /* 0x0010b81801007387 */ /* 0x0003e20000100a00 */
[----:B0-----:R-:W-:Y:S02]  /*153c0*/  IMAD.MOV.U32 R26, RZ, RZ, R2 ;  /* 0x000000ffff1a7224 */ /* 0x001fe400078e0002 */
[----:B-1----:R-:W-:Y:S02]  /*153d0*/  IMAD.MOV.U32 R24, RZ, RZ, R23 ;  /* 0x000000ffff187224 */ /* 0x002fe400078e0017 */
[----:B----4-:R-:W-:Y:S01]  /*153e0*/  IMAD.MOV.U32 R27, RZ, RZ, R0 ;  /* 0x000000ffff1b7224 */ /* 0x010fe200078e0000 */
[----:B------:R-:W2:Y:S01]  /*153f0*/  LDL.LU R23, [R1+0x10f8] ;  /* 0x0010f80001177983 */ /* 0x000ea20000300800 */
[----:B------:R-:W-:-:S03]  /*15400*/  IMAD.MOV.U32 R25, RZ, RZ, R3 ;  /* 0x000000ffff197224 */ /* 0x000fc600078e0003 */
[----:B------:R-:W3:Y:S01]  /*15410*/  LDL.LU.64 R18, [R1+0x10f0] ;  /* 0x0010f00001127983 */ /* 0x000ee20000300a00 */
[----:B------:R-:W-:Y:S02]  /*15420*/  IMAD.MOV.U32 R2, RZ, RZ, R10 ;  /* 0x000000ffff027224 */ /* 0x000fe400078e000a */
[----:B------:R-:W-:Y:S02]  /*15430*/  IMAD.MOV.U32 R0, RZ, RZ, R11 ;  /* 0x000000ffff007224 */ /* 0x000fe400078e000b */
[----:B------:R-:W-:Y:S01]  /*15440*/  IMAD.MOV.U32 R3, RZ, RZ, R9 ;  /* 0x000000ffff037224 */ /* 0x000fe200078e0009 */
[----:B------:R-:W3:Y:S04]  /*15450*/  LDL.LU.64 R10, [R1+0x10e8] ;  /* 0x0010e800010a7983 */ /* 0x000ee80000300a00 */
[----:B------:R-:W3:Y:S02]  /*15460*/  LDL.LU.64 R8, [R1+0x10e0] ;  /* 0x0010e00001087983 */ /* 0x000ee40000300a00 */
[C---:B---3--:R-:W-:Y:S08]  /*15470*/  HMMA.16816.F32 R4, R8.reuse, R18, R4 ;  /* 0x000000120804723c */ /* 0x048ff00000001804 */
[----:B--2---:R-:W-:Y:S11]  /*15480*/  HMMA.16816.F32 R8, R8, R22, R12 ;  /* 0x000000160808723c */ /* 0x004ff6000000180c */
[----:B------:R-:W-:-:S02]  /*15490*/  IMAD.MOV.U32 R16, RZ, RZ, R6 ;  /* 0x000000ffff107224 */ /* 0x000fc400078e0006 */
[----:B------:R-:W2:Y:S04]  /*154a0*/  LDL.LU R6, [R1+0x10d8] ;  /* 0x0010d80001067983 */ /* 0x000ea80000300800 */
[----:B------:R-:W3:Y:S04]  /*154b0*/  LDL.LU.64 R14, [R1+0x10d0] ;  /* 0x0010d000010e7983 */ /* 0x000ee80000300a00 */
[----:B------:R-:W3:Y:S04]  /*154c0*/  LDL.LU.64 R12, [R1+0x10c8] ;  /* 0x0010c800010c7983 */ /* 0x000ee80000300a00 */
[----:B------:R-:W-:Y:S04]  /*154d0*/  STL.64 [R1+0x1050], R10 ;  /* 0x0010500a01007387 */ /* 0x000fe80000100a00 */
[----:B------:R0:W-:Y:S01]  /*154e0*/  STL.64 [R1+0x1048], R8 ;  /* 0x0010480801007387 */ /* 0x0001e20000100a00 */
[----:B------:R-:W-:-:S02]  /*154f0*/  IMAD.MOV.U32 R20, RZ, RZ, R4 ;  /* 0x000000ffff147224 */ /* 0x000fc400078e0004 */
[----:B------:R-:W-:Y:S01]  /*15500*/  IMAD.MOV.U32 R17, RZ, RZ, R5 ;  /* 0x000000ffff117224 */ /* 0x000fe200078e0005 */
[----:B0-----:R-:W4:Y:S04]  /*15510*/  LDL.LU R8, [R1+0x30] ;  /* 0x0000300001087983 */ /* 0x001f280000300800 */
[----:B------:R-:W4:Y:S04]  /*15520*/  LDL.LU R9, [R1+0x34] ;  /* 0x0000340001097983 */ /* 0x000f280000300800 */
[----:B------:R-:W4:Y:S04]  /*15530*/  LDL.LU R10, [R1+0x38] ;  /* 0x00003800010a7983 */ /* 0x000f280000300800 */
[----:B------:R-:W4:Y:S01]  /*15540*/  LDL.LU R11, [R1+0x3c] ;  /* 0x00003c00010b7983 */ /* 0x000f220000300800 */
[----:B---3--:R-:W-:-:S15]  /*15550*/  HMMA.16816.F32 R24, R12, R18, R24 ;  /* 0x000000120c18723c */ /* 0x008fde0000001818 */
[----:B------:R-:W-:-:S04]  /*15560*/  NOP ;  /* 0x0000000000007918 */ /* 0x000fc80000000000 */
[----:B------:R-:W-:Y:S01]  /*15570*/  IMAD.MOV.U32 R4, RZ, RZ, R26 ;  /* 0x000000ffff047224 */ /* 0x000fe200078e001a */
[----:B------:R0:W-:Y:S01]  /*15580*/  STL.64 [R1+0x70], R24 ;  /* 0x0000701801007387 */ /* 0x0001e20000100a00 */
[----:B------:R-:W-:-:S03]  /*15590*/  IMAD.MOV.U32 R5, RZ, RZ, R27 ;  /* 0x000000ffff057224 */ /* 0x000fc600078e001b */
[----:B------:R-:W3:Y:S04]  /*155a0*/  LDL.LU.64 R26, [R1+0x10c0] ;  /* 0x0010c000011a7983 */ /* 0x000ee80000300a00 */
[----:B0-----:R-:W3:Y:S02]  /*155b0*/  LDL.LU.64 R24, [R1+0x10b8] ;  /* 0x0010b80001187983 */ /* 0x001ee40000300a00 */
[----:B---3--:R-:W-:Y:S02]  /*155c0*/  HMMA.16816.F32 R12, R12, R22, R24 ;  /* 0x000000160c0c723c */ /* 0x008fe40000001818 */
[----:B------:R-:W4:Y:S04]  /*155d0*/  LDL.LU.64 R26, [R1+0x10b0] ;  /* 0x0010b000011a7983 */ /* 0x000f280000300a00 */
[----:B------:R-:W4:-:S13]  /*155e0*/  LDL.LU.64 R24, [R1+0x10a8] ;  /* 0x0010a80001187983 */ /* 0x000f1a0000300a00 */
[----:B------:R0:W-:Y:S04]  /*155f0*/  STL.64 [R1+0x1030], R14 ;  /* 0x0010300e01007387 */ /* 0x0001e80000100a00 */
[----:B------:R1:W-:Y:S01]  /*15600*/  STL.64 [R1+0x1028], R12 ;  /* 0x0010280c01007387 */ /* 0x0003e20000100a00 */
[----:B0-----:R-:W-:-:S03]  /*15610*/  IMAD.MOV.U32 R14, RZ, RZ, R28 ;  /* 0x000000ffff0e7224 */ /* 0x001fc600078e001c */
[----:B-1----:R-:W3:Y:S04]  /*15620*/  LDL.LU R12, [R1+0x20] ;  /* 0x00002000010c7983 */ /* 0x002ee80000300800 */
[----:B------:R-:W3:Y:S04]  /*15630*/  LDL.LU R13, [R1+0x24] ;  /* 0x00002400010d7983 */ /* 0x000ee80000300800 */
[----:B------:R-:W2:Y:S04]  /*15640*/  LDL.LU R28, [R1+0x10a4] ;  /* 0x0010a400011c7983 */ /* 0x000ea80000300800 */
[----:B------:R-:W2:Y:S01]  /*15650*/  LDL.LU R15, [R1+0x2c] ;  /* 0x00002c00010f7983 */ /* 0x000ea20000300800 */
[----:B----4-:R-:W-:Y:S03]  /*15660*/  HMMA.16816.F32 R24, R8, R18, R24 ;  /* 0x000000120818723c */ /* 0x010fe60000001818 */
[----:B--2---:R-:W-:Y:S04]  /*15670*/  STL.64 [R1+0x1090], R14 ;  /* 0x0010900e01007387 */ /* 0x004fe80000100a00 */
[----:B---3--:R0:W-:Y:S04]  /*15680*/  STL.64 [R1+0x1088], R12 ;  /* 0x0010880c01007387 */ /* 0x0081e80000100a00 */
[----:B0-----:R-:W2:Y:S04]  /*15690*/  LDL.LU R12, [R1+0x10] ;  /* 0x00001000010c7983 */ /* 0x001ea80000300800 */
[----:B------:R-:W2:Y:S04]  /*156a0*/  LDL.LU R13, [R1+0x14] ;  /* 0x00001400010d7983 */ /* 0x000ea80000300800 */
[----:B------:R-:W2:Y:S04]  /*156b0*/  LDL.LU R14, [R1+0x18] ;  /* 0x00001800010e7983 */ /* 0x000ea80000300800 */
[----:B------:R-:W-:Y:S04]  /*156c0*/  STL [R1+0x84], R25 ;  /* 0x0000841901007387 */ /* 0x000fe80000100800 */
[----:B------:R0:W-:Y:S02]  /*156d0*/  STL.64 [R1+0x88], R26 ;  /* 0x0000881a01007387 */ /* 0x0001e40000100a00 */
[----:B0-----:R-:W-:-:S02]  /*156e0*/  IMAD.MOV.U32 R27, RZ, RZ, R24 ;  /* 0x000000ffff1b7224 */ /* 0x001fc400078e0018 */
[----:B------:R-:W3:Y:S04]  /*156f0*/  LDL.LU R26, [R1+0x10a0] ;  /* 0x0010a000011a7983 */ /* 0x000ee80000300800 */
[----:B------:R-:W4:Y:S01]  /*15700*/  LDL.LU.64 R24, [R1+0x1098] ;  /* 0x0010980001187983 */ /* 0x000f220000300a00 */
[----:B------:R-:W-:-:S07]  /*15710*/  IMAD.MOV.U32 R15, RZ, RZ, R28 ;  /* 0x000000ffff0f7224 */ /* 0x000fce00078e001c */
[----:B--2---:R-:W-:Y:S01]  /*15720*/  HMMA.16816.F32 R8, R8, R22, R12 ;  /* 0x000000160808723c */ /* 0x004fe2000000180c */
[----:B------:R-:W0:Y:S04]  /*15730*/  LDSM.16.MT88.4 R12, [R6+UR5+0x5000] ;  /* 0x00500005060c783b */ /* 0x000e280008004200 */
[----:B---3--:R1:W-:Y:S04]  /*15740*/  STL.64 [R1+0x1068], R26 ;  /* 0x0010681a01007387 */ /* 0x0083e80000100a00 */
[----:B----4-:R2:W-:Y:S10]  /*15750*/  STL.64 [R1+0x1060], R24 ;  /* 0x0010601801007387 */ /* 0x0105f40000100a00 */
[----:B------:R-:W-:-:S02]  /*15760*/  IMAD.MOV.U32 R28, RZ, RZ, R8 ;  /* 0x000000ffff1c7224 */ /* 0x000fc400078e0008 */
[----:B------:R-:W-:Y:S02]  /*15770*/  IMAD.MOV.U32 R8, RZ, RZ, R20 ;  /* 0x000000ffff087224 */ /* 0x000fe400078e0014 */
[----:B-1----:R-:W-:Y:S02]  /*15780*/  IMAD.MOV.U32 R26, RZ, RZ, R2 ;  /* 0x000000ffff1a7224 */ /* 0x002fe400078e0002 */
[----:B------:R-:W-:Y:S02]  /*15790*/  IMAD.MOV.U32 R27, RZ, RZ, R0 ;  /* 0x000000ffff1b7224 */ /* 0x000fe400078e0000 */
[----:B--2---:R-:W-:Y:S02]  /*157a0*/  IMAD.MOV.U32 R24, RZ, RZ, R21 ;  /* 0x000000ffff187224 */ /* 0x004fe400078e0015 */
[----:B------:R-:W-:Y:S01]  /*157b0*/  IMAD.MOV.U32 R25, RZ, RZ, R3 ;  /* 0x000000ffff197224 */ /* 0x000fe200078e0003 */
[----:B------:R-:W-:Y:S04]  /*157c0*/  STL.64 [R1+0x1080], R26 ;  /* 0x0010801a01007387 */ /* 0x000fe80000100a00 */
[----:B------:R1:W-:Y:S01]  /*157d0*/  STL.64 [R1+0x1078], R24 ;  /* 0x0010781801007387 */ /* 0x0003e20000100a00 */
[----:B0-----:R-:W-:-:S02]  /*157e0*/  IMAD.MOV.U32 R21, RZ, RZ, R14 ;  /* 0x000000ffff157224 */ /* 0x001fc400078e000e */
[----:B------:R-:W-:Y:S01]  /*157f0*/  IMAD.MOV.U32 R20, RZ, RZ, R15 ;  /* 0x000000ffff147224 */ /* 0x000fe200078e000f */
[----:B-1----:R-:W2:Y:S04]  /*15800*/  LDL.LU.64 R24, [R1+0xb0] ;  /* 0x0000b00001187983 */ /* 0x002ea80000300a00 */
[----:B------:R-:W3:Y:S04]  /*15810*/  LDL.LU.64 R26, [R1+0xb8] ;  /* 0x0000b800011a7983 */ /* 0x000ee80000300a00 */
[----:B------:R0:W-:Y:S04]  /*15820*/  STL.64 [R1+0x50], R12 ;  /* 0x0000500c01007387 */ /* 0x0001e80000100a00 */
[----:B------:R-:W2:Y:S04]  /*15830*/  LDL.LU.64 R14, [R1+0x1090] ;  /* 0x00109000010e7983 */ /* 0x000ea80000300a00 */
[----:B0-----:R-:W2:Y:S01]  /*15840*/  LDL.LU.64 R12, [R1+0x1088] ;  /* 0x00108800010c7983 */ /* 0x001ea20000300a00 */
[----:B------:R-:W-:-:S02]  /*15850*/  IMAD.MOV.U32 R3, RZ, RZ, R9 ;  /* 0x000000ffff037224 */ /* 0x000fc400078e0009 */
[----:B------:R-:W-:Y:S02]  /*15860*/  IMAD.MOV.U32 R2, RZ, RZ, R10 ;  /* 0x000000ffff027224 */ /* 0x000fe400078e000a */
[----:B------:R-:W-:Y:S02]  /*15870*/  IMAD.MOV.U32 R0, RZ, RZ, R11 ;  /* 0x000000ffff007224 */ /* 0x000fe400078e000b */
[----:B------:R-:W-:Y:S02]  /*15880*/  IMAD.MOV.U32 R9, RZ, RZ, R17 ;  /* 0x000000ffff097224 */ /* 0x000fe400078e0011 */
[----:B------:R-:W-:Y:S02]  /*15890*/  IMAD.MOV.U32 R10, RZ, RZ, R16 ;  /* 0x000000ffff0a7224 */ /* 0x000fe400078e0010 */
[----:B------:R-:W-:Y:S01]  /*158a0*/  IMAD.MOV.U32 R11, RZ, RZ, R7 ;  /* 0x000000ffff0b7224 */ /* 0x000fe200078e0007 */
[----:B------:R-:W-:Y:S04]  /*158b0*/  STL [R1+0xfd4], R21 ;  /* 0x000fd41501007387 */ /* 0x000fe80000100800 */
[----:B------:R-:W-:Y:S01]  /*158c0*/  STL [R1+0xfd0], R20 ;  /* 0x000fd01401007387 */ /* 0x000fe20000100800 */
[----:B---3--:R-:W-:Y:S01]  /*158d0*/  IMAD.MOV.U32 R7, RZ, RZ, R27 ;  /* 0x000000ffff077224 */ /* 0x008fe200078e001b */
[----:B--2---:R-:W-:Y:S01]  /*158e0*/  HMMA.16816.F32 R16, R24, R18, R12 ;  /* 0x000000121810723c */ /* 0x004fe2000000180c */
[----:B------:R-:W-:-:S02]  /*158f0*/  IMAD.MOV.U32 R12, RZ, RZ, R26 ;  /* 0x000000ffff0c7224 */ /* 0x000fc400078e001a */
[----:B------:R-:W-:Y:S02]  /*15900*/  IMAD.MOV.U32 R14, RZ, RZ, R24 ;  /* 0x000000ffff0e7224 */ /* 0x000fe400078e0018 */
[----:B------:R-:W-:Y:S01]  /*15910*/  IMAD.MOV.U32 R13, RZ, RZ, R25 ;  /* 0x000000ffff0d7224 */ /* 0x000fe200078e0019 */
[----:B------:R-:W2:Y:S04]  /*15920*/  LDL.LU.64 R26, [R1+0x1080] ;  /* 0x00108000011a7983 */ /* 0x000ea80000300a00 */
[----:B------:R-:W2:Y:S09]  /*15930*/  LDL.LU.64 R24, [R1+0x1078] ;  /* 0x0010780001187983 */ /* 0x000eb20000300a00 */
[----:B------:R0:W-:Y:S04]  /*15940*/  STL.64 [R1+0x1010], R18 ;  /* 0x0010101201007387 */ /* 0x0001e80000100a00 */
[----:B------:R1:W-:Y:S01]  /*15950*/  STL.64 [R1+0x1008], R16 ;  /* 0x0010081001007387 */ /* 0x0003e20000100a00 */
[----:B0-----:R-:W-:-:S02]  /*15960*/  IMAD.MOV.U32 R18, RZ, RZ, R12 ;  /* 0x000000ffff127224 */ /* 0x001fc400078e000c */
[----:B-1----:R-:W-:Y:S02]  /*15970*/  IMAD.MOV.U32 R16, RZ, RZ, R14 ;  /* 0x000000ffff107224 */ /* 0x002fe400078e000e */
[----:B------:R-:W-:Y:S02]  /*15980*/  IMAD.MOV.U32 R17, RZ, RZ, R13 ;  /* 0x000000ffff117224 */ /* 0x000fe400078e000d */
[----:B------:R-:W0:Y:S01]  /*15990*/  LDSM.16.MT88.4 R12, [R6+UR5+0x5080] ;  /* 0x00508005060c783b */ /* 0x000e220008004200 */
[----:B------:R-:W-:Y:S02]  /*159a0*/  IMAD.MOV.U32 R19, RZ, RZ, R7 ;  /* 0x000000ffff137224 */ /* 0x000fe400078e0007 */
[----:B0-----:R-:W-:Y:S01]  /*159b0*/  IMAD.MOV.U32 R6, RZ, RZ, R14 ;  /* 0x000000ffff067224 */ /* 0x001fe200078e000e */
[----:B------:R-:W-:Y:S01]  /*159c0*/  STL.64 [R1+0x20], R12 ;  /* 0x0000200c01007387 */ /* 0x000fe20000100a00 */
[----:B------:R-:W-:-:S03]  /*159d0*/  IMAD.MOV.U32 R7, RZ, RZ, R15 ;  /* 0x000000ffff077224 */ /* 0x000fc600078e000f */
[----:B------:R-:W0:Y:S04]  /*159e0*/  LDSM.16.MT88.4 R12, [R29+UR5+0x5000] ;  /* 0x005000051d0c783b */ /* 0x000e280008004200 */
[----:B------:R-:W-:Y:S04]  /*159f0*/  STL [R1+0xfdc], R7 ;  /* 0x000fdc0701007387 */ /* 0x000fe80000100800 */
[----:B------:R-:W-:Y:S04]  /*15a00*/  STL [R1+0xfd8], R6 ;  /* 0x000fd80601007387 */ /* 0x000fe80000100800 */
[----:B0-----:R0:W-:Y:S04]  /*15a10*/  STL.64 [R1+0x10], R12 ;  /* 0x0000100c01007387 */ /* 0x0011e80000100a00 */
[----:B------:R1:W-:Y:S04]  /*15a20*/  STL.64 [R1+0x18], R14 ;  /* 0x0000180e01007387 */ /* 0x0003e80000100a00 */
[----:B0-----:R-:W3:Y:S04]  /*15a30*/  LDL.LU R12, [R1+0x70] ;  /* 0x00007000010c7983 */ /* 0x001ee80000300800 */
[----:B------:R-:W3:Y:S01]  /*15a40*/  LDL.LU R13, [R1+0x74] ;  /* 0x00007400010d7983 */ /* 0x000ee20000300800 */
[----:B-1----:R-:W-:-:S02]  /*15a50*/  IMAD.MOV.U32 R14, RZ, RZ, R4 ;  /* 0x000000ffff0e7224 */ /* 0x002fc400078e0004 */
[----:B------:R-:W-:Y:S01]  /*15a60*/  IMAD.MOV.U32 R15, RZ, RZ, R5 ;  /* 0x000000ffff0f7224 */ /* 0x000fe200078e0005 */
[----:B------:R-:W4:Y:S04]  /*15a70*/  LDL.LU R4, [R1+0x1074] ;  /* 0x0010740001047983 */ /* 0x000f280000300800 */
[----:B------:R-:W4:Y:S01]  /*15a80*/  LDL.LU R5, [R1+0x1070] ;  /* 0x0010700001057983 */ /* 0x000f220000300800 */
[----:B--2---:R-:W-:Y:S03]  /*15a90*/  HMMA.16816.F32 R16, R16, R22, R24 ;  /* 0x000000161010723c */ /* 0x004fe60000001818 */
[----:B------:R-:W2:Y:S04]  /*15aa0*/  LDL.LU.64 R26, [R1+0x1068] ;  /* 0x00106800011a7983 */ /* 0x000ea80000300a00 */
[----:B------:R-:W4:-:S12]  /*15ab0*/  LDL.LU.64 R24, [R1+0x1060] ;  /* 0x0010600001187983 */ /* 0x000f180000300a00 */
[----:B------:R-:W-:Y:S02]  /*15ac0*/  IMAD.MOV.U32 R21, RZ, RZ, R16 ;  /* 0x000000ffff157224 */ /* 0x000fe400078e0010 */
[----:B------:R-:W-:Y:S02]  /*15ad0*/  IMAD.MOV.U32 R22, RZ, RZ, R19 ;  /* 0x000000ffff167224 */ /* 0x000fe400078e0013 */
[----:B------:R-:W-:Y:S02]  /*15ae0*/  IMAD.MOV.U32 R20, RZ, RZ, R17 ;  /* 0x000000ffff147224 */ /* 0x000fe400078e0011 */
[----:B------:R-:W-:Y:S02]  /*15af0*/  IMAD.MOV.U32 R23, RZ, RZ, R18 ;  /* 0x000000ffff177224 */ /* 0x000fe400078e0012 */
[----:B--2---:R-:W-:Y:S02]  /*15b00*/  IMAD.MOV.U32 R16, RZ, RZ, R27 ;  /* 0x000000ffff107224 */ /* 0x004fe400078e001b */
[----:B------:R-:W4:Y:S04]  /*15b10*/  LDL.LU R27, [R1+0x1058] ;  /* 0x00105800011b7983 */ /* 0x000f280000300800 */
[----:B------:R-:W2:Y:S04]  /*15b20*/  LDL.LU R17, [R1+0x84] ;  /* 0x0000840001117983 */ /* 0x000ea80000300800 */
[----:B------:R-:W2:Y:S04]  /*15b30*/  LDL.LU R18, [R1+0x88] ;  /* 0x0000880001127983 */ /* 0x000ea80000300800 */
[----:B------:R-:W2:Y:S04]  /*15b40*/  LDL.LU R19, [R1+0x8c] ;  /* 0x00008c0001137983 */ /* 0x000ea80000300800 */
[----:B------:R-:W-:Y:S04]  /*15b50*/  STL [R1+0xfec], R22 ;  /* 0x000fec1601007387 */ /* 0x000fe80000100800 */
[----:B------:R-:W-:Y:S04]  /*15b60*/  STL [R1+0xfe8], R21 ;  /* 0x000fe81501007387 */ /* 0x000fe80000100800 */
[----:B------:R-:W-:Y:S04]  /*15b70*/  STL [R1+0xfe4], R20 ;  /* 0x000fe41401007387 */ /* 0x000fe80000100800 */
[----:B------:R-:W-:Y:S04]  /*15b80*/  STL [R1+0xfe0], R23 ;  /* 0x000fe01701007387 */ /* 0x000fe80000100800 */
[----:B------:R-:W0:Y:S04]  /*15b90*/  LDSM.16.MT88.4 R20, [R29+UR5+0x5080] ;  /* 0x005080051d14783b */ /* 0x000e280008004200 */
[----:B0-----:R-:W-:Y:S04]  /*15ba0*/  STL.64 [R1+0x60], R20 ;  /* 0x0000601401007387 */ /* 0x001fe80000100a00 */
[----:B------:R0:W-:Y:S01]  /*15bb0*/  STL.64 [R1+0x68], R22 ;  /* 0x0000681601007387 */ /* 0x0001e20000100a00 */
[----:B----4-:R-:W-:-:S15]  /*15bc0*/  HMMA.16816.F32 R8, R24, R4, R8 ;  /* 0x000000041808723c */ /* 0x010fde0000001808 */
[----:B------:R-:W-:-:S04]  /*15bd0*/  NOP ;  /* 0x0000000000007918 */ /* 0x000fc80000000000 */
[----:B------:R-:W-:Y:S02]  /*15be0*/  IMAD.MOV.U32 R6, RZ, RZ, R11 ;  /* 0x000000ffff067224 */ /* 0x000fe400078e000b */
[----:B------:R-:W-:Y:S02]  /*15bf0*/  IMAD.MOV.U32 R7, RZ, RZ, R10 ;  /* 0x000000ffff077224 */ /* 0x000fe400078e000a */
[----:B0-----:R-:W-:Y:S02]  /*15c00*/  IMAD.MOV.U32 R23, RZ, RZ, R9 ;  /* 0x000000ffff177224 */ /* 0x001fe400078e0009 */
[----:B------:R-:W-:Y:S01]  /*15c10*/  IMAD.MOV.U32 R20, RZ, RZ, R8 ;  /* 0x000000ffff147224 */ /* 0x000fe200078e0008 */
[----:B------:R-:W4:Y:S04]  /*15c20*/  LDL.LU.64 R10, [R1+0x1050] ;  /* 0x00105000010a7983 */ /* 0x000f280000300a00 */
[----:B------:R-:W4:Y:S04]  /*15c30*/  LDL.LU.64 R8, [R1+0x1048] ;  /* 0x0010480001087983 */ /* 0x000f280000300a00 */
[----:B------:R-:W-:Y:S04]  /*15c40*/  STL [R1+0xffc], R6 ;  /* 0x000ffc0601007387 */ /* 0x000fe80000100800 */
[----:B------:R-:W-:Y:S04]  /*15c50*/  STL [R1+0xff8], R7 ;  /* 0x000ff80701007387 */ /* 0x000fe80000100800 */
[----:B------:R-:W-:Y:S04]  /*15c60*/  STL [R1+0xff4], R23 ;  /* 0x000ff41701007387 */ /* 0x000fe80000100800 */
[----:B------:R0:W-:Y:S04]  /*15c70*/  STL [R1+0xff0], R20 ;  /* 0x000ff01401007387 */ /* 0x0001e80000100800 */
[----:B0-----:R-:W4:Y:S02]  /*15c80*/  LDL.64 R20, [R1] ;  /* 0x0000000001147983 */ /* 0x001f240000100a00 */
[----:B----4-:R-:W-:Y:S02]  /*15c90*/  HMMA.16816.F32 R24, R24, R20, R8 ;  /* 0x000000141818723c */ /* 0x010fe40000001808 */
[----:B------:R-:W3:Y:S04]  /*15ca0*/  LDL.LU.64 R10, [R1+0x1040] ;  /* 0x00104000010a7983 */ /* 0x000ee80000300a00 */
[----:B------:R-:W3:Y:S01]  /*15cb0*/  LDL.LU.64 R8, [R1+0x1038] ;  /* 0x0010380001087983 */ /* 0x000ee20000300a00 */
[----:B------:R-:W-:-:S02]  /*15cc0*/  IMAD.MOV.U32 R6, RZ, RZ, R21 ;  /* 0x000000ffff067224 */ /* 0x000fc400078e0015 */
[----:B------:R-:W-:-:S10]  /*15cd0*/  IMAD.MOV.U32 R7, RZ, RZ, R20 ;  /* 0x000000ffff077224 */ /* 0x000fd400078e0014 */
[----:B------:R-:W-:Y:S02]  /*15ce0*/  IMAD.MOV.U32 R21, RZ, RZ, R27 ;  /* 0x000000ffff157224 */ /* 0x000fe400078e001b */
[----:B------:R-:W-:Y:S01]  /*15cf0*/  IMAD.MOV.U32 R22, RZ, RZ, R26 ;  /* 0x000000ffff167224 */ /* 0x000fe200078e001a */
[----:B------:R0:W-:Y:S04]  /*15d00*/  STL.64 [R1+0xb0], R24 ;  /* 0x0000b01801007387 */ /* 0x0001e80000100a00 */
[----:B------:R1:W-:Y:S04]  /*15d10*/  STL [R1+0x1004], R21 ;  /* 0x0010041501007387 */ /* 0x0003e80000100800 */
[----:B------:R4:W-:Y:S01]  /*15d20*/  STL [R1+0x1000], R22 ;  /* 0x0010001601007387 */ /* 0x0009e20000100800 */
[----:B0-----:R-:W-:-:S02]  /*15d30*/  IMAD.MOV.U32 R24, RZ, RZ, R7 ;  /* 0x000000ffff187224 */ /* 0x001fc400078e0007 */
[----:B------:R-:W-:Y:S01]  /*15d40*/  IMAD.MOV.U32 R25, RZ, RZ, R6 ;  /* 0x000000ffff197224 */ /* 0x000fe200078e0006 */
        /* <DEDUP_REMOVED lines=9> */
[----:B------:R-:W2:Y:S04]  /*15de0*/  LDL.LU.64 R14, [R1+0x1020] ;  /* 0x00102000010e7983 */ /* 0x000ea80000300a00 */
[----:B------:R-:W2:-:S13]  /*15df0*/  LDL.LU.64 R12, [R1+0x1018] ;  /* 0x00101800010c7983 */ /* 0x000e9a0000300a00 */
[----:B-1----:R-:W-:Y:S01]  /*15e00*/  IMAD.MOV.U32 R21, RZ, RZ, R10 ;  /* 0x000000ffff157224 */ /* 0x002fe200078e000a */
[----:B------:R0:W-:Y:S01]  /*15e10*/  STL.64 [R1+0x70], R8 ;  /* 0x0000700801007387 */ /* 0x0001e20000100a00 */
[----:B----4-:R-:W-:Y:S02]  /*15e20*/  IMAD.MOV.U32 R22, RZ, RZ, R11 ;  /* 0x000000ffff167224 */ /* 0x010fe400078e000b */
[----:B------:R-:W-:Y:S02]  /*15e30*/  IMAD.MOV.U32 R10, RZ, RZ, R2 ;  /* 0x000000ffff0a7224 */ /* 0x000fe400078e0002 */
[----:B------:R-:W-:Y:S02]  /*15e40*/  IMAD.MOV.U32 R11, RZ, RZ, R0 ;  /* 0x000000ffff0b7224 */ /* 0x000fe400078e0000 */
[----:B0-----:R-:W-:Y:S02]  /*15e50*/  IMAD.MOV.U32 R8, RZ, RZ, R28 ;  /* 0x000000ffff087224 */ /* 0x001fe400078e001c */
[----:B------:R-:W-:Y:S01]  /*15e60*/  IMAD.MOV.U32 R9, RZ, RZ, R3 ;  /* 0x000000ffff097224 */ /* 0x000fe200078e0003 */
[C---:B--2---:R-:W-:Y:S08]  /*15e70*/  HMMA.16816.F32 R16, R12.reuse, R4, R16 ;  /* 0x000000040c10723c */ /* 0x044ff00000001810 */
[----:B------:R-:W-:Y:S11]  /*15e80*/  HMMA.16816.F32 R8, R12, R24, R8 ;  /* 0x000000180c08723c */ /* 0x000ff60000001808 */
[----:B------:R-:W-:Y:S04]  /*15e90*/  STL.64 [R1+0x80], R16 ;  /* 0x0000801001007387 */ /* 0x000fe80000100a00 */
[----:B------:R0:W-:Y:S01]  /*15ea0*/  STL [R1+0x88], R18 ;  /* 0x0000881201007387 */ /* 0x0001e20000100800 */
[----:B------:R-:W-:-:S03]  /*15eb0*/  IMAD.MOV.U32 R29, RZ, RZ, R19 ;  /* 0x000000ffff1d7224 */ /* 0x000fc600078e0013 */
[----:B0-----:R-:W2:Y:S04]  /*15ec0*/  LDL.LU.64 R18, [R1+0x1010] ;  /* 0x0010100001127983 */ /* 0x001ea80000300a00 */
[----:B------:R-:W2:Y:S04]  /*15ed0*/  LDL.LU.64 R16, [R1+0x1008] ;  /* 0x0010080001107983 */ /* 0x000ea80000300a00 */
[----:B------:R-:W3:Y:S04]  /*15ee0*/  LDL R15, [R1+0xd4c] ;  /* 0x000d4c00010f7983 */ /* 0x000ee80000100800 */
[----:B------:R-:W-:Y:S04]  /*15ef0*/  STL.64 [R1+0xf80], R10 ;  /* 0x000f800a01007387 */ /* 0x000fe80000100a00 */
[----:B------:R0:W-:Y:S04]  /*15f00*/  STL.64 [R1+0xf78], R8 ;  /* 0x000f780801007387 */ /* 0x0001e80000100a00 */
[----:B0-----:R-:W2:Y:S04]  /*15f10*/  LDL.LU.64 R8, [R1+0x90] ;  /* 0x0000900001087983 */ /* 0x001ea80000300a00 */
[----:B------:R-:W2:Y:S02]  /*15f20*/  LDL.LU.64 R10, [R1+0x98] ;  /* 0x00009800010a7983 */ /* 0x000ea40000300a00 */
[----:B--2---:R-:W-:-:S15]  /*15f30*/  HMMA.16816.F32 R16, R8, R4, R16 ;  /* 0x000000040810723c */ /* 0x004fde0000001810 */
[----:B------:R-:W-:-:S04]  /*15f40*/  NOP ;  /* 0x0000000000007918 */ /* 0x000fc80000000000 */
[----:B------:R-:W-:Y:S04]  /*15f50*/  STL.64 [R1+0xf0], R16 ;  /* 0x0000f01001007387 */ /* 0x000fe80000100a00 */
[----:B------:R-:W-:Y:S04]  /*15f60*/  STL.64 [R1+0xf8], R18 ;  /* 0x0000f81201007387 */ /* 0x000fe80000100a00 */
[----:B------:R-:W2:Y:S01]  /*15f70*/  LDL R4, [R1+0x120] ;  /* 0x0001200001047983 */ /* 0x000ea20000100800 */
[----:B------:R-:W-:Y:S02]  /*15f80*/  IMAD.MOV.U32 R27, RZ, RZ, R8 ;  /* 0x000000ffff1b7224 */ /* 0x000fe400078e0008 */
[----:B------:R-:W-:-:S02]  /*15f90*/  IMAD.MOV.U32 R26, RZ, RZ, R9 ;  /* 0x000000ffff1a7224 */ /* 0x000fc400078e0009 */
[----:B------:R-:W-:Y:S02]  /*15fa0*/  IMAD.MOV.U32 R25, RZ, RZ, R10 ;  /* 0x000000ffff197224 */ /* 0x000fe400078e000a */
[----:B------:R-:W-:Y:S01]  /*15fb0*/  IMAD.MOV.U32 R24, RZ, RZ, R11 ;  /* 0x000000ffff187224 */ /* 0x000fe200078e000b */
[----:B---3--:R-:W-:Y:S04]  /*15fc0*/  LDSM.16.M88.4 R16, [R15+UR5+0x8080] ;  /* 0x008080050f10783b */ /* 0x008fe80008000200 */
[----:B------:R-:W3:Y:S04]  /*15fd0*/  LDL R5, [R1+0xd48] ;  /* 0x000d480001057983 */ /* 0x000ee80000100800 */
[----:B------:R-:W-:Y:S04]  /*15fe0*/  LDSM.16.M88.4 R12, [R15+UR5+0x8880] ;  /* 0x008880050f0c783b */ /* 0x000fe80008000200 */
[----:B--2---:R-:W0:Y:S02]  /*15ff0*/  LDSM.16.MT88.4 R8, [R4+UR5+0x6000] ;  /* 0x006000050408783b */ /* 0x004e240008004200 */
[----:B0-----:R-:W-:-:S02]  /*16000*/  IMAD.MOV.U32 R2, RZ, RZ, R10 ;  /* 0x000000ffff027224 */ /* 0x001fc400078e000a */
[----:B------:R-:W-:Y:S02]  /*16010*/  IMAD.MOV.U32 R3, RZ, RZ, R9 ;  /* 0x000000ffff037224 */ /* 0x000fe400078e0009 */
[----:B------:R-:W-:Y:S02]  /*16020*/  IMAD.MOV.U32 R28, RZ, RZ, R8 ;  /* 0x000000ffff1c7224 */ /* 0x000fe400078e0008 */
[----:B------:R-:W-:Y:S01]  /*16030*/  IMAD.MOV.U32 R0, RZ, RZ, R11 ;  /* 0x000000ffff007224 */ /* 0x000fe200078e000b */
[----:B------:R-:W-:Y:S04]  /*16040*/  STL [R1+0xf50], R2 ;  /* 0x000f500201007387 */ /* 0x000fe80000100800 */
[----:B------:R-:W-:Y:S04]  /*16050*/  STL [R1+0xf4c], R3 ;  /* 0x000f4c0301007387 */ /* 0x000fe80000100800 */
[----:B------:R-:W-:Y:S04]  /*16060*/  STL [R1+0xf48], R28 ;  /* 0x000f481c01007387 */ /* 0x000fe80000100800 */
[----:B------:R-:W-:Y:S04]  /*16070*/  STL [R1+0xf30], R0 ;  /* 0x000f300001007387 */ /* 0x000fe80000100800 */
[----:B------:R-:W-:Y:S04]  /*16080*/  STL [R1+0xf58], R16 ;  /* 0x000f581001007387 */ /* 0x000fe80000100800 */
[----:B------:R0:W-:Y:S04]  /*16090*/  STL [R1+0xf54], R17 ;  /* 0x000f541101007387 */ /* 0x0001e80000100800 */
[----:B------:R-:W-:Y:S04]  /*160a0*/  STL [R1+0xec0], R18 ;  /* 0x000ec01201007387 */ /* 0x000fe80000100800 */
[----:B------:R1:W-:Y:S04]  /*160b0*/  STL [R1+0xebc], R19 ;  /* 0x000ebc1301007387 */ /* 0x0003e80000100800 */
[----:B0-----:R-:W2:Y:S04]  /*160c0*/  LDL.LU.64 R16, [R1] ;  /* 0x0000000001107983 */ /* 0x001ea80000300a00 */
[----:B-1----:R-:W4:Y:S04]  /*160d0*/  LDL.LU.64 R18, [R1+0x8] ;  /* 0x0000080001127983 */ /* 0x002f280000300a00 */
[----:B------:R-:W2:Y:S04]  /*160e0*/  LDL.LU R8, [R1+0x70] ;  /* 0x0000700001087983 */ /* 0x000ea80000300800 */
[----:B------:R-:W2:Y:S01]  /*160f0*/  LDL.LU R9, [R1+0x74] ;  /* 0x0000740001097983 */ /* 0x000ea20000300800 */
[----:B------:R-:W-:-:S02]  /*16100*/  IMAD.MOV.U32 R10, RZ, RZ, R21 ;  /* 0x000000ffff0a7224 */ /* 0x000fc400078e0015 */
[----:B------:R-:W-:Y:S01]  /*16110*/  IMAD.MOV.U32 R11, RZ, RZ, R22 ;  /* 0x000000ffff0b7224 */ /* 0x000fe200078e0016 */
[----:B------:R-:W3:Y:S04]  /*16120*/  LDL.LU R21, [R1+0x1004] ;  /* 0x0010040001157983 */ /* 0x000ee80000300800 */
[----:B------:R-:W3:Y:S04]  /*16130*/  LDL.LU R22, [R1+0x1000] ;  /* 0x0010000001167983 */ /* 0x000ee80000300800 */
[----:B------:R0:W-:Y:S02]  /*16140*/  STL.64 [R1+0xf90], R10 ;  /* 0x000f900a01007387 */ /* 0x0001e40000100a00 */
[----:B0-----:R-:W-:-:S02]  /*16150*/  IMAD.MOV.U32 R10, RZ, RZ, R23 ;  /* 0x000000ffff0a7224 */ /* 0x001fc400078e0017 */
[----:B------:R-:W-:Y:S01]  /*16160*/  IMAD.MOV.U32 R11, RZ, RZ, R20 ;  /* 0x000000ffff0b7224 */ /* 0x000fe200078e0014 */
[----:B--2---:R0:W-:Y:S02]  /*16170*/  STL.64 [R1+0xf88], R8 ;  /* 0x000f880801007387 */ /* 0x0041e40000100a00 */
[----:B0-----:R-:W-:Y:S02]  /*16180*/  IMAD.MOV.U32 R8, RZ, RZ, R6 ;  /* 0x000000ffff087224 */ /* 0x001fe400078e0006 */
[----:B------:R-:W-:Y:S01]  /*16190*/  IMAD.MOV.U32 R9, RZ, RZ, R7 ;  /* 0x000000ffff097224 */ /* 0x000fe200078e0007 */
[----:B------:R-:W2:Y:S04]  /*161a0*/  LDL.LU R6, [R1+0xffc] ;  /* 0x000ffc0001067983 */ /* 0x000ea80000300800 */
[----:B------:R-:W2:Y:S04]  /*161b0*/  LDL.LU R7, [R1+0xff8] ;  /* 0x000ff80001077983 */ /* 0x000ea80000300800 */
[----:B------:R-:W2:Y:S04]  /*161c0*/  LDL.LU R23, [R1+0xff4] ;  /* 0x000ff40001177983 */ /* 0x000ea80000300800 */
[----:B------:R-:W2:Y:S04]  /*161d0*/  LDL.LU R20, [R1+0xff0] ;  /* 0x000ff00001147983 */ /* 0x000ea80000300800 */
[----:B------:R-:W-:Y:S04]  /*161e0*/  STL.64 [R1+0xfa0], R10 ;  /* 0x000fa00a01007387 */ /* 0x000fe80000100a00 */
[----:B------:R0:W-:Y:S04]  /*161f0*/  STL.64 [R1+0xf98], R8 ;  /* 0x000f980801007387 */ /* 0x0001e80000100a00 */
[----:B0-----:R-:W2:Y:S04]  /*16200*/  LDL.LU R8, [R1+0xb0] ;  /* 0x0000b00001087983 */ /* 0x001ea80000300800 */
[----:B------:R-:W2:Y:S01]  /*16210*/  LDL.LU R9, [R1+0xb4] ;  /* 0x0000b40001097983 */ /* 0x000ea20000300800 */
[----:B---3--:R-:W-:-:S02]  /*16220*/  IMAD.MOV.U32 R10, RZ, RZ, R22 ;  /* 0x000000ffff0a7224 */ /* 0x008fc400078e0016 */
[----:B------:R-:W-:Y:S01]  /*16230*/  IMAD.MOV.U32 R11, RZ, RZ, R21 ;  /* 0x000000ffff0b7224 */ /* 0x000fe200078e0015 */
[----:B------:R-:W3:Y:S04]  /*16240*/  LDL.LU R22, [R1+0xfec] ;  /* 0x000fec0001167983 */ /* 0x000ee80000300800 */
[----:B------:R-:W3:Y:S04]  /*16250*/  LDL.LU R21, [R1+0xfe8] ;  /* 0x000fe80001157983 */ /* 0x000ee80000300800 */
[----:B------:R-:W-:Y:S04]  /*16260*/  STL.64 [R1+0xfb0], R10 ;  /* 0x000fb00a01007387 */ /* 0x000fe80000100a00 */
[----:B--2---:R-:W-:Y:S04]  /*16270*/  STL.64 [R1+0xfa8], R8 ;  /* 0x000fa80801007387 */ /* 0x004fe80000100a00 */
[----:B------:R-:W-:Y:S04]  /*16280*/  STL [R1+0xec8], R14 ;  /* 0x000ec80e01007387 */ /* 0x000fe80000100800 */
[----:B------:R-:W-:Y:S04]  /*16290*/  STL [R1+0xec4], R15 ;  /* 0x000ec40f01007387 */ /* 0x000fe80000100800 */
[----:B------:R0:W-:Y:S02]  /*162a0*/  STL.64 [R1+0xf28], R12 ;  /* 0x000f280c01007387 */ /* 0x0001e40000100a00 */
[----:B0-----:R-:W-:-:S02]  /*162b0*/  IMAD.MOV.U32 R12, RZ, RZ, R20 ;  /* 0x000000ffff0c7224 */ /* 0x001fc400078e0014 */
[----:B------:R-:W2:Y:S01]  /*162c0*/  LDL.LU R20, [R1+0xfe4] ;  /* 0x000fe40001147983 */ /* 0x000ea20000300800 */
[----:B------:R-:W-:Y:S02]  /*162d0*/  IMAD.MOV.U32 R14, RZ, RZ, R7 ;  /* 0x000000ffff0e7224 */ /* 0x000fe400078e0007 */
[----:B------:R-:W-:Y:S02]  /*162e0*/  IMAD.MOV.U32 R15, RZ, RZ, R6 ;  /* 0x000000ffff0f7224 */ /* 0x000fe400078e0006 */
[----:B------:R-:W-:Y:S02]  /*162f0*/  IMAD.MOV.U32 R13, RZ, RZ, R23 ;  /* 0x000000ffff0d7224 */ /* 0x000fe400078e0017 */
[----:B------:R-:W4:Y:S04]  /*16300*/  LDL.LU R23, [R1+0xfe0] ;  /* 0x000fe00001177983 */ /* 0x000f280000300800 */
[----:B------:R-:W4:Y:S04]  /*16310*/  LDL.LU R7, [R1+0xfdc] ;  /* 0x000fdc0001077983 */ /* 0x000f280000300800 */
[----:B------:R-:W4:Y:S04]  /*16320*/  LDL.LU R6, [R1+0xfd8] ;  /* 0x000fd80001067983 */ /* 0x000f280000300800 */
[----:B------:R-:W-:Y:S04]  /*16330*/  STL.64 [R1+0xfc0], R14 ;  /* 0x000fc00e01007387 */ /* 0x000fe80000100a00 */
[----:B------:R3:W-:Y:S02]  /*16340*/  STL.64 [R1+0xfb8], R12 ;  /* 0x000fb80c01007387 */ /* 0x0007e40000100a00 */
[----:B---3--:R-:W-:-:S02]  /*16350*/  IMAD.MOV.U32 R12, RZ, RZ, R21 ;  /* 0x000000ffff0c7224 */ /* 0x008fc400078e0015 */
[----:B------:R-:W3:Y:S01]  /*16360*/  LDL.LU R21, [R1+0xfd4] ;  /* 0x000fd40001157983 */ /* 0x000ee20000300800 */
[----:B------:R-:W-:Y:S02]  /*16370*/  IMAD.MOV.U32 R8, RZ, RZ, R27 ;  /* 0x000000ffff087224 */ /* 0x000fe400078e001b */
[----:B------:R-:W-:Y:S02]  /*16380*/  IMAD.MOV.U32 R9, RZ, RZ, R26 ;  /* 0x000000ffff097224 */ /* 0x000fe400078e001a */
[----:B------:R-:W-:Y:S02]  /*16390*/  IMAD.MOV.U32 R10, RZ, RZ, R25 ;  /* 0x000000ffff0a7224 */ /* 0x000fe400078e0019 */
[----:B------:R-:W-:Y:S02]  /*163a0*/  IMAD.MOV.U32 R11, RZ, RZ, R24 ;  /* 0x000000ffff0b7224 */ /* 0x000fe400078e0018 */
[----:B------:R-:W0:Y:S01]  /*163b0*/  LDSM.16.MT88.4 R24, [R4+UR5+0x6080] ;  /* 0x006080050418783b */ /* 0x000e220008004200 */
[----:B--2---:R-:W-:-:S03]  /*163c0*/  IMAD.MOV.U32 R13, RZ, RZ, R20 ;  /* 0x000000ffff0d7224 */ /* 0x004fc600078e0014 */
[----:B------:R-:W2:Y:S04]  /*163d0*/  LDL.LU R20, [R1+0xfd0] ;  /* 0x000fd00001147983 */ /* 0x000ea80000300800 */
[----:B0-----:R3:W-:Y:S01]  /*163e0*/  STL.64 [R1+0xf20], R26 ;  /* 0x000f201a01007387 */ /* 0x0017e20000100a00 */
[----:B----4-:R-:W-:Y:S02]  /*163f0*/  IMAD.MOV.U32 R14, RZ, RZ, R23 ;  /* 0x000000ffff0e7224 */ /* 0x010fe400078e0017 */
[----:B------:R-:W-:Y:S02]  /*16400*/  IMAD.MOV.U32 R15, RZ, RZ, R22 ;  /* 0x000000ffff0f7224 */ /* 0x000fe400078e0016 */
[----:B---3--:R-:W-:-:S05]  /*16410*/  IMAD.MOV.U32 R26, RZ, RZ, R21 ;  /* 0x000000ffff1a7224 */ /* 0x008fca00078e0015 */
[----:B------:R-:W-:Y:S01]  /*16420*/  HMMA.16816.F32 R8, R8, R16, R12 ;  /* 0x000000100808723c */ /* 0x000fe2000000180c */
[----:B------:R0:W-:Y:S04]  /*16430*/  STL.64 [R1+0xf18], R24 ;  /* 0x000f181801007387 */ /* 0x0001e80000100a00 */
[----:B0-----:R-:W3:Y:S04]  /*16440*/  LDL.LU R24, [R1+0x50] ;  /* 0x0000500001187983 */ /* 0x001ee80000300800 */
[----:B------:R-:W3:Y:S10]  /*16450*/  LDL.LU R25, [R1+0x54] ;  /* 0x0000540001197983 */ /* 0x000ef40000300800 */
[----:B------:R-:W-:-:S02]  /*16460*/  IMAD.MOV.U32 R2, RZ, RZ, R11 ;  /* 0x000000ffff027224 */ /* 0x000fc400078e000b */
[----:B--2---:R-:W-:Y:S02]  /*16470*/  IMAD.MOV.U32 R27, RZ, RZ, R20 ;  /* 0x000000ffff1b7224 */ /* 0x004fe400078e0014 */
[----:B------:R-:W0:Y:S04]  /*16480*/  LDSM.16.MT88.4 R20, [R5+UR5+0x6000] ;  /* 0x006000050514783b */ /* 0x000e280008004200 */
[----:B0-----:R0:W-:Y:S04]  /*16490*/  STL.64 [R1+0xf00], R22 ;  /* 0x000f001601007387 */ /* 0x0011e80000100a00 */
[----:B------:R1:W-:Y:S01]  /*164a0*/  STL.64 [R1+0xef8], R20 ;  /* 0x000ef81401007387 */ /* 0x0003e20000100a00 */
[----:B0-----:R-:W-:-:S03]  /*164b0*/  IMAD.MOV.U32 R22, RZ, RZ, R6 ;  /* 0x000000ffff167224 */ /* 0x001fc600078e0006 */
[----:B-1----:R-:W2:Y:S04]  /*164c0*/  LDL.LU R20, [R1+0x20] ;  /* 0x0000200001147983 */ /* 0x002ea80000300800 */
[----:B------:R-:W2:Y:S04]  /*164d0*/  LDL.LU R21, [R1+0x24] ;  /* 0x0000240001157983 */ /* 0x000ea80000300800 */
[----:B------:R-:W3:Y:S01]  /*164e0*/  LDL.LU R6, [R1+0xfcc] ;  /* 0x000fcc0001067983 */ /* 0x000ee20000300800 */
[----:B------:R-:W-:-:S03]  /*164f0*/  IMAD.MOV.U32 R23, RZ, RZ, R7 ;  /* 0x000000ffff177224 */ /* 0x000fc600078e0007 */
[----:B------:R-:W3:Y:S04]  /*16500*/  LDL.LU R7, [R1+0xfc8] ;  /* 0x000fc80001077983 */ /* 0x000ee80000300800 */
[----:B------:R-:W3:Y:S04]  /*16510*/  LDL.LU.64 R14, [R1+0xfc0] ;  /* 0x000fc000010e7983 */ /* 0x000ee80000300a00 */
[----:B------:R-:W3:Y:S04]  /*16520*/  LDL.LU.64 R12, [R1+0xfb8] ;  /* 0x000fb800010c7983 */ /* 0x000ee80000300a00 */
[----:B------:R-:W-:Y:S04]  /*16530*/  STL.64 [R1+0xe0], R8 ;  /* 0x0000e00801007387 */ /* 0x000fe80000100a00 */
[----:B------:R-:W-:Y:S04]  /*16540*/  STL [R1+0xe8], R10 ;  /* 0x0000e80a01007387 */ /* 0x000fe80000100800 */
[----:B------:R-:W0:Y:S04]  /*16550*/  LDSM.16.MT88.4 R8, [R5+UR5+0x6080] ;  /* 0x006080050508783b */ /* 0x000e280008004200 */
[----:B0-----:R-:W-:Y:S04]  /*16560*/  STL.64 [R1+0x40], R8 ;  /* 0x0000400801007387 */ /* 0x001fe80000100a00 */
[----:B------:R0:W-:Y:S04]  /*16570*/  STL.64 [R1+0x48], R10 ;  /* 0x0000480a01007387 */ /* 0x0001e80000100a00 */
[----:B0-----:R-:W4:Y:S04]  /*16580*/  LDL.LU.64 R10, [R1+0xfb0] ;  /* 0x000fb000010a7983 */ /* 0x001f280000300a00 */
[----:B------:R-:W4:Y:S01]  /*16590*/  LDL.LU.64 R8, [R1+0xfa8] ;  /* 0x000fa80001087983 */ /* 0x000f220000300a00 */
[----:B---3--:R-:W-:-:S15]  /*165a0*/  HMMA.16816.F32 R12, R24, R6, R12 ;  /* 0x00000006180c723c */ /* 0x008fde000000180c */
[----:B------:R-:W-:-:S04]  /*165b0*/  NOP ;  /* 0x0000000000007918 */ /* 0x000fc80000000000 */
[----:B------:R-:W-:Y:S04]  /*165c0*/  STL.64 [R1+0xf40], R14 ;  /* 0x000f400e01007387 */ /* 0x000fe80000100a00 */
[----:B------:R0:W-:Y:S04]  /*165d0*/  STL.64 [R1+0xf38], R12 ;  /* 0x000f380c01007387 */ /* 0x0001e80000100a00 */
[----:B0-----:R-:W3:Y:S04]  /*165e0*/  LDL.LU R12, [R1+0x10] ;  /* 0x00001000010c7983 */ /* 0x001ee80000300800 */
[----:B------:R-:W3:Y:S04]  /*165f0*/  LDL.LU R13, [R1+0x14] ;  /* 0x00001400010d7983 */ /* 0x000ee80000300800 */
[----:B------:R-:W3:Y:S04]  /*16600*/  LDL.LU R14, [R1+0x18] ;  /* 0x00001800010e7983 */ /* 0x000ee80000300800 */
[----:B------:R-:W3:Y:S01]  /*16610*/  LDL.LU R15, [R1+0x1c] ;  /* 0x00001c00010f7983 */ /* 0x000ee20000300800 */
[----:B----4-:R-:W-:Y:S03]  /*16620*/  HMMA.16816.F32 R24, R24, R18, R8 ;  /* 0x000000121818723c */ /* 0x010fe60000001808 */
[----:B------:R-:W2:Y:S04]  /*16630*/  LDL.LU.64 R10, [R1+0xfa0] ;  /* 0x000fa000010a7983 */ /* 0x000ea80000300a00 */
[----:B------:R-:W2:-:S12]  /*16640*/  LDL.LU.64 R8, [R1+0xf98] ;  /* 0x000f980001087983 */ /* 0x000e980000300a00 */
[----:B------:R0:W-:Y:S04]  /*16650*/  STL [R1+0xf68], R24 ;  /* 0x000f681801007387 */ /* 0x0001e80000100800 */
[----:B------:R1:W-:Y:S04]  /*16660*/  STL [R1+0xf64], R25 ;  /* 0x000f641901007387 */ /* 0x0003e80000100800 */
[----:B------:R4:W-:Y:S04]  /*16670*/  STL [R1+0xf60], R26 ;  /* 0x000f601a01007387 */ /* 0x0009e80000100800 */
[----:B------:R-:W-:Y:S04]  /*16680*/  STL [R1+0xf5c], R27 ;  /* 0x000f5c1b01007387 */ /* 0x000fe80000100800 */
[----:B0-----:R-:W3:Y:S04]  /*16690*/  LDL.LU R24, [R1+0x80] ;  /* 0x0000800001187983 */ /* 0x001ee80000300800 */
[----:B-1----:R-:W3:Y:S04]  /*166a0*/  LDL.LU R25, [R1+0x84] ;  /* 0x0000840001197983 */ /* 0x002ee80000300800 */
[----:B----4-:R-:W3:Y:S01]  /*166b0*/  LDL.LU R26, [R1+0x88] ;  /* 0x00008800011a7983 */ /* 0x010ee20000300800 */
[----:B--2---:R-:W-:-:S15]  /*166c0*/  HMMA.16816.F32 R8, R20, R6, R8 ;  /* 0x000000061408723c */ /* 0x004fde0000001808 */
[----:B------:R-:W-:-:S04]  /*166d0*/  NOP ;  /* 0x0000000000007918 */ /* 0x000fc80000000000 */
[----:B------:R-:W-:Y:S04]  /*166e0*/  STL.64 [R1+0xb0], R8 ;  /* 0x0000b00801007387 */ /* 0x000fe80000100a00 */
[----:B------:R0:W-:Y:S04]  /*166f0*/  STL.64 [R1+0xb8], R10 ;  /* 0x0000b80a01007387 */ /* 0x0001e80000100a00 */
[----:B0-----:R-:W2:Y:S04]  /*16700*/  LDL.LU.64 R10, [R1+0xf90] ;  /* 0x000f9000010a7983 */ /* 0x001ea80000300a00 */
[----:B------:R-:W2:Y:S02]  /*16710*/  LDL.LU.64 R8, [R1+0xf88] ;  /* 0x000f880001087983 */ /* 0x000ea40000300a00 */
[----:B--2---:R-:W-:Y:S02]  /*16720*/  HMMA.16816.F32 R20, R20, R18, R8 ;  /* 0x000000121414723c */ /* 0x004fe40000001808 */
[----:B------:R-:W2:Y:S04]  /*16730*/  LDL.LU.64 R10, [R1+0xf80] ;  /* 0x000f8000010a7983 */ /* 0x000ea80000300a00 */
[----:B------:R-:W2:Y:S01]  /*16740*/  LDL.LU.64 R8, [R1+0xf78] ;  /* 0x000f780001087983 */ /* 0x000ea20000300a00 */
[----:B------:R-:W-:-:S02]  /*16750*/  IMAD.MOV.U32 R27, RZ, RZ, R29 ;  /* 0x000000ffff1b7224 */ /* 0x000fc400078e001d */
[----:B------:R-:W-:Y:S02]  /*16760*/  IMAD.MOV.U32 R3, RZ, RZ, R18 ;  /* 0x000000ffff037224 */ /* 0x000fe400078e0012 */
[----:B------:R-:W-:-:S08]  /*16770*/  IMAD.MOV.U32 R28, RZ, RZ, R19 ;  /* 0x000000ffff1c7224 */ /* 0x000fd000078e0013 */
[----:B------:R-:W-:Y:S04]  /*16780*/  STL.64 [R1+0xf10], R22 ;  /* 0x000f101601007387 */ /* 0x000fe80000100a00 */
[----:B------:R3:W-:Y:S02]  /*16790*/  STL.64 [R1+0xf08], R20 ;  /* 0x000f081401007387 */ /* 0x0007e40000100a00 */
[----:B---3--:R-:W-:-:S15]  /*167a0*/  HMMA.16816.F32 R20, R12, R6, R24 ;  /* 0x000000060c14723c */ /* 0x008fde0000001818 */
[----:B------:R-:W-:-:S04]  /*167b0*/  NOP ;  /* 0x0000000000007918 */ /* 0x000fc80000000000 */
[----:B------:R-:W-:Y:S04]  /*167c0*/  STL.64 [R1+0xc0], R20 ;  /* 0x0000c01401007387 */ /* 0x000fe80000100a00 */
[----:B------:R-:W-:Y:S01]  /*167d0*/  STL.64 [R1+0xc8], R22 ;  /* 0x0000c81601007387 */ /* 0x000fe20000100a00 */
[----:B--2---:R-:W-:-:S15]  /*167e0*/  HMMA.16816.F32 R8, R12, R18, R8 ;  /* 0x000000120c08723c */ /* 0x004fde0000001808 */
[----:B------:R-:W-:-:S04]  /*167f0*/  NOP ;  /* 0x0000000000007918 */ /* 0x000fc80000000000 */
[----:B------:R-:W-:Y:S02]  /*16800*/  IMAD.MOV.U32 R0, RZ, RZ, R8 ;  /* 0x000000ffff007224 */ /* 0x000fe400078e0008 */
[----:B------:R-:W-:Y:S02]  /*16810*/  IMAD.MOV.U32 R29, RZ, RZ, R9 ;  /* 0x000000ffff1d7224 */ /* 0x000fe400078e0009 */
[----:B------:R-:W-:Y:S02]  /*16820*/  IMAD.MOV.U32 R19, RZ, RZ, R10 ;  /* 0x000000ffff137224 */ /* 0x000fe400078e000a */
[----:B------:R-:W-:Y:S02]  /*16830*/  IMAD.MOV.U32 R18, RZ, RZ, R11 ;  /* 0x000000ffff127224 */ /* 0x000fe400078e000b */
[----:B------:R-:W0:Y:S02]  /*16840*/  LDSM.16.MT88.4 R8, [R4+UR5+0x7000] ;  /* 0x007000050408783b */ /* 0x000e240008004200 */
[----:B0-----:R-:W-:-:S02]  /*16850*/  IMAD.MOV.U32 R23, RZ, RZ, R8 ;  /* 0x000000ffff177224 */ /* 0x001fc400078e0008 */
[----:B------:R-:W-:Y:S02]  /*16860*/  IMAD.MOV.U32 R22, RZ, RZ, R9 ;  /* 0x000000ffff167224 */ /* 0x000fe400078e0009 */
[----:B------:R-:W-:Y:S02]  /*16870*/  IMAD.MOV.U32 R21, RZ, RZ, R10 ;  /* 0x000000ffff157224 */ /* 0x000fe400078e000a */
[----:B------:R-:W-:Y:S02]  /*16880*/  IMAD.MOV.U32 R20, RZ, RZ, R11 ;  /* 0x000000ffff147224 */ /* 0x000fe400078e000b */
[----:B------:R-:W0:Y:S04]  /*16890*/  LDSM.16.MT88.4 R8, [R4+UR5+0x7080] ;  /* 0x007080050408783b */ /* 0x000e280008004200 */
[----:B------:R1:W-:Y:S04]  /*168a0*/  STL.64 [R1+0xf70], R18 ;  /* 0x000f701201007387 */ /* 0x0003e80000100a00 */
[----:B------:R-:W2:Y:S04]  /*168b0*/  LDL.LU R16, [R1+0xf0] ;  /* 0x0000f00001107983 */ /* 0x000ea80000300800 */
[----:B------:R-:W2:Y:S04]  /*168c0*/  LDL.LU R17, [R1+0xf4] ;  /* 0x0000f40001117983 */ /* 0x000ea80000300800 */
[----:B-1----:R-:W2:Y:S04]  /*168d0*/  LDL.LU R18, [R1+0xf8] ;  /* 0x0000f80001127983 */ /* 0x002ea80000300800 */
[----:B------:R-:W2:Y:S04]  /*168e0*/  LDL.LU R19, [R1+0xfc] ;  /* 0x0000fc0001137983 */ /* 0x000ea80000300800 */
[----:B------:R-:W3:Y:S04]  /*168f0*/  LDL.LU R12, [R1+0xe0] ;  /* 0x0000e000010c7983 */ /* 0x000ee80000300800 */
[----:B------:R-:W3:Y:S04]  /*16900*/  LDL.LU R13, [R1+0xe4] ;  /* 0x0000e400010d7983 */ /* 0x000ee80000300800 */
[----:B------:R-:W3:Y:S01]  /*16910*/  LDL.LU R14, [R1+0xe8] ;  /* 0x0000e800010e7983 */ /* 0x000ee20000300800 */
[----:B0-----:R-:W-:-:S02]  /*16920*/  IMAD.MOV.U32 R24, RZ, RZ, R8 ;  /* 0x000000ffff187224 */ /* 0x001fc400078e0008 */
[----:B------:R-:W-:Y:S02]  /*16930*/  IMAD.MOV.U32 R25, RZ, RZ, R9 ;  /* 0x000000ffff197224 */ /* 0x000fe400078e0009 */
[----:B------:R-:W-:Y:S02]  /*16940*/  IMAD.MOV.U32 R26, RZ, RZ, R10 ;  /* 0x000000ffff1a7224 */ /* 0x000fe400078e000a */
[----:B------:R-:W-:Y:S02]  /*16950*/  IMAD.MOV.U32 R4, RZ, RZ, R11 ;  /* 0x000000ffff047224 */ /* 0x000fe400078e000b */
[----:B------:R-:W0:Y:S04]  /*16960*/  LDSM.16.MT88.4 R8, [R5+UR5+0x7000] ;  /* 0x007000050508783b */ /* 0x000e280008004200 */
[----:B0-----:R-:W-:Y:S04]  /*16970*/  STL.64 [R1+0xe50], R10 ;  /* 0x000e500a01007387 */ /* 0x001fe80000100a00 */
[----:B------:R0:W-:Y:S04]  /*16980*/  STL.64 [R1+0xe48], R8 ;  /* 0x000e480801007387 */ /* 0x0001e80000100a00 */
[----:B0-----:R-:W2:Y:S04]  /*16990*/  LDL.LU.64 R8, [R1+0x60] ;  /* 0x0000600001087983 */ /* 0x001ea80000300a00 */
[----:B------:R-:W2:Y:S01]  /*169a0*/  LDL.LU.64 R10, [R1+0x68] ;  /* 0x00006800010a7983 */ /* 0x000ea20000300a00 */
[----:B------:R-:W-:Y:S01]  /*169b0*/  IMAD.MOV.U32 R15, RZ, RZ, R2 ;  /* 0x000000ffff0f7224 */ /* 0x000fe200078e0002 */
[----:B--2---:R-:W-:Y:S01]  /*169c0*/  HMMA.16816.F32 R16, R8, R6, R16 ;  /* 0x000000060810723c */ /* 0x004fe20000001810 */
[----:B------:R-:W-:-:S02]  /*169d0*/  IMAD.MOV.U32 R2, RZ, RZ, R11 ;  /* 0x000000ffff027224 */ /* 0x000fc400078e000b */
[----:B------:R-:W-:Y:S02]  /*169e0*/  IMAD.MOV.U32 R11, RZ, RZ, R4 ;  /* 0x000000ffff0b7224 */ /* 0x000fe400078e0004 */
[----:B------:R-:W0:Y:S01]  /*169f0*/  LDSM.16.MT88.4 R4, [R5+UR5+0x7080] ;  /* 0x007080050504783b */ /* 0x000e220008004200 */
[----:B------:R-:W-:Y:S02]  /*16a00*/  IMAD.MOV.U32 R27, RZ, RZ, R8 ;  /* 0x000000ffff1b7224 */ /* 0x000fe400078e0008 */
[----:B------:R-:W-:-:S11]  /*16a10*/  IMAD.MOV.U32 R8, RZ, RZ, R24 ;  /* 0x000000ffff087224 */ /* 0x000fd600078e0018 */
[----:B------:R1:W-:Y:S04]  /*16a20*/  STL.64 [R1+0x90], R16 ;  /* 0x0000901001007387 */ /* 0x0003e80000100a00 */
[----:B------:R2:W-:Y:S01]  /*16a30*/  STL.64 [R1+0x98], R18 ;  /* 0x0000981201007387 */ /* 0x0005e20000100a00 */
[----:B-1----:R-:W-:Y:S02]  /*16a40*/  IMAD.MOV.U32 R17, RZ, RZ, R10 ;  /* 0x000000ffff117224 */ /* 0x002fe400078e000a */
[----:B------:R-:W-:Y:S02]  /*16a50*/  IMAD.MOV.U32 R16, RZ, RZ, R9 ;  /* 0x000000ffff107224 */ /* 0x000fe400078e0009 */
[----:B------:R-:W-:Y:S01]  /*16a60*/  IMAD.MOV.U32 R10, RZ, RZ, R26 ;  /* 0x000000ffff0a7224 */ /* 0x000fe200078e001a */
[----:B--2---:R-:W2:Y:S01]  /*16a70*/  LDL.LU.64 R18, [R1+0xf70] ;  /* 0x000f700001127983 */ /* 0x004ea20000300a00 */
[----:B------:R-:W-:-:S03]  /*16a80*/  IMAD.MOV.U32 R9, RZ, RZ, R25 ;  /* 0x000000ffff097224 */ /* 0x000fc600078e0019 */
[----:B------:R-:W4:Y:S04]  /*16a90*/  LDL.LU R24, [R1+0xf68] ;  /* 0x000f680001187983 */ /* 0x000f280000300800 */
[----:B------:R-:W4:Y:S04]  /*16aa0*/  LDL.LU R25, [R1+0xf64] ;  /* 0x000f640001197983 */ /* 0x000f280000300800 */
[----:B------:R-:W4:Y:S04]  /*16ab0*/  LDL.LU R26, [R1+0xf60] ;  /* 0x000f6000011a7983 */ /* 0x000f280000300800 */
[----:B------:R1:W-:Y:S04]  /*16ac0*/  STL.64 [R1+0xe80], R10 ;  /* 0x000e800a01007387 */ /* 0x0003e80000100a00 */
[----:B------:R0:W-:Y:S01]  /*16ad0*/  STL.64 [R1+0xe78], R8 ;  /* 0x000e780801007387 */ /* 0x0001e20000100a00 */
[----:B-1----:R-:W-:-:S02]  /*16ae0*/  IMAD.MOV.U32 R10, RZ, RZ, R21 ;  /* 0x000000ffff0a7224 */ /* 0x002fc400078e0015 */
[----:B------:R-:W-:Y:S02]  /*16af0*/  IMAD.MOV.U32 R11, RZ, RZ, R20 ;  /* 0x000000ffff0b7224 */ /* 0x000fe400078e0014 */
[----:B0-----:R-:W-:Y:S02]  /*16b00*/  IMAD.MOV.U32 R8, RZ, RZ, R23 ;  /* 0x000000ffff087224 */ /* 0x001fe400078e0017 */
[----:B------:R-:W-:Y:S01]  /*16b10*/  IMAD.MOV.U32 R9, RZ, RZ, R22 ;  /* 0x000000ffff097224 */ /* 0x000fe200078e0016 */
[----:B------:R-:W2:Y:S04]  /*16b20*/  LDL.LU R20, [R1+0xb0] ;  /* 0x0000b00001147983 */ /* 0x000ea80000300800 */
[----:B------:R-:W2:Y:S04]  /*16b30*/  LDL.LU R21, [R1+0xb4] ;  /* 0x0000b40001157983 */ /* 0x000ea80000300800 */
[----:B------:R-:W2:Y:S04]  /*16b40*/  LDL.LU R22, [R1+0xb8] ;  /* 0x0000b80001167983 */ /* 0x000ea80000300800 */
[----:B------:R-:W2:Y:S04]  /*16b50*/  LDL.LU R23, [R1+0xbc] ;  /* 0x0000bc0001177983 */ /* 0x000ea80000300800 */
[----:B------:R-:W-:Y:S04]  /*16b60*/  STL.64 [R1+0xeb0], R10 ;  /* 0x000eb00a01007387 */ /* 0x000fe80000100a00 */
[----:B------:R0:W-:Y:S02]  /*16b70*/  STL.64 [R1+0xea8], R8 ;  /* 0x000ea80801007387 */ /* 0x0001e40000100a00 */
[----:B0-----:R-:W-:-:S02]  /*16b80*/  IMAD.MOV.U32 R8, RZ, RZ, R27 ;  /* 0x000000ffff087224 */ /* 0x001fc400078e001b */
[----:B------:R-:W-:Y:S01]  /*16b90*/  IMAD.MOV.U32 R9, RZ, RZ, R16 ;  /* 0x000000ffff097224 */ /* 0x000fe200078e0010 */
[----:B------:R-:W4:Y:S04]  /*16ba0*/  LDL.LU R27, [R1+0xf5c] ;  /* 0x000f5c00011b7983 */ /* 0x000f280000300800 */
[----:B------:R-:W2:Y:S01]  /*16bb0*/  LDL.LU R16, [R1+0xf58] ;  /* 0x000f580001107983 */ /* 0x000ea20000300800 */
[----:B------:R-:W-:Y:S02]  /*16bc0*/  IMAD.MOV.U32 R10, RZ, RZ, R17 ;  /* 0x000000ffff0a7224 */ /* 0x000fe400078e0011 */
[----:B------:R-:W-:Y:S01]  /*16bd0*/  IMAD.MOV.U32 R11, RZ, RZ, R2 ;  /* 0x000000ffff0b7224 */ /* 0x000fe200078e0002 */
[----:B------:R-:W2:Y:S04]  /*16be0*/  LDL.LU R17, [R1+0xf54] ;  /* 0x000f540001117983 */ /* 0x000ea80000300800 */
[----:B------:R-:W2:Y:S04]  /*16bf0*/  LDL.LU R2, [R1+0xf50] ;  /* 0x000f500001027983 */ /* 0x000ea80000300800 */
[----:B------:R0:W-:Y:S04]  /*16c00*/  STL.64 [R1+0xe30], R6 ;  /* 0x000e300601007387 */ /* 0x0001e80000100a00 */
[----:B------:R1:W-:Y:S01]  /*16c10*/  STL.64 [R1+0xe28], R4 ;  /* 0x000e280401007387 */ /* 0x0003e20000100a00 */
[----:B0-----:R-:W-:-:S02]  /*16c20*/  IMAD.MOV.U32 R6, RZ, RZ, R3 ;  /* 0x000000ffff067224 */ /* 0x001fc400078e0003 */
[----:B------:R-:W-:Y:S01]  /*16c30*/  IMAD.MOV.U32 R7, RZ, RZ, R28 ;  /* 0x000000ffff077224 */ /* 0x000fe200078e001c */
[----:B------:R-:W4:Y:S04]  /*16c40*/  LDL.LU R3, [R1+0xf4c] ;  /* 0x000f4c0001037983 */ /* 0x000f280000300800 */
[----:B------:R-:W4:Y:S01]  /*16c50*/  LDL.LU R28, [R1+0xf48] ;  /* 0x000f4800011c7983 */ /* 0x000f220000300800 */
[----:B-1----:R-:W-:Y:S01]  /*16c60*/  IMAD.MOV.U32 R4, RZ, RZ, R0 ;  /* 0x000000ffff047224 */ /* 0x002fe200078e0000 */
[----:B---3--:R-:W-:Y:S02]  /*16c70*/  HMMA.16816.F32 R8, R8, R6, R12 ;  /* 0x000000060808723c */ /* 0x008fe4000000180c */
[----:B------:R-:W3:Y:S04]  /*16c80*/  LDL.LU.64 R14, [R1+0xf40] ;  /* 0x000f4000010e7983 */ /* 0x000ee80000300a00 */
[----:B------:R-:W3:Y:S04]  /*16c90*/  LDL.LU.64 R12, [R1+0xf38] ;  /* 0x000f3800010c7983 */ /* 0x000ee80000300a00 */
[----:B------:R-:W3:Y:S09]  /*16ca0*/  LDL.LU R0, [R1+0xf30] ;  /* 0x000f300001007983 */ /* 0x000ef20000300800 */
[----:B------:R-:W-:Y:S04]  /*16cb0*/  STL [R1+0xed8], R8 ;  /* 0x000ed80801007387 */ /* 0x000fe80000100800 */
[----:B------:R-:W-:Y:S04]  /*16cc0*/  STL [R1+0xed4], R9 ;  /* 0x000ed40901007387 */ /* 0x000fe80000100800 */
[----:B------:R2:W-:Y:S04]  /*16cd0*/  STL [R1+0xed0], R10 ;  /* 0x000ed00a01007387 */ /* 0x0005e80000100800 */
[----:B------:R3:W-:Y:S01]  /*16ce0*/  STL [R1+0xecc], R11 ;  /* 0x000ecc0b01007387 */ /* 0x0007e20000100800 */
[----:B------:R-:W-:-:S02]  /*16cf0*/  IMAD.MOV.U32 R5, RZ, RZ, R29 ;  /* 0x000000ffff057224 */ /* 0x000fc400078e001d */
[----:B--2---:R-:W-:Y:S02]  /*16d00*/  IMAD.MOV.U32 R10, RZ, RZ, R2 ;  /* 0x000000ffff0a7224 */ /* 0x004fe400078e0002 */
[----:B----4-:R-:W-:Y:S02]  /*16d10*/  IMAD.MOV.U32 R9, RZ, RZ, R3 ;  /* 0x000000ffff097224 */ /* 0x010fe400078e0003 */
[----:B------:R-:W-:Y:S02]  /*16d20*/  IMAD.MOV.U32 R8, RZ, RZ, R28 ;  /* 0x000000ffff087224 */ /* 0x000fe400078e001c */
[----:B---3--:R-:W-:-:S07]  /*16d30*/  IMAD.MOV.U32 R11, RZ, RZ, R0 ;  /* 0x000000ffff0b7224 */ /* 0x008fce00078e0000 */
[----:B------:R-:W-:-:S15]  /*16d40*/  HMMA.16816.F32 R12, R8, R16, R12 ;  /* 0x00000010080c723c */ /* 0x000fde000000180c */
[----:B------:R-:W-:-:S04]  /*16d50*/  NOP ;  /* 0x0000000000007918 */ /* 0x000fc80000000000 */
[----:B------:R-:W-:Y:S02]  /*16d60*/  IMAD.MOV.U32 R29, RZ, RZ, R12 ;  /* 0x000000ffff1d7224 */ /* 0x000fe400078e000c */
[----:B------:R-:W-:Y:S02]  /*16d70*/  IMAD.MOV.U32 R28, RZ, RZ, R13 ;  /* 0x000000ffff1c7224 */ /* 0x000fe400078e000d */
[----:B------:R-:W2:Y:S01]  /*16d80*/  LDL.LU.64 R12, [R1+0xf28] ;  /* 0x000f2800010c7983 */ /* 0x000ea20000300a00 */
[----:B------:R-:W-:Y:S02]  /*16d90*/  IMAD.MOV.U32 R2, RZ, RZ, R15 ;  /* 0x000000ffff027224 */ /* 0x000fe400078e000f */
[----:B------:R-:W-:-:S03]  /*16da0*/  IMAD.MOV.U32 R3, RZ, RZ, R14 ;  /* 0x000000ffff037224 */ /* 0x000fc600078e000e */
[----:B------:R-:W-:Y:S04]  /*16db0*/  STL [R1+0xee8], R2 ;  /* 0x000ee80201007387 */ /* 0x000fe80000100800 */
[----:B------:R0:W-:Y:S04]  /*16dc0*/  STL [R1+0xee4], R3 ;  /* 0x000ee40301007387 */ /* 0x0001e80000100800 */
[----:B------:R1:W-:Y:S04]  /*16dd0*/  STL [R1+0xee0], R28 ;  /* 0x000ee01c01007387 */ /* 0x0003e80000100800 */
[----:B------:R3:W-:Y:S01]  /*16de0*/  STL [R1+0xedc], R29 ;  /* 0x000edc1d01007387 */ /* 0x0007e20000100800 */
[----:B--2---:R-:W-:Y:S03]  /*16df0*/  HMMA.16816.F32 R8, R8, R12, R24 ;  /* 0x0000000c0808723c */ /* 0x004fe60000001818 */
[----:B------:R-:W2:Y:S04]  /*16e00*/  LDL.LU.64 R26, [R1+0xf20] ;  /* 0x000f2000011a7983 */ /* 0x000ea80000300a00 */
[----:B------:R-:W2:Y:S01]  /*16e10*/  LDL.LU.64 R24, [R1+0xf18] ;  /* 0x000f180001187983 */ /* 0x000ea20000300a00 */
[----:B------:R-:W-:-:S02]  /*16e20*/  IMAD.MOV.U32 R6, RZ, RZ, R19 ;  /* 0x000000ffff067224 */ /* 0x000fc400078e0013 */
[----:B------:R-:W-:-:S09]  /*16e30*/  IMAD.MOV.U32 R7, RZ, RZ, R18 ;  /* 0x000000ffff077224 */ /* 0x000fd200078e0012 */
[----:B------:R-:W-:Y:S02]  /*16e40*/  IMAD.MOV.U32 R19, RZ, RZ, R10 ;  /* 0x000000ffff137224 */ /* 0x000fe400078e000a */
[----:B------:R-:W-:Y:S02]  /*16e50*/  IMAD.MOV.U32 R18, RZ, RZ, R9 ;  /* 0x000000ffff127224 */ /* 0x000fe400078e0009 */
[----:B------:R-:W-:Y:S02]  /*16e60*/  IMAD.MOV.U32 R15, RZ, RZ, R8 ;  /* 0x000000ffff0f7224 */ /* 0x000fe400078e0008 */
[----:B------:R-:W-:Y:S01]  /*16e70*/  IMAD.MOV.U32 R0, RZ, RZ, R11 ;  /* 0x000000ffff007224 */ /* 0x000fe200078e000b */
[----:B------:R4:W-:Y:S04]  /*16e80*/  STL [R1+0xef4], R19 ;  /* 0x000ef41301007387 */ /* 0x0009e80000100800 */
[----:B------:R0:W-:Y:S04]  /*16e90*/  STL [R1+0xef0], R18 ;  /* 0x000ef01201007387 */ /* 0x0001e80000100800 */
[----:B------:R0:W-:Y:S01]  /*16ea0*/  STL [R1+0xeec], R15 ;  /* 0x000eec0f01007387 */ /* 0x0001e20000100800 */
[----:B--2---:R-:W-:-:S15]  /*16eb0*/  HMMA.16816.F32 R20, R24, R16, R20 ;  /* 0x000000101814723c */ /* 0x004fde0000001814 */
[----:B------:R-:W-:-:S04]  /*16ec0*/  NOP ;  /* 0x0000000000007918 */ /* 0x000fc80000000000 */
[----:B------:R-:W-:Y:S02]  /*16ed0*/  IMAD.MOV.U32 R11, RZ, RZ, R22 ;  /* 0x000000ffff0b7224 */ /* 0x000fe400078e0016 */
[----:B------:R-:W-:Y:S02]  /*16ee0*/  IMAD.MOV.U32 R14, RZ, RZ, R23 ;  /* 0x000000ffff0e7224 */ /* 0x000fe400078e0017 */
[----:B------:R-:W-:Y:S02]  /*16ef0*/  IMAD.MOV.U32 R9, RZ, RZ, R20 ;  /* 0x000000ffff097224 */ /* 0x000fe400078e0014 */
[----:B------:R-:W-:Y:S01]  /*16f00*/  IMAD.MOV.U32 R10, RZ, RZ, R21 ;  /* 0x000000ffff0a7224 */ /* 0x000fe200078e0015 */
[----:B------:R-:W2:Y:S04]  /*16f10*/  LDL.LU.64 R22, [R1+0xf10] ;  /* 0x000f100001167983 */ /* 0x000ea80000300a00 */
[----:B------:R-:W2:Y:S02]  /*16f20*/  LDL.LU.64 R20, [R1+0xf08] ;  /* 0x000f080001147983 */ /* 0x000ea40000300a00 */
[----:B--2---:R-:W-:Y:S02]  /*16f30*/  HMMA.16816.F32 R24, R24, R12, R20 ;  /* 0x0000000c1818723c */ /* 0x004fe40000001814 */
[----:B------:R-:W2:Y:S04]  /*16f40*/  LDL.LU.64 R22, [R1+0xf00] ;  /* 0x000f000001167983 */ /* 0x000ea80000300a00 */
[----:B------:R-:W2:-:S13]  /*16f50*/  LDL.LU.64 R20, [R1+0xef8] ;  /* 0x000ef80001147983 */ /* 0x000e9a0000300a00 */
[----:B0-----:R-:W-:Y:S02]  /*16f60*/  IMAD.MOV.U32 R3, RZ, RZ, R24 ;  /* 0x000000ffff037224 */ /* 0x001fe400078e0018 */
[----:B-1----:R-:W-:Y:S01]  /*16f70*/  IMAD.MOV.U32 R28, RZ, RZ, R25 ;  /* 0x000000ffff1c7224 */ /* 0x002fe200078e0019 */
[----:B------:R-:W4:Y:S01]  /*16f80*/  LDL.LU R24, [R1+0xc0] ;  /* 0x0000c00001187983 */ /* 0x000f220000300800 */
[----:B---3--:R-:W-:-:S03]  /*16f90*/  IMAD.MOV.U32 R29, RZ, RZ, R26 ;  /* 0x000000ffff1d7224 */ /* 0x008fc600078e001a */
[----:B------:R-:W4:Y:S01]  /*16fa0*/  LDL.LU R25, [R1+0xc4] ;  /* 0x0000c40001197983 */ /* 0x000f220000300800 */
[----:B------:R-:W-:-:S03]  /*16fb0*/  IMAD.MOV.U32 R8, RZ, RZ, R27 ;  /* 0x000000ffff087224 */ /* 0x000fc600078e001b */
[----:B------:R-:W4:Y:S04]  /*16fc0*/  LDL.LU R26, [R1+0xc8] ;  /* 0x0000c800011a7983 */ /* 0x000f280000300800 */
[----:B------:R-:W4:Y:S01]  /*16fd0*/  LDL.LU R27, [R1+0xcc] ;  /* 0x0000cc00011b7983 */ /* 0x000f220000300800 */
[C---:B--2---:R-:W-:Y:S08]  /*16fe0*/  HMMA.16816.F32 R4, R20.reuse, R12, R4 ;  /* 0x0000000c1404723c */ /* 0x044ff00000001804 */
[----:B----4-:R-:W-:Y:S01]  /*16ff0*/  HMMA.16816.F32 R24, R20, R16, R24 ;  /* 0x000000101418723c */ /* 0x010fe20000001818 */
[----:B------:R-:W2:Y:S04]  /*17000*/  LDL.LU R20, [R1+0x40] ;  /* 0x0000400001147983 */ /* 0x000ea80000300800 */
[----:B------:R-:W2:Y:S04]  /*17010*/  LDL.LU R21, [R1+0x44] ;  /* 0x0000440001157983 */ /* 0x000ea80000300800 */
[----:B------:R-:W2:Y:S04]  /*17020*/  LDL.LU R22, [R1+0x48] ;  /* 0x0000480001167983 */ /* 0x000ea80000300800 */
[----:B------:R-:W2:Y:S06]  /*17030*/  LDL.LU R23, [R1+0x4c] ;  /* 0x00004c0001177983 */ /* 0x000eac0000300800 */
[----:B------:R-:W-:-:S02]  /*17040*/  IMAD.MOV.U32 R19, RZ, RZ, R24 ;  /* 0x000000ffff137224 */ /* 0x000fc400078e0018 */
[----:B------:R-:W-:Y:S01]  /*17050*/  IMAD.MOV.U32 R18, RZ, RZ, R25 ;  /* 0x000000ffff127224 */ /* 0x000fe200078e0019 */
[----:B------:R-:W2:Y:S01]  /*17060*/  LDL.LU R24, [R1+0x90] ;  /* 0x0000900001187983 */ /* 0x000ea20000300800 */
[----:B------:R-:W-:-:S03]  /*17070*/  IMAD.MOV.U32 R15, RZ, RZ, R26 ;  /* 0x000000ffff0f7224 */ /* 0x000fc600078e001a */
[----:B------:R-:W2:Y:S01]  /*17080*/  LDL.LU R25, [R1+0x94] ;  /* 0x0000940001197983 */ /* 0x000ea20000300800 */
[----:B------:R-:W-:-:S03]  /*17090*/  IMAD.MOV.U32 R2, RZ, RZ, R27 ;  /* 0x000000ffff027224 */ /* 0x000fc600078e001b */
[----:B------:R-:W2:Y:S04]  /*170a0*/  LDL.LU R26, [R1+0x98] ;  /* 0x00009800011a7983 */ /* 0x000ea80000300800 */
[----:B------:R-:W2:Y:S04]  /*170b0*/  LDL.LU R27, [R1+0x9c] ;  /* 0x00009c00011b7983 */ /* 0x000ea80000300800 */
[----:B------:R0:W-:Y:S04]  /*170c0*/  STL.64 [R1+0xe40], R6 ;  /* 0x000e400601007387 */ /* 0x0001e80000100a00 */
[----:B------:R1:W-:Y:S01]  /*170d0*/  STL.64 [R1+0xe38], R4 ;  /* 0x000e380401007387 */ /* 0x0003e20000100a00 */
[----:B0-----:R-:W-:-:S02]  /*170e0*/  IMAD.MOV.U32 R6, RZ, RZ, R15 ;  /* 0x000000ffff067224 */ /* 0x001fc400078e000f */
[----:B-1----:R-:W-:Y:S02]  /*170f0*/  IMAD.MOV.U32 R4, RZ, RZ, R19 ;  /* 0x000000ffff047224 */ /* 0x002fe400078e0013 */
[----:B------:R-:W-:Y:S01]  /*17100*/  IMAD.MOV.U32 R7, RZ, RZ, R2 ;  /* 0x000000ffff077224 */ /* 0x000fe200078e0002 */
[----:B------:R-:W3:Y:S01]  /*17110*/  LDL.LU R19, [R1+0xef4] ;  /* 0x000ef40001137983 */ /* 0x000ee20000300800 */
[----:B------:R-:W-:-:S03]  /*17120*/  IMAD.MOV.U32 R5, RZ, RZ, R18 ;  /* 0x000000ffff057224 */ /* 0x000fc600078e0012 */
        /* <DEDUP_REMOVED lines=8> */
[----:B------:R-:W4:Y:S01]  /*171b0*/  LDL.LU R3, [R1+0xee4] ;  /* 0x000ee40001037983 */ /* 0x000f220000300800 */
[----:B------:R-:W-:-:S03]  /*171c0*/  IMAD.MOV.U32 R5, RZ, RZ, R28 ;  /* 0x000000ffff057224 */ /* 0x000fc600078e001c */
[----:B------:R-:W4:Y:S04]  /*171d0*/  LDL.LU R28, [R1+0xee0] ;  /* 0x000ee000011c7983 */ /* 0x000f280000300800 */
[----:B------:R-:W4:Y:S04]  /*171e0*/  LDL.LU R29, [R1+0xedc] ;  /* 0x000edc00011d7983 */ /* 0x000f280000300800 */
[----:B------:R-:W4:Y:S04]  /*171f0*/  LDL.LU R8, [R1+0xed8] ;  /* 0x000ed80001087983 */ /* 0x000f280000300800 */
[----:B------:R-:W-:Y:S04]  /*17200*/  STL.64 [R1+0xe70], R6 ;  /* 0x000e700601007387 */ /* 0x000fe80000100a00 */
[----:B------:R0:W-:Y:S02]  /*17210*/  STL.64 [R1+0xe68], R4 ;  /* 0x000e680401007387 */ /* 0x0001e40000100a00 */
[----:B0-----:R-:W-:-:S02]  /*17220*/  IMAD.MOV.U32 R4, RZ, RZ, R9 ;  /* 0x000000ffff047224 */ /* 0x001fc400078e0009 */
[----:B------:R-:W-:Y:S01]  /*17230*/  IMAD.MOV.U32 R5, RZ, RZ, R10 ;  /* 0x000000ffff057224 */ /* 0x000fe200078e000a */
[----:B------:R-:W4:Y:S04]  /*17240*/  LDL.LU R9, [R1+0xed4] ;  /* 0x000ed40001097983 */ /* 0x000f280000300800 */
[----:B------:R-:W4:Y:S01]  /*17250*/  LDL.LU R10, [R1+0xed0] ;  /* 0x000ed000010a7983 */ /* 0x000f220000300800 */
[----:B------:R-:W-:-:S03]  /*17260*/  IMAD.MOV.U32 R6, RZ, RZ, R11 ;  /* 0x000000ffff067224 */ /* 0x000fc600078e000b */
[----:B------:R-:W4:Y:S01]  /*17270*/  LDL.LU R11, [R1+0xecc] ;  /* 0x000ecc00010b7983 */ /* 0x000f220000300800 */
[----:B------:R-:W-:-:S03]  /*17280*/  IMAD.MOV.U32 R7, RZ, RZ, R14 ;  /* 0x000000ffff077224 */ /* 0x000fc600078e000e */
[----:B------:R-:W4:Y:S04]  /*17290*/  LDL.LU R14, [R1+0xec8] ;  /* 0x000ec800010e7983 */ /* 0x000f280000300800 */
[----:B------:R0:W-:Y:S04]  /*172a0*/  STL.64 [R1+0xe90], R6 ;  /* 0x000e900601007387 */ /* 0x0001e80000100a00 */
[----:B------:R4:W-:Y:S01]  /*172b0*/  STL.64 [R1+0xe88], R4 ;  /* 0x000e880401007387 */ /* 0x0009e20000100a00 */
[----:B0-----:R-:W-:Y:S01]  /*172c0*/  IMAD.MOV.U32 R7, RZ, RZ, R0 ;  /* 0x000000ffff077224 */ /* 0x001fe200078e0000 */
[----:B--2---:R-:W-:Y:S01]  /*172d0*/  HMMA.16816.F32 R24, R20, R16, R24 ;  /* 0x000000101418723c */ /* 0x004fe20000001818 */
[----:B---3--:R-:W-:-:S02]  /*172e0*/  IMAD.MOV.U32 R6, RZ, RZ, R19 ;  /* 0x000000ffff067224 */ /* 0x008fc400078e0013 */
[----:B----4-:R-:W-:Y:S02]  /*172f0*/  IMAD.MOV.U32 R5, RZ, RZ, R18 ;  /* 0x000000ffff057224 */ /* 0x010fe400078e0012 */
[----:B------:R-:W-:Y:S02]  /*17300*/  IMAD.MOV.U32 R4, RZ, RZ, R15 ;  /* 0x000000ffff047224 */ /* 0x000fe400078e000f */
[----:B------:R-:W2:Y:S04]  /*17310*/  LDL.LU R15, [R1+0xec4] ;  /* 0x000ec400010f7983 */ /* 0x000ea80000300800 */
[----:B------:R-:W3:Y:S04]  /*17320*/  LDL.LU R18, [R1+0xec0] ;  /* 0x000ec00001127983 */ /* 0x000ee80000300800 */
[----:B------:R-:W3:Y:S04]  /*17330*/  LDL.LU R19, [R1+0xebc] ;  /* 0x000ebc0001137983 */ /* 0x000ee80000300800 */
[----:B------:R-:W4:Y:S04]  /*17340*/  LDL.LU R0, [R1+0xeb8] ;  /* 0x000eb80001007983 */ /* 0x000f280000300800 */
[----:B------:R-:W-:Y:S04]  /*17350*/  STL.64 [R1+0xea0], R6 ;  /* 0x000ea00601007387 */ /* 0x000fe80000100a00 */
[----:B------:R0:W-:Y:S01]  /*17360*/  STL.64 [R1+0xe98], R4 ;  /* 0x000e980401007387 */ /* 0x0001e20000100a00 */
[----:B------:R-:W-:Y:S03]  /*17370*/  HMMA.16816.F32 R20, R20, R12, R8 ;  /* 0x0000000c1414723c */ /* 0x000fe60000001808 */
[----:B------:R-:W3:Y:S04]  /*17380*/  LDL.LU.64 R10, [R1+0xeb0] ;  /* 0x000eb000010a7983 */ /* 0x000ee80000300a00 */
[----:B------:R-:W3:Y:S01]  /*17390*/  LDL.LU.64 R8, [R1+0xea8] ;  /* 0x000ea80001087983 */ /* 0x000ee20000300a00 */
[----:B0-----:R-:W-:-:S02]  /*173a0*/  IMAD.MOV.U32 R4, RZ, RZ, R29 ;  /* 0x000000ffff047224 */ /* 0x001fc400078e001d */
[----:B------:R-:W-:Y:S02]  /*173b0*/  IMAD.MOV.U32 R5, RZ, RZ, R28 ;  /* 0x000000ffff057224 */ /* 0x000fe400078e001c */
[----:B------:R-:W-:Y:S02]  /*173c0*/  IMAD.MOV.U32 R6, RZ, RZ, R3 ;  /* 0x000000ffff067224 */ /* 0x000fe400078e0003 */
[----:B------:R-:W-:Y:S01]  /*173d0*/  IMAD.MOV.U32 R7, RZ, RZ, R2 ;  /* 0x000000ffff077224 */ /* 0x000fe200078e0002 */
[----:B------:R-:W0:Y:S04]  /*173e0*/  LDC R29, c[0x0][0x3a8] ;  /* 0x0000ea00ff1d7b82 */ /* 0x000e280000000800 */
[----:B------:R-:W-:Y:S02]  /*173f0*/  STL.64 [R1+0xe20], R22 ;  /* 0x000e201601007387 */ /* 0x000fe40000100a00 */
[----:B---3--:R-:W-:-:S15]  /*17400*/  HMMA.16816.F32 R4, R8, R18, R4 ;  /* 0x000000120804723c */ /* 0x008fde0000001804 */
[----:B------:R-:W-:-:S04]  /*17410*/  NOP ;  /* 0x0000000000007918 */ /* 0x000fc80000000000 */
[----:B------:R-:W-:Y:S01]  /*17420*/  STL.64 [R1+0x40], R4 ;  /* 0x0000400401007387 */ /* 0x000fe20000100a00 */
[----:B------:R-:W-:Y:S02]  /*17430*/  IMAD.MOV.U32 R13, RZ, RZ, R7 ;  /* 0x000000ffff0d7224 */ /* 0x000fe400078e0007 */
[----:B------:R-:W-:Y:S01]  /*17440*/  IMAD.MOV.U32 R17, RZ, RZ, R6 ;  /* 0x000000ffff117224 */ /* 0x000fe200078e0006 */
[----:B------:R1:W-:Y:S01]  /*17450*/  STL.64 [R1+0x48], R6 ;  /* 0x0000480601007387 */ /* 0x0003e20000100a00 */
[----:B------:R-:W-:Y:S02]  /*17460*/  IMAD.MOV.U32 R12, RZ, RZ, R5 ;  /* 0x000000ffff0c7224 */ /* 0x000fe400078e0005 */
[----:B------:R-:W-:Y:S01]  /*17470*/  IMAD.MOV.U32 R16, RZ, RZ, R4 ;  /* 0x000000ffff107224 */ /* 0x000fe200078e0004 */
[----:B-1----:R-:W2:Y:S04]  /*17480*/  LDL.LU.64 R6, [R1+0xea0] ;  /* 0x000ea00001067983 */ /* 0x002ea80000300a00 */
[----:B------:R-:W2:Y:S04]  /*17490*/  LDL.LU.64 R4, [R1+0xe98] ;  /* 0x000e980001047983 */ /* 0x000ea80000300a00 */
[----:B------:R-:W-:Y:S04]  /*174a0*/  STL [R1+0xd5c], R16 ;  /* 0x000d5c1001007387 */ /* 0x000fe80000100800 */
[----:B------:R-:W-:Y:S04]  /*174b0*/  STL [R1+0xd58], R17 ;  /* 0x000d581101007387 */ /* 0x000fe80000100800 */
[----:B------:R-:W-:Y:S04]  /*174c0*/  STL [R1+0xd54], R12 ;  /* 0x000d540c01007387 */ /* 0x000fe80000100800 */
[----:B------:R-:W-:Y:S01]  /*174d0*/  STL [R1+0xd50], R13 ;  /* 0x000d500d01007387 */ /* 0x000fe20000100800 */
[----:B--2---:R-:W-:Y:S03]  /*174e0*/  HMMA.16816.F32 R8, R8, R14, R4 ;  /* 0x0000000e0808723c */ /* 0x004fe60000001804 */
[----:B------:R-:W2:Y:S04]  /*174f0*/  LDL.LU.64 R6, [R1+0xe90] ;  /* 0x000e900001067983 */ /* 0x000ea80000300a00 */
[----:B------:R-:W2:-:S12]  /*17500*/  LDL.LU.64 R4, [R1+0xe88] ;  /* 0x000e880001047983 */ /* 0x000e980000300a00 */
[----:B------:R-:W-:Y:S04]  /*17510*/  STL.64 [R1+0x20], R8 ;  /* 0x0000200801007387 */ /* 0x000fe80000100a00 */
[----:B------:R1:W-:Y:S04]  /*17520*/  STL.64 [R1+0x28], R10 ;  /* 0x0000280a01007387 */ /* 0x0003e80000100a00 */
[----:B-1----:R-:W2:Y:S04]  /*17530*/  LDL.LU.64 R10, [R1+0xe80] ;  /* 0x000e8000010a7983 */ /* 0x002ea80000300a00 */
[----:B------:R-:W2:Y:S04]  /*17540*/  LDL.LU.64 R8, [R1+0xe78] ;  /* 0x000e780001087983 */ /* 0x000ea80000300a00 */
[----:B------:R-:W3:Y:S01]  /*17550*/  LDL.64 R22, [R1+0x110] ;  /* 0x0001100001167983 */ /* 0x000ee20000100a00 */
[----:B--2---:R-:W-:-:S15]  /*17560*/  HMMA.16816.F32 R4, R8, R18, R4 ;  /* 0x000000120804723c */ /* 0x004fde0000001804 */
[----:B------:R-:W-:-:S04]  /*17570*/  NOP ;  /* 0x0000000000007918 */ /* 0x000fc80000000000 */
[----:B------:R-:W-:Y:S04]  /*17580*/  STL.64 [R1+0x160], R4 ;  /* 0x0001600401007387 */ /* 0x000fe80000100a00 */
[----:B------:R1:W-:Y:S04]  /*17590*/  STL.64 [R1+0x168], R6 ;  /* 0x0001680601007387 */ /* 0x0003e80000100a00 */
[----:B-1----:R-:W2:Y:S04]  /*175a0*/  LDL.LU.64 R6, [R1+0xe70] ;  /* 0x000e700001067983 */ /* 0x002ea80000300a00 */
[----:B------:R-:W2:Y:S02]  /*175b0*/  LDL.LU.64 R4, [R1+0xe68] ;  /* 0x000e680001047983 */ /* 0x000ea40000300a00 */
[----:B--2---:R-:W-:Y:S02]  /*175c0*/  HMMA.16816.F32 R8, R8, R14, R4 ;  /* 0x0000000e0808723c */ /* 0x004fe40000001804 */
[----:B------:R-:W2:Y:S04]  /*175d0*/  LDL.LU.64 R6, [R1+0xe60] ;  /* 0x000e600001067983 */ /* 0x000ea80000300a00 */
[----:B------:R-:W2:-:S13]  /*175e0*/  LDL.LU.64 R4, [R1+0xe58] ;  /* 0x000e580001047983 */ /* 0x000e9a0000300a00 */
[----:B------:R-:W-:Y:S04]  /*175f0*/  STL.64 [R1+0x140], R8 ;  /* 0x0001400801007387 */ /* 0x000fe80000100a00 */
[----:B------:R1:W-:Y:S04]  /*17600*/  STL.64 [R1+0x148], R10 ;  /* 0x0001480a01007387 */ /* 0x0003e80000100a00 */
[----:B-1----:R-:W2:Y:S04]  /*17610*/  LDL.LU.64 R10, [R1+0xe50] ;  /* 0x000e5000010a7983 */ /* 0x002ea80000300a00 */
[----:B------:R-:W2:Y:S02]  /*17620*/  LDL.LU.64 R8, [R1+0xe48] ;  /* 0x000e480001087983 */ /* 0x000ea40000300a00 */
[----:B--2---:R-:W-:-:S15]  /*17630*/  HMMA.16816.F32 R4, R8, R18, R4 ;  /* 0x000000120804723c */ /* 0x004fde0000001804 */
[----:B------:R-:W-:-:S04]  /*17640*/  NOP ;  /* 0x0000000000007918 */ /* 0x000fc80000000000 */
[----:B------:R-:W-:Y:S04]  /*17650*/  STL.64 [R1+0x180], R4 ;  /* 0x0001800401007387 */ /* 0x000fe80000100a00 */
[----:B------:R1:W-:Y:S04]  /*17660*/  STL.64 [R1+0x188], R6 ;  /* 0x0001880601007387 */ /* 0x0003e80000100a00 */
[----:B-1----:R-:W2:Y:S04]  /*17670*/  LDL.LU.64 R6, [R1+0xe40] ;  /* 0x000e400001067983 */ /* 0x002ea80000300a00 */
[----:B------:R-:W2:Y:S02]  /*17680*/  LDL.LU.64 R4, [R1+0xe38] ;  /* 0x000e380001047983 */ /* 0x000ea40000300a00 */
[----:B--2---:R-:W-:-:S15]  /*17690*/  HMMA.16816.F32 R4, R8, R14, R4 ;  /* 0x0000000e0804723c */ /* 0x004fde0000001804 */
[----:B------:R-:W-:-:S04]  /*176a0*/  NOP ;  /* 0x0000000000007918 */ /* 0x000fc80000000000 */
[----:B------:R-:W-:Y:S01]  /*176b0*/  STL.64 [R1+0x150], R4 ;  /* 0x0001500401007387 */ /* 0x000fe20000100a00 */
[----:B------:R-:W-:-:S03]  /*176c0*/  IMAD.MOV.U32 R11, RZ, RZ, R6 ;  /* 0x000000ffff0b7224 */ /* 0x000fc600078e0006 */
[----:B------:R1:W-:Y:S01]  /*176d0*/  STL.64 [R1+0x158], R6 ;  /* 0x0001580601007387 */ /* 0x0003e20000100a00 */
[----:B------:R-:W-:-:S03]  /*176e0*/  IMAD.MOV.U32 R10, RZ, RZ, R4 ;  /* 0x000000ffff0a7224 */ /* 0x000fc600078e0004 */
[----:B-1----:R-:W2:Y:S04]  /*176f0*/  LDL.LU.64 R6, [R1+0xe30] ;  /* 0x000e300001067983 */ /* 0x002ea80000300a00 */
[----:B------:R-:W2:Y:S04]  /*17700*/  LDL.LU.64 R4, [R1+0xe28] ;  /* 0x000e280001047983 */ /* 0x000ea80000300a00 */
[----:B------:R-:W4:Y:S04]  /*17710*/  LDL.LU.64 R8, [R1+0x118] ;  /* 0x0001180001087983 */ /* 0x000f280000300a00 */
[----:B------:R-:W4:Y:S04]  /*17720*/  LDL.LU R13, [R1+0xb68] ;  /* 0x000b6800010d7983 */ /* 0x000f280000300800 */
[----:B------:R-:W4:Y:S04]  /*17730*/  LDL.LU R12, [R1+0xb3c] ;  /* 0x000b3c00010c7983 */ /* 0x000f280000300800 */
[----:B------:R-:W4:Y:S04]  /*17740*/  LDL.LU R17, [R1+0xb60] ;  /* 0x000b600001117983 */ /* 0x000f280000300800 */
[----:B------:R-:W4:Y:S04]  /*17750*/  LDL.LU R16, [R1+0xb34] ;  /* 0x000b340001107983 */ /* 0x000f280000300800 */
[----:B------:R-:W4:Y:S01]  /*17760*/  LDL.LU R28, [R1+0xb58] ;  /* 0x000b5800011c7983 */ /* 0x000f220000300800 */
[----:B0-----:R-:W-:-:S03]  /*17770*/  IMAD.SHL.U32 R29, R29, 0x80, RZ ;  /* 0x000000801d1d7824 */ /* 0x001fc600078e00ff */
[----:B------:R0:W-:Y:S01]  /*17780*/  STL [R1+0xd64], R10 ;  /* 0x000d640a01007387 */ /* 0x0001e20000100800 */
[----:B------:R-:W-:-:S03]  /*17790*/  IMAD.SHL.U32 R29, R29, 0x2, RZ ;  /* 0x000000021d1d7824 */ /* 0x000fc600078e00ff */
[----:B0-----:R-:W4:Y:S04]  /*177a0*/  LDL.LU R10, [R1+0xb44] ;  /* 0x000b4400010a7983 */ /* 0x001f280000300800 */
[----:B------:R0:W-:Y:S04]  /*177b0*/  STL [R1+0xd60], R11 ;  /* 0x000d600b01007387 */ /* 0x0001e80000100800 */
[----:B0-----:R-:W4:Y:S01]  /*177c0*/  LDL.LU R11, [R1+0xb70] ;  /* 0x000b7000010b7983 */ /* 0x001f220000300800 */
[-C--:B---3--:R-:W-:Y:S01]  /*177d0*/  IADD3 R3, P1, PT, R22, R29.reuse, RZ ;  /* 0x0000001d16037210 */ /* 0x088fe20007f3e0ff */
[----:B--2---:R-:W-:Y:S02]  /*177e0*/  HMMA.16816.F32 R24, R4, R18, R24 ;  /* 0x000000120418723c */ /* 0x004fe40000001818 */
[----:B------:R-:W2:Y:S04]  /*177f0*/  LDL.LU R18, [R1+0xb78] ;  /* 0x000b780001127983 */ /* 0x000ea80000300800 */
[----:B------:R-:W3:Y:S01]  /*17800*/  LDL.LU R19, [R1+0xb4c] ;  /* 0x000b4c0001137983 */ /* 0x000ee20000300800 */
[----:B----4-:R-:W-:-:S12]  /*17810*/  IADD3 R2, P0, PT, R8, R29, RZ ;  /* 0x0000001d08027210 */ /* 0x010fd80007f1e0ff */
[----:B------:R0:W-:Y:S04]  /*17820*/  STL [R1+0xd74], R24 ;  /* 0x000d741801007387 */ /* 0x0001e80000100800 */
[----:B0-----:R-:W4:Y:S04]  /*17830*/  LDL.LU R24, [R1+0xb54] ;  /* 0x000b540001187983 */ /* 0x001f280000300800 */
[----:B------:R0:W-:Y:S04]  /*17840*/  STL [R1+0xd70], R25 ;  /* 0x000d701901007387 */ /* 0x0001e80000100800 */
[----:B0-----:R-:W2:Y:S04]  /*17850*/  LDL.LU R25, [R1+0xb5c] ;  /* 0x000b5c0001197983 */ /* 0x001ea80000300800 */
[----:B------:R0:W-:Y:S04]  /*17860*/  STL [R1+0xd6c], R26 ;  /* 0x000d6c1a01007387 */ /* 0x0001e80000100800 */
[----:B0-----:R-:W2:Y:S04]  /*17870*/  LDL.LU R26, [R1+0xb64] ;  /* 0x000b6400011a7983 */ /* 0x001ea80000300800 */
[----:B------:R0:W-:Y:S04]  /*17880*/  STL [R1+0xd68], R27 ;  /* 0x000d681b01007387 */ /* 0x0001e80000100800 */
[----:B0-----:R-:W2:Y:S04]  /*17890*/  LDL.LU R27, [R1+0xb6c] ;  /* 0x000b6c00011b7983 */ /* 0x001ea80000300800 */
[----:B------:R0:W-:Y:S04]  /*178a0*/  STL [R1+0xd78], R2 ;  /* 0x000d780201007387 */ /* 0x0001e80000100800 */
[----:B0-----:R-:W2:Y:S04]  /*178b0*/  LDL.LU R2, [R1+0xb74] ;  /* 0x000b740001027983 */ /* 0x001ea80000300800 */
[----:B------:R-:W2:Y:S04]  /*178c0*/  LDL.LU.64 R22, [R1+0xe20] ;  /* 0x000e200001167983 */ /* 0x000ea80000300a00 */
[----:B------:R-:W2:Y:S01]  /*178d0*/  LDL.LU R29, [R1+0x42c] ;  /* 0x00042c00011d7983 */ /* 0x000ea20000300800 */
[----:B------:R-:W-:-:S03]  /*178e0*/  IMAD.X R8, R9, 0x1, R0, P0 ;  /* 0x0000000109087824 */ /* 0x000fc600000e0600 */
[----:B------:R0:W-:Y:S04]  /*178f0*/  STL [R1+0xd7c], R3 ;  /* 0x000d7c0301007387 */ /* 0x0001e80000100800 */
[----:B0-----:R-:W3:Y:S04]  /*17900*/  LDL.LU R3, [R1+0xb7c] ;  /* 0x000b7c0001037983 */ /* 0x001ee80000300800 */
[----:B------:R0:W-:Y:S04]  /*17910*/  STL [R1+0xd80], R8 ;  /* 0x000d800801007387 */ /* 0x0001e80000100800 */
[----:B0-----:R-:W3:Y:S01]  /*17920*/  LDL.LU.64 R8, [R1+0x110] ;  /* 0x0001100001087983 */ /* 0x001ee20000300a00 */
[----:B--2---:R-:W-:-:S05]  /*17930*/  VIADD R29, R29, 0x1 ;  /* 0x000000011d1d7836 */ /* 0x004fca0000000000 */
[----:B------:R0:W-:Y:S01]  /*17940*/  STL [R1+0x42c], R29 ;  /* 0x00042c1d01007387 */ /* 0x0001e20000100800 */
[----:B------:R-:W-:Y:S02]  /*17950*/  ISETP.NE.U32.AND P0, PT, R29, UR7, PT ;  /* 0x000000071d007c0c */ /* 0x000fe4000bf05070 */
[----:B0-----:R-:W0:Y:S01]  /*17960*/  LDC R29, c[0x0][0x3a8] ;  /* 0x0000ea00ff1d7b82 */ /* 0x001e220000000800 */
[----:B------:R-:W-:Y:S01]  /*17970*/  HMMA.16816.F32 R4, R4, R14, R20 ;  /* 0x0000000e0404723c */ /* 0x000fe20000001814 */
[----:B---3--:R-:W-:-:S05]  /*17980*/  IMAD.X R9, R9, 0x1, R0, P1 ;  /* 0x0000000109097824 */ /* 0x008fca00008e0600 */
[----:B------:R-:W-:Y:S01]  /*17990*/  STL [R1+0xd84], R9 ;  /* 0x000d840901007387 */ /* 0x000fe20000100800 */
[----:B0-----:R-:W-:-:S12]  /*179a0*/  IMAD.SHL.U32 R29, R29, 0x80, RZ ;  /* 0x000000801d1d7824 */ /* 0x001fd800078e00ff */
[----:B------:R0:W-:Y:S01]  /*179b0*/  STL.64 [R1+0x170], R4 ;  /* 0x0001700401007387 */ /* 0x0001e20000100a00 */
[----:B------:R-:W-:-:S03]  /*179c0*/  IMAD.SHL.U32 R29, R29, 0x2, RZ ;  /* 0x000000021d1d7824 */ /* 0x000fc600078e00ff */
[----:B------:R-:W-:Y:S02]  /*179d0*/  STL.64 [R1+0x178], R6 ;  /* 0x0001780601007387 */ /* 0x000fe40000100a00 */
[-C--:B------:R-:W-:Y:S02]  /*179e0*/  IADD3 R3, P5, PT, R3, R29.reuse, RZ ;  /* 0x0000001d03037210 */ /* 0x080fe40007fbe0ff */
[-C--:B------:R-:W-:Y:S01]  /*179f0*/  IADD3 R2, P6, PT, R2, R29.reuse, RZ ;  /* 0x0000001d02027210 */ /* 0x080fe20007fde0ff */
[----:B0-----:R-:W-:Y:S01]  /*17a00*/  IMAD.MOV.U32 R4, RZ, RZ, R7 ;  /* 0x000000ffff047224 */ /* 0x001fe200078e0007 */
[-C--:B------:R-:W-:Y:S02]  /*17a10*/  IADD3 R27, P1, PT, R27, R29.reuse, RZ ;  /* 0x0000001d1b1b7210 */ /* 0x080fe40007f3e0ff */
[-C--:B------:R-:W-:Y:S02]  /*17a20*/  IADD3 R26, P2, PT, R26, R29.reuse, RZ ;  /* 0x0000001d1a1a7210 */ /* 0x080fe40007f5e0ff */
[----:B------:R-:W-:-:S02]  /*17a30*/  IADD3 R25, P3, PT, R25, R29, RZ ;  /* 0x0000001d19197210 */ /* 0x000fc40007f7e0ff */
[----:B----4-:R-:W-:Y:S01]  /*17a40*/  IADD3 R24, P4, PT, R24, R29, RZ ;  /* 0x0000001d18187210 */ /* 0x010fe20007f9e0ff */
[----:B------:R-:W-:Y:S04]  /*17a50*/  STL [R1+0xd88], R4 ;  /* 0x000d880401007387 */ /* 0x000fe80000100800 */
[----:B------:R-:W-:Y:S04]  /*17a60*/  STL [R1+0xb7c], R3 ;  /* 0x000b7c0301007387 */ /* 0x000fe80000100800 */
[----:B------:R-:W-:Y:S01]  /*17a70*/  STL [R1+0xb74], R2 ;  /* 0x000b740201007387 */ /* 0x000fe20000100800 */
[----:B------:R-:W-:-:S03]  /*17a80*/  IMAD.X R18, R18, 0x1, R0, P5 ;  /* 0x0000000112127824 */ /* 0x000fc600028e0600 */
[----:B------:R-:W-:Y:S01]  /*17a90*/  STL [R1+0xb6c], R27 ;  /* 0x000b6c1b01007387 */ /* 0x000fe20000100800 */
[----:B------:R-:W-:-:S03]  /*17aa0*/  IADD3 R19, P5, PT, R19, R29, RZ ;  /* 0x0000001d13137210 */ /* 0x000fc60007fbe0ff */
        /* <DEDUP_REMOVED lines=8> */
[----:B------:R-:W-:Y:S04]  /*17b30*/  STL [R1+0xb4c], R19 ;  /* 0x000b4c1301007387 */ /* 0x000fe80000100800 */
[----:B------:R-:W-:Y:S01]  /*17b40*/  STL [R1+0xb70], R11 ;  /* 0x000b700b01007387 */ /* 0x000fe20000100800 */
[----:B------:R-:W-:-:S03]  /*17b50*/  IMAD.X R17, R17, 0x1, R0, P2 ;  /* 0x0000000111117824 */ /* 0x000fc600010e0600 */
[----:B------:R-:W-:Y:S01]  /*17b60*/  STL [R1+0xb44], R10 ;  /* 0x000b440a01007387 */ /* 0x000fe20000100800 */
[----:B------:R-:W-:-:S03]  /*17b70*/  IADD3 R16, P2, PT, R16, R29, RZ ;  /* 0x0000001d10107210 */ /* 0x000fc60007f5e0ff */
[----:B------:R-:W-:Y:S04]  /*17b80*/  STL [R1+0xb68], R13 ;  /* 0x000b680d01007387 */ /* 0x000fe80000100800 */
[----:B------:R-:W-:Y:S04]  /*17b90*/  STL [R1+0xb3c], R12 ;  /* 0x000b3c0c01007387 */ /* 0x000fe80000100800 */
[----:B------:R0:W-:Y:S01]  /*17ba0*/  STL [R1+0xe1c], R0 ;  /* 0x000e1c0001007387 */ /* 0x0001e20000100800 */
[----:B------:R-:W-:-:S03]  /*17bb0*/  IMAD.X R28, R28, 0x1, R0, P3 ;  /* 0x000000011c1c7824 */ /* 0x000fc600018e0600 */
[----:B------:R-:W-:Y:S04]  /*17bc0*/  STL [R1+0xb60], R17 ;  /* 0x000b601101007387 */ /* 0x000fe80000100800 */
[----:B0-----:R-:W2:Y:S04]  /*17bd0*/  LDL.LU R0, [R1+0xb2c] ;  /* 0x000b2c0001007983 */ /* 0x001ea80000300800 */
[----:B------:R-:W-:Y:S04]  /*17be0*/  STL [R1+0xb34], R16 ;  /* 0x000b341001007387 */ /* 0x000fe80000100800 */
[----:B------:R-:W3:Y:S04]  /*17bf0*/  LDL.LU R4, [R1+0xb1c] ;  /* 0x000b1c0001047983 */ /* 0x000ee80000300800 */
[----:B------:R-:W-:Y:S04]  /*17c00*/  STL [R1+0xb58], R28 ;  /* 0x000b581c01007387 */ /* 0x000fe80000100800 */
[----:B---3--:R0:W-:Y:S04]  /*17c10*/  STL [R1+0xe18], R4 ;  /* 0x000e180401007387 */ /* 0x0081e80000100800 */
[----:B0-----:R-:W3:Y:S04]  /*17c20*/  LDL.LU R4, [R1+0xb24] ;  /* 0x000b240001047983 */ /* 0x001ee80000300800 */
[----:B------:R-:W4:Y:S04]  /*17c30*/  LDL.LU R5, [R1+0xb40] ;  /* 0x000b400001057983 */ /* 0x000f280000300800 */
[----:B------:R-:W3:Y:S04]  /*17c40*/  LDL.LU R6, [R1+0xb14] ;  /* 0x000b140001067983 */ /* 0x000ee80000300800 */
        /* <DEDUP_REMOVED lines=19> */
[----:B------:R-:W3:Y:S01]  /*17d80*/  LDL.LU R13, [R1+0xac4] ;  /* 0x000ac400010d7983 */ /* 0x000ee20000300800 */
[----:B--2---:R-:W-:-:S03]  /*17d90*/  IADD3 R0, P3, PT, R0, R29, RZ ;  /* 0x0000001d00007210 */ /* 0x004fc60007f7e0ff */
[----:B------:R-:W2:Y:S04]  /*17da0*/  LDL.LU R12, [R1+0xae8] ;  /* 0x000ae800010c7983 */ /* 0x000ea80000300800 */
[----:B------:R-:W2:Y:S04]  /*17db0*/  LDL.LU R17, [R1+0xabc] ;  /* 0x000abc0001117983 */ /* 0x000ea80000300800 */
[----:B------:R-:W2:Y:S04]  /*17dc0*/  LDL.LU R16, [R1+0xae0] ;  /* 0x000ae00001107983 */ /* 0x000ea80000300800 */
[----:B------:R-:W2:Y:S04]  /*17dd0*/  LDL.LU R28, [R1+0xab4] ;  /* 0x000ab400011c7983 */ /* 0x000ea80000300800 */
[----:B------:R0:W-:Y:S04]  /*17de0*/  STL [R1+0xb2c], R0 ;  /* 0x000b2c0001007387 */ /* 0x0001e80000100800 */
[----:B0-----:R-:W2:Y:S04]  /*17df0*/  LDL.LU R0, [R1+0xe1c] ;  /* 0x000e1c0001007983 */ /* 0x001ea80000300800 */
[----:B------:R-:W2:Y:S02]  /*17e00*/  LDL.LU R29, [R1+0xb50] ;  /* 0x000b5000011d7983 */ /* 0x000ea40000300800 */
[----:B--2---:R-:W-:-:S05]  /*17e10*/  IMAD.X R29, R29, 0x1, R0, P4 ;  /* 0x000000011d1d7824 */ /* 0x004fca00020e0600 */
[----:B------:R0:W-:Y:S02]  /*17e20*/  STL [R1+0xb50], R29 ;  /* 0x000b501d01007387 */ /* 0x0001e40000100800 */
[----:B0-----:R-:W0:Y:S02]  /*17e30*/  LDC R29, c[0x0][0x3a8] ;  /* 0x0000ea00ff1d7b82 */ /* 0x001e240000000800 */
[----:B0-----:R-:W-:-:S04]  /*17e40*/  IMAD.SHL.U32 R29, R29, 0x80, RZ ;  /* 0x000000801d1d7824 */ /* 0x001fc800078e00ff */
[----:B------:R-:W-:-:S05]  /*17e50*/  IMAD.SHL.U32 R29, R29, 0x2, RZ ;  /* 0x000000021d1d7824 */ /* 0x000fca00078e00ff */
[----:B---3--:R-:W-:-:S05]  /*17e60*/  IADD3 R4, P4, PT, R4, R29, RZ ;  /* 0x0000001d04047210 */ /* 0x008fca0007f9e0ff */
[----:B------:R0:W-:Y:S04]  /*17e70*/  STL [R1+0xb24], R4 ;  /* 0x000b240401007387 */ /* 0x0001e80000100800 */
[----:B0-----:R-:W2:Y:S04]  /*17e80*/  LDL.LU R4, [R1+0xe18] ;  /* 0x000e180001047983 */ /* 0x001ea80000300800 */
[----:B------:R-:W3:Y:S01]  /*17e90*/  LDL.LU R29, [R1+0xb48] ;  /* 0x000b4800011d7983 */ /* 0x000ee20000300800 */
[--C-:B----4-:R-:W-:Y:S02]  /*17ea0*/  IMAD.X R5, R5, 0x1, R0.reuse, P6 ;  /* 0x0000000105057824 */ /* 0x110fe400030e0600 */
[----:B------:R-:W-:-:S02]  /*17eb0*/  IMAD.X R7, R7, 0x1, R0, P1 ;  /* 0x0000000107077824 */ /* 0x000fc400008e0600 */
[--C-:B------:R-:W-:Y:S02]  /*17ec0*/  IMAD.X R15, R15, 0x1, R0.reuse, P2 ;  /* 0x000000010f0f7824 */ /* 0x100fe400010e0600 */
[--C-:B------:R-:W-:Y:S02]  /*17ed0*/  IMAD.X R21, R21, 0x1, R0.reuse, P3 ;  /* 0x0000000115157824 */ /* 0x100fe400018e0600 */
[--C-:B------:R-:W-:Y:S02]  /*17ee0*/  IMAD.X R23, R23, 0x1, R0.reuse, P4 ;  /* 0x0000000117177824 */ /* 0x100fe400020e0600 */
[----:B---3--:R-:W-:-:S05]  /*17ef0*/  IMAD.X R29, R29, 0x1, R0, P5 ;  /* 0x000000011d1d7824 */ /* 0x008fca00028e0600 */
[----:B------:R0:W-:Y:S02]  /*17f00*/  STL [R1+0xb48], R29 ;  /* 0x000b481d01007387 */ /* 0x0001e40000100800 */
[----:B0-----:R-:W0:Y:S02]  /*17f10*/  LDC R29, c[0x0][0x3a8] ;  /* 0x0000ea00ff1d7b82 */ /* 0x001e240000000800 */
[----:B0-----:R-:W-:-:S04]  /*17f20*/  IMAD.SHL.U32 R29, R29, 0x80, RZ ;  /* 0x000000801d1d7824 */ /* 0x001fc800078e00ff */
[----:B------:R-:W-:-:S05]  /*17f30*/  IMAD.SHL.U32 R29, R29, 0x2, RZ ;  /* 0x000000021d1d7824 */ /* 0x000fca00078e00ff */
[-C--:B--2---:R-:W-:Y:S02]  /*17f40*/  IADD3 R4, P5, PT, R4, R29.reuse, RZ ;  /* 0x0000001d04047210 */ /* 0x084fe40007fbe0ff */
[-C--:B------:R-:W-:Y:S02]  /*17f50*/  IADD3 R6, P6, PT, R6, R29.reuse, RZ ;  /* 0x0000001d06067210 */ /* 0x080fe40007fde0ff */
[-C--:B------:R-:W-:Y:S02]  /*17f60*/  IADD3 R14, P1, PT, R14, R29.reuse, RZ ;  /* 0x0000001d0e0e7210 */ /* 0x080fe40007f3e0ff */
[-C--:B------:R-:W-:Y:S01]  /*17f70*/  IADD3 R20, P2, PT, R20, R29.reuse, RZ ;  /* 0x0000001d14147210 */ /* 0x080fe20007f5e0ff */
[----:B------:R0:W-:Y:S04]  /*17f80*/  STL [R1+0xb1c], R4 ;  /* 0x000b1c0401007387 */ /* 0x0001e80000100800 */
[----:B------:R-:W-:Y:S04]  /*17f90*/  STL [R1+0xb40], R5 ;  /* 0x000b400501007387 */ /* 0x000fe80000100800 */
[----:B------:R-:W-:Y:S04]  /*17fa0*/  STL [R1+0xb14], R6 ;  /* 0x000b140601007387 */ /* 0x000fe80000100800 */
[----:B------:R-:W-:Y:S01]  /*17fb0*/  STL [R1+0xb38], R7 ;  /* 0x000b380701007387 */ /* 0x000fe20000100800 */
[----:B------:R-:W-:-:S03]  /*17fc0*/  IADD3 R22, P3, PT, R22, R29, RZ ;  /* 0x0000001d16167210 */ /* 0x000fc60007f7e0ff */
[----:B------:R-:W-:Y:S04]  /*17fd0*/  STL [R1+0xb0c], R14 ;  /* 0x000b0c0e01007387 */ /* 0x000fe80000100800 */
        /* <DEDUP_REMOVED lines=28> */
[----:B------:R-:W-:Y:S04]  /*181a0*/  STL [R1+0xaf8], R19 ;  /* 0x000af81301007387 */ /* 0x000fe80000100800 */
[----:B------:R-:W-:Y:S01]  /*181b0*/  STL [R1+0xacc], R11 ;  /* 0x000acc0b01007387 */ /* 0x000fe20000100800 */
[----:B------:R-:W-:-:S03]  /*181c0*/  IADD3 R17, P5, PT, R17, R29, RZ ;  /* 0x0000001d11117210 */ /* 0x000fc60007fbe0ff */
[----:B------:R-:W-:Y:S01]  /*181d0*/  STL [R1+0xaf0], R10 ;  /* 0x000af00a01007387 */ /* 0x000fe20000100800 */
[----:B------:R-:W-:-:S03]  /*181e0*/  IMAD.X R16, R16, 0x1, R0, P6 ;  /* 0x0000000110107824 */ /* 0x000fc600030e0600 */
[----:B------:R-:W-:Y:S01]  /*181f0*/  STL [R1+0xac4], R13 ;  /* 0x000ac40d01007387 */ /* 0x000fe20000100800 */
[----:B------:R-:W-:-:S03]  /*18200*/  IADD3 R28, P6, PT, R28, R29, RZ ;  /* 0x0000001d1c1c7210 */ /* 0x000fc60007fde0ff */
[----:B------:R-:W-:Y:S04]  /*18210*/  STL [R1+0xae8], R12 ;  /* 0x000ae80c01007387 */ /* 0x000fe80000100800 */
[----:B------:R-:W2:Y:S04]  /*18220*/  LDL.LU R29, [R1+0xad8] ;  /* 0x000ad800011d7983 */ /* 0x000ea80000300800 */
[----:B------:R-:W-:Y:S04]  /*18230*/  STL [R1+0xabc], R17 ;  /* 0x000abc1101007387 */ /* 0x000fe80000100800 */
[----:B0-----:R-:W3:Y:S04]  /*18240*/  LDL.LU R4, [R1+0xac8] ;  /* 0x000ac80001047983 */ /* 0x001ee80000300800 */
[----:B------:R-:W-:Y:S04]  /*18250*/  STL [R1+0xae0], R16 ;  /* 0x000ae01001007387 */ /* 0x000fe80000100800 */
[----:B---3--:R0:W-:Y:S04]  /*18260*/  STL [R1+0xe10], R4 ;  /* 0x000e100401007387 */ /* 0x0081e80000100800 */
[----:B------:R-:W-:Y:S04]  /*18270*/  STL [R1+0xab4], R28 ;  /* 0x000ab41c01007387 */ /* 0x000fe80000100800 */
[----:B0-----:R-:W3:Y:S01]  /*18280*/  LDL.LU R4, [R1+0xaa4] ;  /* 0x000aa40001047983 */ /* 0x001ee20000300800 */
[----:B--2---:R-:W-:-:S03]  /*18290*/  IMAD.X R29, R29, 0x1, R0, P1 ;  /* 0x000000011d1d7824 */ /* 0x004fc600008e0600 */
[----:B---3--:R0:W-:Y:S04]  /*182a0*/  STL [R1+0xe14], R4 ;  /* 0x000e140401007387 */ /* 0x0081e80000100800 */
[----:B0-----:R-:W2:Y:S04]  /*182b0*/  LDL.LU R4, [R1+0xaac] ;  /* 0x000aac0001047983 */ /* 0x001ea80000300800 */
[----:B------:R-:W3:Y:S04]  /*182c0*/  LDL.LU R5, [R1+0xa9c] ;  /* 0x000a9c0001057983 */ /* 0x000ee80000300800 */
        /* <DEDUP_REMOVED lines=25> */
[----:B------:R0:W-:Y:S02]  /*18460*/  STL [R1+0xad8], R29 ;  /* 0x000ad81d01007387 */ /* 0x0001e40000100800 */
[----:B0-----:R-:W0:Y:S02]  /*18470*/  LDC R29, c[0x0][0x3a8] ;  /* 0x0000ea00ff1d7b82 */ /* 0x001e240000000800 */
[----:B0-----:R-:W-:-:S04]  /*18480*/  IMAD.SHL.U32 R29, R29, 0x80, RZ ;  /* 0x000000801d1d7824 */ /* 0x001fc800078e00ff */
[----:B------:R-:W-:-:S05]  /*18490*/  IMAD.SHL.U32 R29, R29, 0x2, RZ ;  /* 0x000000021d1d7824 */ /* 0x000fca00078e00ff */
[----:B--2---:R-:W-:-:S05]  /*184a0*/  IADD3 R4, P1, PT, R4, R29, RZ ;  /* 0x0000001d04047210 */ /* 0x004fca0007f3e0ff */
        /* <DEDUP_REMOVED lines=8> */
[----:B------:R-:W-:-:S05]  /*18530*/  IADD3 R4, P2, PT, R4, R29, RZ ;  /* 0x0000001d04047210 */ /* 0x000fca0007f5e0ff */
[----:B------:R0:W-:Y:S04]  /*18540*/  STL [R1+0xaa4], R4 ;  /* 0x000aa40401007387 */ /* 0x0001e80000100800 */
[----:B0-----:R-:W2:Y:S01]  /*18550*/  LDL.LU R4, [R1+0xe10] ;  /* 0x000e100001047983 */ /* 0x001ea20000300800 */
[--C-:B----4-:R-:W-:Y:S01]  /*18560*/  IMAD.X R6, R6, 0x1, R0.reuse, P4 ;  /* 0x0000000106067824 */ /* 0x110fe200020e0600 */
[-C--:B---3--:R-:W-:Y:S01]  /*18570*/  IADD3 R7, P4, PT, R7, R29.reuse, RZ ;  /* 0x0000001d07077210 */ /* 0x088fe20007f9e0ff */
[--C-:B------:R-:W-:Y:S01]  /*18580*/  IMAD.X R14, R14, 0x1, R0.reuse, P5 ;  /* 0x000000010e0e7824 */ /* 0x100fe200028e0600 */
[-C--:B------:R-:W-:Y:S01]  /*18590*/  IADD3 R15, P5, PT, R15, R29.reuse, RZ ;  /* 0x0000001d0f0f7210 */ /* 0x080fe20007fbe0ff */
        /* <DEDUP_REMOVED lines=15> */
[----:B------:R-:W-:Y:S01]  /*18690*/  IADD3 R12, P2, PT, R12, R29, RZ ;  /* 0x0000001d0c0c7210 */ /* 0x000fe20007f5e0ff */
[----:B------:R-:W-:-:S02]  /*186a0*/  IMAD.X R28, R28, 0x1, R0, P4 ;  /* 0x000000011c1c7824 */ /* 0x000fc400020e0600 */
[----:B--2---:R-:W-:Y:S01]  /*186b0*/  IMAD.X R4, R4, 0x1, R0, P3 ;  /* 0x0000000104047824 */ /* 0x004fe200018e0600 */
[----:B------:R-:W-:-:S04]  /*186c0*/  IADD3 R5, P3, PT, R5, R29, RZ ;  /* 0x0000001d05057210 */ /* 0x000fc80007f7e0ff */
        /* <DEDUP_REMOVED lines=8> */
[----:B------:R-:W-:-:S03]  /*18750*/  IMAD.X R3, R3, 0x1, R0, P3 ;  /* 0x0000000103037824 */ /* 0x000fc600018e0600 */
[----:B------:R-:W-:Y:S01]  /*18760*/  STL [R1+0xaa8], R22 ;  /* 0x000aa81601007387 */ /* 0x000fe20000100800 */
[----:B------:R-:W-:-:S03]  /*18770*/  IADD3 R2, P3, PT, R2, R29, RZ ;  /* 0x0000001d02027210 */ /* 0x000fc60007f7e0ff */
        /* <DEDUP_REMOVED lines=17> */
[----:B------:R0:W-:Y:S04]  /*18890*/  STL [R1+0xe0c], R0 ;  /* 0x000e0c0001007387 */ /* 0x0001e80000100800 */
        /* <DEDUP_REMOVED lines=1404> */
[--C-:B------:R-:W-:Y:S01]  /*1e060*/  IMAD.X R18, R18, 0x1, R0.reuse, P1 ;  /* 0x0000000112127824 */ /* 0x100fe200008e0600 */
[----:B------:R-:W-:Y:S01]  /*1e070*/  IADD3 R19, P1, PT, R19, UR10, RZ ;  /* 0x0000000a13137c10 */ /* 0x000fe2000ff3e0ff */
[--C-:B------:R-:W-:Y:S01]  /*1e080*/  IMAD.X R11, R11, 0x1, R0.reuse, P2 ;  /* 0x000000010b0b7824 */ /* 0x100fe200010e0600 */
[----:B------:R-:W-:Y:S01]  /*1e090*/  IADD3 R10, P2, PT, R10, UR10, RZ ;  /* 0x0000000a0a0a7c10 */ /* 0x000fe2000ff5e0ff */
[--C-:B------:R-:W-:Y:S01]  /*1e0a0*/  IMAD.X R13, R13, 0x1, R0.reuse, P3 ;  /* 0x000000010d0d7824 */ /* 0x100fe200018e0600 */
[----:B------:R-:W-:Y:S01]  /*1e0b0*/  IADD3 R12, P3, PT, R12, UR10, RZ ;  /* 0x0000000a0c0c7c10 */ /* 0x000fe2000ff7e0ff */
        /* <DEDUP_REMOVED lines=28> */
[----:B------:R-:W-:-:S03]  /*1e280*/  IADD3 R16, P4, PT, R16, UR10, RZ ;  /* 0x0000000a10107c10 */ /* 0x000fc6000ff9e0ff */
        /* <DEDUP_REMOVED lines=33> */
[----:B--2---:R-:W-:-:S03]  /*1e4a0*/  IADD3 R0, P5, PT, R0, UR10, RZ ;  /* 0x0000000a00007c10 */ /* 0x004fc6000ffbe0ff */
[----:B------:R-:W2:Y:S04]  /*1e4b0*/  LDL.LU R12, [R1+0xcb0] ;  /* 0x000cb000010c7983 */ /* 0x000ea80000300800 */
[----:B------:R-:W2:Y:S04]  /*1e4c0*/  LDL.LU R17, [R1+0xc7c] ;  /* 0x000c7c0001117983 */ /* 0x000ea80000300800 */
[----:B------:R-:W2:Y:S04]  /*1e4d0*/  LDL.LU R16, [R1+0xcb8] ;  /* 0x000cb80001107983 */ /* 0x000ea80000300800 */
[----:B------:R-:W2:Y:S04]  /*1e4e0*/  LDL.LU R28, [R1+0xc84] ;  /* 0x000c8400011c7983 */ /* 0x000ea80000300800 */
[----:B------:R0:W-:Y:S04]  /*1e4f0*/  STL [R1+0xc50], R0 ;  /* 0x000c500001007387 */ /* 0x0001e80000100800 */
[----:B0-----:R-:W3:Y:S02]  /*1e500*/  LDL.LU R0, [R1+0xd9c] ;  /* 0x000d9c0001007983 */ /* 0x001ee40000300800 */
[----:B---3--:R-:W-:-:S05]  /*1e510*/  IMAD.X R29, R29, 0x1, R0, P6 ;  /* 0x000000011d1d7824 */ /* 0x008fca00030e0600 */
[----:B------:R0:W-:Y:S04]  /*1e520*/  STL [R1+0xc34], R29 ;  /* 0x000c341d01007387 */ /* 0x0001e80000100800 */
[----:B0-----:R-:W3:Y:S01]  /*1e530*/  LDL.LU R29, [R1+0xd98] ;  /* 0x000d9800011d7983 */ /* 0x001ee20000300800 */
[----:B----4-:R-:W-:Y:S02]  /*1e540*/  IADD3.X R4, PT, PT, R4, UR4, RZ, P1, !PT ;  /* 0x0000000404047c10 */ /* 0x010fe40008ffe4ff */
[----:B------:R-:W-:Y:S02]  /*1e550*/  IADD3 R5, P1, PT, R5, UR10, RZ ;  /* 0x0000000a05057c10 */ /* 0x000fe4000ff3e0ff */
[----:B------:R-:W-:Y:S01]  /*1e560*/  IADD3.X R6, PT, PT, R6, UR4, RZ, P2, !PT ;  /* 0x0000000406067c10 */ /* 0x000fe200097fe4ff */
[----:B------:R0:W-:Y:S01]  /*1e570*/  STL [R1+0xd8c], R0 ;  /* 0x000d8c0001007387 */ /* 0x0001e20000100800 */
[----:B------:R-:W-:-:S02]  /*1e580*/  IADD3 R7, P2, PT, R7, UR10, RZ ;  /* 0x0000000a07077c10 */ /* 0x000fc4000ff5e0ff */
[----:B------:R-:W-:Y:S02]  /*1e590*/  IADD3.X R14, PT, PT, R14, UR4, RZ, P3, !PT ;  /* 0x000000040e0e7c10 */ /* 0x000fe40009ffe4ff */
[----:B------:R-:W-:Y:S02]  /*1e5a0*/  IADD3 R15, P3, PT, R15, UR10, RZ ;  /* 0x0000000a0f0f7c10 */ /* 0x000fe4000ff7e0ff */
[----:B------:R-:W-:Y:S02]  /*1e5b0*/  IADD3.X R20, PT, PT, R20, UR4, RZ, P4, !PT ;  /* 0x0000000414147c10 */ /* 0x000fe4000a7fe4ff */
[----:B------:R-:W-:Y:S02]  /*1e5c0*/  IADD3 R21, P4, PT, R21, UR10, RZ ;  /* 0x0000000a15157c10 */ /* 0x000fe4000ff9e0ff */
[----:B------:R-:W-:Y:S02]  /*1e5d0*/  IADD3.X R22, PT, PT, R22, UR4, RZ, P5, !PT ;  /* 0x0000000416167c10 */ /* 0x000fe4000affe4ff */
        /* <DEDUP_REMOVED lines=11> */
[----:B---3--:R-:W-:-:S05]  /*1e690*/  IADD3 R29, P6, PT, R29, UR10, RZ ;  /* 0x0000000a1d1d7c10 */ /* 0x008fca000ffde0ff */
[----:B------:R-:W-:Y:S04]  /*1e6a0*/  STL [R1+0xc4c], R29 ;  /* 0x000c4c1d01007387 */ /* 0x000fe80000100800 */
[----:B------:R-:W-:Y:S04]  /*1e6b0*/  STL [R1+0xc20], R4 ;  /* 0x000c200401007387 */ /* 0x000fe80000100800 */
[----:B------:R-:W-:Y:S04]  /*1e6c0*/  STL [R1+0xc60], R5 ;  /* 0x000c600501007387 */ /* 0x000fe80000100800 */
[----:B------:R-:W-:Y:S04]  /*1e6d0*/  STL [R1+0x444], R6 ;  /* 0x0004440601007387 */ /* 0x000fe80000100800 */
[----:B------:R-:W-:Y:S04]  /*1e6e0*/  STL [R1+0xc5c], R7 ;  /* 0x000c5c0701007387 */ /* 0x000fe80000100800 */
[----:B------:R-:W-:Y:S04]  /*1e6f0*/  STL [R1+0x43c], R14 ;  /* 0x00043c0e01007387 */ /* 0x000fe80000100800 */
[----:B------:R-:W-:Y:S01]  /*1e700*/  STL [R1+0xc70], R15 ;  /* 0x000c700f01007387 */ /* 0x000fe20000100800 */
[----:B------:R-:W-:-:S03]  /*1e710*/  IADD3.X R9, PT, PT, R9, UR4, RZ, P6, !PT ;  /* 0x0000000409097c10 */ /* 0x000fc6000b7fe4ff */
[----:B------:R-:W-:Y:S01]  /*1e720*/  STL [R1+0x434], R20 ;  /* 0x0004341401007387 */ /* 0x000fe20000100800 */
[----:B------:R-:W-:-:S03]  /*1e730*/  IADD3 R8, P6, PT, R8, UR10, RZ ;  /* 0x0000000a08087c10 */ /* 0x000fc6000ffde0ff */
        /* <DEDUP_REMOVED lines=13> */
[----:B--2---:R-:W-:-:S03]  /*1e810*/  IADD3 R12, P6, PT, R12, UR10, RZ ;  /* 0x0000000a0c0c7c10 */ /* 0x004fc6000ffde0ff */
[----:B------:R-:W-:Y:S04]  /*1e820*/  STL [R1+0xca0], R19 ;  /* 0x000ca01301007387 */ /* 0x000fe80000100800 */
[----:B------:R-:W-:Y:S04]  /*1e830*/  STL [R1+0xc64], R11 ;  /* 0x000c640b01007387 */ /* 0x000fe80000100800 */
[----:B------:R-:W-:Y:S04]  /*1e840*/  STL [R1+0xca8], R10 ;  /* 0x000ca80a01007387 */ /* 0x000fe80000100800 */
[----:B------:R-:W-:Y:S04]  /*1e850*/  STL [R1+0xc74], R13 ;  /* 0x000c740d01007387 */ /* 0x000fe80000100800 */
[----:B------:R-:W-:Y:S04]  /*1e860*/  STL [R1+0xcb0], R12 ;  /* 0x000cb00c01007387 */ /* 0x000fe80000100800 */
[----:B0-----:R-:W2:Y:S01]  /*1e870*/  LDL.LU R0, [R1+0xcc8] ;  /* 0x000cc80001007983 */ /* 0x001ea20000300800 */
[----:B------:R-:W-:-:S02]  /*1e880*/  IADD3.X R17, PT, PT, R17, UR4, RZ, P1, !PT ;  /* 0x0000000411117c10 */ /* 0x000fc40008ffe4ff */
[----:B------:R-:W-:-:S03]  /*1e890*/  IADD3 R16, P1, PT, R16, UR10, RZ ;  /* 0x0000000a10107c10 */ /* 0x000fc6000ff3e0ff */
[----:B------:R-:W-:Y:S04]  /*1e8a0*/  STL [R1+0xc7c], R17 ;  /* 0x000c7c1101007387 */ /* 0x000fe80000100800 */
[----:B--2---:R0:W-:Y:S04]  /*1e8b0*/  STL [R1+0xd90], R0 ;  /* 0x000d900001007387 */ /* 0x0041e80000100800 */
[----:B------:R-:W-:Y:S04]  /*1e8c0*/  STL [R1+0xcb8], R16 ;  /* 0x000cb81001007387 */ /* 0x000fe80000100800 */
[----:B0-----:R-:W2:Y:S01]  /*1e8d0*/  LDL.LU R0, [R1+0xc8c] ;  /* 0x000c8c0001007983 */ /* 0x001ea20000300800 */
[----:B------:R-:W-:-:S05]  /*1e8e0*/  IADD3.X R28, PT, PT, R28, UR4, RZ, P2, !PT ;  /* 0x000000041c1c7c10 */ /* 0x000fca00097fe4ff */
[----:B------:R-:W-:Y:S04]  /*1e8f0*/  STL [R1+0xc84], R28 ;  /* 0x000c841c01007387 */ /* 0x000fe80000100800 */
[----:B--2---:R0:W-:Y:S04]  /*1e900*/  STL [R1+0xd94], R0 ;  /* 0x000d940001007387 */ /* 0x0041e80000100800 */
        /* <DEDUP_REMOVED lines=29> */
[----:B--2---:R-:W-:-:S05]  /*1eae0*/  IADD3 R0, P2, PT, R0, UR10, RZ ;  /* 0x0000000a00007c10 */ /* 0x004fca000ff5e0ff */
[----:B------:R0:W-:Y:S04]  /*1eaf0*/  STL [R1+0xcc0], R0 ;  /* 0x000cc00001007387 */ /* 0x0001e80000100800 */
[----:B0-----:R-:W2:Y:S02]  /*1eb00*/  LDL.LU R0, [R1+0xd94] ;  /* 0x000d940001007983 */ /* 0x001ea40000300800 */
[----:B--2---:R-:W-:-:S05]  /*1eb10*/  IADD3.X R0, PT, PT, R0, UR4, RZ, P3, !PT ;  /* 0x0000000400007c10 */ /* 0x004fca0009ffe4ff */
[----:B------:R0:W-:Y:S04]  /*1eb20*/  STL [R1+0xc8c], R0 ;  /* 0x000c8c0001007387 */ /* 0x0001e80000100800 */
[----:B0-----:R-:W2:Y:S01]  /*1eb30*/  LDL.LU R0, [R1+0xd90] ;  /* 0x000d900001007983 */ /* 0x001ea20000300800 */
[----:B---3--:R-:W-:Y:S02]  /*1eb40*/  IADD3.X R4, PT, PT, R4, UR4, RZ, P4, !PT ;  /* 0x0000000404047c10 */ /* 0x008fe4000a7fe4ff */
[----:B----4-:R-:W-:Y:S02]  /*1eb50*/  IADD3 R9, P4, PT, R9, UR10, RZ ;  /* 0x0000000a09097c10 */ /* 0x010fe4000ff9e0ff */
        /* <DEDUP_REMOVED lines=8> */
[----:B--2---:R-:W-:-:S05]  /*1ebe0*/  IADD3 R0, P3, PT, R0, UR10, RZ ;  /* 0x0000000a00007c10 */ /* 0x004fca000ff7e0ff */
[----:B------:R0:W-:Y:S04]  /*1ebf0*/  STL [R1+0xcc8], R0 ;  /* 0x000cc80001007387 */ /* 0x0001e80000100800 */
[----:B0-----:R0:W5:Y:S04]  /*1ec00*/  LDL.LU R0, [R1+0xd8c] ;  /* 0x000d8c0001007983 */ /* 0x0011680000300800 */
[----:B------:R1:W-:Y:S04]  /*1ec10*/  STL [R1+0xc94], R4 ;  /* 0x000c940401007387 */ /* 0x0003e80000100800 */
[----:B-1----:R0:W5:Y:S04]  /*1ec20*/  LDL.LU R4, [R1+0xd88] ;  /* 0x000d880001047983 */ /* 0x0021680000300800 */
[----:B------:R1:W-:Y:S04]  /*1ec30*/  STL [R1+0xcd0], R9 ;  /* 0x000cd00901007387 */ /* 0x0003e80000100800 */
[----:B-1----:R-:W2:Y:S04]  /*1ec40*/  LDL.LU R9, [R1+0xd84] ;  /* 0x000d840001097983 */ /* 0x002ea80000300800 */
[----:B------:R1:W-:Y:S04]  /*1ec50*/  STL [R1+0xc9c], R8 ;  /* 0x000c9c0801007387 */ /* 0x0003e80000100800 */
[----:B-1----:R-:W3:Y:S04]  /*1ec60*/  LDL.LU R8, [R1+0xd80] ;  /* 0x000d800001087983 */ /* 0x002ee80000300800 */
[----:B------:R1:W-:Y:S04]  /*1ec70*/  STL [R1+0xcd8], R3 ;  /* 0x000cd80301007387 */ /* 0x0003e80000100800 */
[----:B-1----:R-:W4:Y:S04]  /*1ec80*/  LDL.LU R3, [R1+0xd7c] ;  /* 0x000d7c0001037983 */ /* 0x002f280000300800 */
[----:B------:R1:W-:Y:S04]  /*1ec90*/  STL [R1+0xca4], R2 ;  /* 0x000ca40201007387 */ /* 0x0003e80000100800 */
[----:B-1----:R-:W2:Y:S04]  /*1eca0*/  LDL.LU R2, [R1+0xd78] ;  /* 0x000d780001027983 */ /* 0x002ea80000300800 */
[----:B------:R1:W-:Y:S01]  /*1ecb0*/  STL [R1+0xce0], R24 ;  /* 0x000ce01801007387 */ /* 0x0003e20000100800 */
[----:B------:R-:W-:-:S02]  /*1ecc0*/  IADD3.X R11, PT, PT, R11, UR4, RZ, P3, !PT ;  /* 0x000000040b0b7c10 */ /* 0x000fc40009ffe4ff */
[----:B------:R-:W-:Y:S01]  /*1ecd0*/  IADD3 R16, P3, PT, R16, UR10, RZ ;  /* 0x0000000a10107c10 */ /* 0x000fe2000ff7e0ff */
[----:B-1----:R0:W5:Y:S04]  /*1ece0*/  LDL.LU R24, [R1+0xd74] ;  /* 0x000d740001187983 */ /* 0x0021680000300800 */
[----:B------:R1:W-:Y:S01]  /*1ecf0*/  STL [R1+0xcac], R25 ;  /* 0x000cac1901007387 */ /* 0x0003e20000100800 */
[----:B------:R-:W-:Y:S02]  /*1ed00*/  IADD3.X R17, PT, PT, R17, UR4, RZ, P4, !PT ;  /* 0x0000000411117c10 */ /* 0x000fe4000a7fe4ff */
[----:B------:R-:W-:Y:S01]  /*1ed10*/  IADD3 R12, P4, PT, R12, UR10, RZ ;  /* 0x0000000a0c0c7c10 */ /* 0x000fe2000ff9e0ff */
[----:B-1----:R0:W5:Y:S04]  /*1ed20*/  LDL.LU R25, [R1+0xd70] ;  /* 0x000d700001197983 */ /* 0x0021680000300800 */
[----:B------:R1:W-:Y:S01]  /*1ed30*/  STL [R1+0xce8], R26 ;  /* 0x000ce81a01007387 */ /* 0x0003e20000100800 */
[----:B------:R-:W-:-:S03]  /*1ed40*/  IADD3.X R13, PT, PT, R13, UR4, RZ, P5, !PT ;  /* 0x000000040d0d7c10 */ /* 0x000fc6000affe4ff */
[----:B-1----:R0:W5:Y:S04]  /*1ed50*/  LDL.LU R26, [R1+0xd6c] ;  /* 0x000d6c00011a7983 */ /* 0x0021680000300800 */
[----:B------:R1:W-:Y:S01]  /*1ed60*/  STL [R1+0xcb4], R27 ;  /* 0x000cb41b01007387 */ /* 0x0003e20000100800 */
[----:B------:R-:W-:-:S03]  /*1ed70*/  IADD3 R29, P5, PT, R29, UR10, RZ ;  /* 0x0000000a1d1d7c10 */ /* 0x000fc6000ffbe0ff */
[----:B-1----:R0:W5:Y:S04]  /*1ed80*/  LDL.LU R27, [R1+0xd68] ;  /* 0x000d6800011b7983 */ /* 0x0021680000300800 */
[----:B------:R1:W-:Y:S01]  /*1ed90*/  STL [R1+0xcf0], R10 ;  /* 0x000cf00a01007387 */ /* 0x0003e20000100800 */
[----:B------:R-:W-:-:S03]  /*1eda0*/  IADD3.X R28, PT, PT, R28, UR4, RZ, P6, !PT ;  /* 0x000000041c1c7c10 */ /* 0x000fc6000b7fe4ff */
[----:B-1----:R0:W5:Y:S04]  /*1edb0*/  LDL.LU R10, [R1+0xd64] ;  /* 0x000d6400010a7983 */ /* 0x0021680000300800 */
[----:B------:R1:W-:Y:S04]  /*1edc0*/  STL [R1+0xcbc], R11 ;  /* 0x000cbc0b01007387 */ /* 0x0003e80000100800 */
[----:B-1----:R0:W5:Y:S04]  /*1edd0*/  LDL.LU R11, [R1+0xd60] ;  /* 0x000d6000010b7983 */ /* 0x0021680000300800 */
[----:B------:R1:W-:Y:S01]  /*1ede0*/  STL [R1+0xcf8], R16 ;  /* 0x000cf81001007387 */ /* 0x0003e20000100800 */
[----:B------:R-:W-:-:S03]  /*1edf0*/  IADD3 R5, P6, PT, R5, UR10, RZ ;  /* 0x0000000a05057c10 */ /* 0x000fc6000ffde0ff */
[----:B-1----:R0:W5:Y:S04]  /*1ee00*/  LDL.LU R16, [R1+0xd5c] ;  /* 0x000d5c0001107983 */ /* 0x0021680000300800 */
[----:B------:R1:W-:Y:S01]  /*1ee10*/  STL [R1+0xcc4], R17 ;  /* 0x000cc41101007387 */ /* 0x0003e20000100800 */
[----:B------:R-:W-:-:S03]  /*1ee20*/  IADD3.X R6, PT, PT, R6, UR4, RZ, P1, !PT ;  /* 0x0000000406067c10 */ /* 0x000fc60008ffe4ff */
[----:B-1----:R0:W5:Y:S04]  /*1ee30*/  LDL.LU R17, [R1+0xd58] ;  /* 0x000d580001117983 */ /* 0x0021680000300800 */
[----:B------:R1:W-:Y:S01]  /*1ee40*/  STL [R1+0xd00], R12 ;  /* 0x000d000c01007387 */ /* 0x0003e20000100800 */
[----:B------:R-:W-:Y:S02]  /*1ee50*/  IADD3 R7, P1, PT, R7, UR10, RZ ;  /* 0x0000000a07077c10 */ /* 0x000fe4000ff3e0ff */
[----:B------:R-:W-:Y:S01]  /*1ee60*/  IADD3.X R14, PT, PT, R14, UR4, RZ, P2, !PT ;  /* 0x000000040e0e7c10 */ /* 0x000fe200097fe4ff */
[----:B-1----:R0:W5:Y:S04]  /*1ee70*/  LDL.LU R12, [R1+0xd54] ;  /* 0x000d5400010c7983 */ /* 0x0021680000300800 */
[----:B------:R1:W-:Y:S01]  /*1ee80*/  STL [R1+0xccc], R13 ;  /* 0x000ccc0d01007387 */ /* 0x0003e20000100800 */
[----:B------:R-:W-:-:S02]  /*1ee90*/  IADD3 R15, P2, PT, R15, UR10, RZ ;  /* 0x0000000a0f0f7c10 */ /* 0x000fc4000ff5e0ff */
[----:B------:R-:W-:Y:S01]  /*1eea0*/  IADD3.X R20, PT, PT, R20, UR4, RZ, P3, !PT ;  /* 0x0000000414147c10 */ /* 0x000fe20009ffe4ff */
[----:B-1----:R0:W5:Y:S04]  /*1eeb0*/  LDL.LU R13, [R1+0xd50] ;  /* 0x000d5000010d7983 */ /* 0x0021680000300800 */
[----:B------:R1:W-:Y:S04]  /*1eec0*/  STL [R1+0xd08], R29 ;  /* 0x000d081d01007387 */ /* 0x0003e80000100800 */
[----:B------:R0:W-:Y:S04]  /*1eed0*/  STL [R1+0xcd4], R28 ;  /* 0x000cd41c01007387 */ /* 0x0001e80000100800 */
[----:B------:R-:W-:Y:S04]  /*1eee0*/  STL [R1+0xd10], R5 ;  /* 0x000d100501007387 */ /* 0x000fe80000100800 */
[----:B------:R-:W-:Y:S01]  /*1eef0*/  STL [R1+0xcdc], R6 ;  /* 0x000cdc0601007387 */ /* 0x000fe20000100800 */
[----:B------:R-:W-:-:S02]  /*1ef00*/  IADD3.X R21, PT, PT, R21, UR4, RZ, P4, !PT ;  /* 0x0000000415157c10 */ /* 0x000fc4000a7fe4ff */
[----:B------:R-:W-:Y:S02]  /*1ef10*/  IADD3.X R22, PT, PT, R22, UR4, RZ, P5, !PT ;  /* 0x0000000416167c10 */ /* 0x000fe4000affe4ff */
[----:B------:R-:W-:Y:S02]  /*1ef20*/  IADD3.X R23, PT, PT, R23, UR4, RZ, P6, !PT ;  /* 0x0000000417177c10 */ /* 0x000fe4000b7fe4ff */
[----:B------:R-:W-:Y:S02]  /*1ef30*/  IADD3.X R18, PT, PT, R18, UR4, RZ, P1, !PT ;  /* 0x0000000412127c10 */ /* 0x000fe40008ffe4ff */
[----:B------:R-:W-:Y:S01]  /*1ef40*/  IADD3.X R19, PT, PT, R19, UR4, RZ, P2, !PT ;  /* 0x0000000413137c10 */ /* 0x000fe200097fe4ff */
[----:B-1----:R-:W1:Y:S01]  /*1ef50*/  LDC R29, c[0x0][0x3a8] ;  /* 0x0000ea00ff1d7b82 */ /* 0x002e620000000800 */
[----:B0-----:R-:W0:Y:S01]  /*1ef60*/  S2R R28, SR_TID.X ;  /* 0x00000000001c7919 */ /* 0x001e220000002100 */
[----:B------:R3:W-:Y:S04]  /*1ef70*/  STL [R1+0xd18], R7 ;  /* 0x000d180701007387 */ /* 0x0007e80000100800 */
[----:B------:R0:W-:Y:S04]  /*1ef80*/  STL [R1+0xce4], R14 ;  /* 0x000ce40e01007387 */ /* 0x0001e80000100800 */
[----:B------:R0:W-:Y:S04]  /*1ef90*/  STL [R1+0xd1c], R15 ;  /* 0x000d1c0f01007387 */ /* 0x0001e80000100800 */
[----:B------:R0:W-:Y:S04]  /*1efa0*/  STL [R1+0xcec], R20 ;  /* 0x000cec1401007387 */ /* 0x0001e80000100800 */
[----:B------:R0:W-:Y:S04]  /*1efb0*/  STL [R1+0xcf4], R21 ;  /* 0x000cf41501007387 */ /* 0x0001e80000100800 */
[----:B------:R0:W-:Y:S04]  /*1efc0*/  STL [R1+0xcfc], R22 ;  /* 0x000cfc1601007387 */ /* 0x0001e80000100800 */
[----:B------:R0:W-:Y:S04]  /*1efd0*/  STL [R1+0xd04], R23 ;  /* 0x000d041701007387 */ /* 0x0001e80000100800 */
[----:B------:R0:W-:Y:S01]  /*1efe0*/  STL [R1+0xd0c], R18 ;  /* 0x000d0c1201007387 */ /* 0x0001e20000100800 */
[----:B-1----:R-:W-:-:S04]  /*1eff0*/  IMAD.SHL.U32 R29, R29, 0x80, RZ ;  /* 0x000000801d1d7824 */ /* 0x002fc800078e00ff */
[----:B------:R-:W-:Y:S01]  /*1f000*/  IMAD.SHL.U32 R29, R29, 0x2, RZ ;  /* 0x000000021d1d7824 */ /* 0x000fe200078e00ff */
[----:B0-----:R-:W-:-:S05]  /*1f010*/  LOP3.LUT R28, R28, 0x3f, RZ, 0xc0, !PT ;  /* 0x0000003f1c1c7812 */ /* 0x001fca00078ec0ff */
[----:B------:R-:W-:Y:S02]  /*1f020*/  IMAD.SHL.U32 R28, R28, 0x2, RZ ;  /* 0x000000021c1c7824 */ /* 0x000fe400078e00ff */
[----:B---3--:R-:W-:Y:S02]  /*1f030*/  IMAD.MOV.U32 R7, RZ, RZ, R8 ;  /* 0x000000ffff077224 */ /* 0x008fe400078e0008 */
[----:B--2---:R-:W-:Y:S02]  /*1f040*/  IMAD.MOV.U32 R6, RZ, RZ, R2 ;  /* 0x000000ffff067224 */ /* 0x004fe400078e0002 */
[----:B----4-:R-:W-:Y:S02]  /*1f050*/  IMAD.MOV.U32 R2, RZ, RZ, R3 ;  /* 0x000000ffff027224 */ /* 0x010fe400078e0003 */
[----:B------:R-:W-:-:S05]  /*1f060*/  IMAD.MOV.U32 R3, RZ, RZ, R9 ;  /* 0x000000ffff037224 */ /* 0x000fca00078e0009 */
[----:B------:R0:W-:Y:S04]  /*1f070*/  STL.64 [R1+0x110], R2 ;  /* 0x0001100201007387 */ /* 0x0001e80000100a00 */
[----:B------:R0:W-:Y:S04]  /*1f080*/  STL [R1+0xd14], R19 ;  /* 0x000d141301007387 */ /* 0x0001e80000100800 */
[----:B------:R0:W-:Y:S01]  /*1f090*/  STL.64 [R1+0x118], R6 ;  /* 0x0001180601007387 */ /* 0x0001e20000100a00 */
[----:B------:R-:W-:Y:S05]  /*1f0a0*/  @P0 BRA `(.L_x_1) ;  /* 0xfffffe6c00dc0947 */ /* 0x000fea000383ffff */
[----:B-----5:R1:W-:Y:S04]  /*1f0b0*/  STL [R1+0xd58], R24 ;  /* 0x000d581801007387 */ /* 0x0203e80000100800 */
[----:B0-----:R-:W2:Y:S04]  /*1f0c0*/  LDL.LU R7, [R1+0x15c] ;  /* 0x00015c0001077983 */ /* 0x001ea80000300800 */
[----:B------:R0:W-:Y:S01]  /*1f0d0*/  STL [R1+0xd54], R17 ;  /* 0x000d541101007387 */ /* 0x0001e20000100800 */
[----:B-1----:R-:W-:-:S03]  /*1f0e0*/  IMAD.MOV.U32 R24, RZ, RZ, R4 ;  /* 0x000000ffff187224 */ /* 0x002fc600078e0004 */
[----:B0-----:R-:W3:Y:S04]  /*1f0f0*/  LDL.LU R17, [R1+0x174] ;  /* 0x0001740001117983 */ /* 0x001ee80000300800 */
[----:B------:R-:W3:Y:S04]  /*1f100*/  LDL.LU R6, [R1+0x154] ;  /* 0x0001540001067983 */ /* 0x000ee80000300800 */
[----:B------:R0:W-:Y:S04]  /*1f110*/  STL [R1+0xd50], R16 ;  /* 0x000d501001007387 */ /* 0x0001e80000100800 */
        /* <DEDUP_REMOVED lines=18> */
[----:B--2---:R-:W-:-:S03]  /*1f240*/  F2FP.F16.F32.PACK_AB R7, R24, R7 ;  /* 0x000000071807723e */ /* 0x004fc600000000ff */
[----:B------:R-:W2:Y:S01]  /*1f250*/  LDL.LU R24, [R1+0xd58] ;  /* 0x000d580001187983 */ /* 0x000ea20000300800 */
[----:B---3--:R-:W-:-:S03]  /*1f260*/  F2FP.F16.F32.PACK_AB R6, R17, R6 ;  /* 0x000000061106723e */ /* 0x008fc600000000ff */
[----:B------:R-:W3:Y:S01]  /*1f270*/  LDL.LU R17, [R1+0xd54] ;  /* 0x000d540001117983 */ /* 0x000ee20000300800 */
[----:B----4-:R-:W-:-:S03]  /*1f280*/  F2FP.F16.F32.PACK_AB R5, R16, R5 ;  /* 0x000000051005723e */ /* 0x010fc600000000ff */
[----:B------:R-:W4:Y:S01]  /*1f290*/  LDL.LU R16, [R1+0xd50] ;  /* 0x000d500001107983 */ /* 0x000f220000300800 */
[----:B------:R-:W-:Y:S02]  /*1f2a0*/  F2FP.F16.F32.PACK_AB R4, R28, R4 ;  /* 0x000000041c04723e */ /* 0x000fe400000000ff */
[----:B------:R-:W-:Y:S02]  /*1f2b0*/  F2FP.F16.F32.PACK_AB R11, R0, R11 ;  /* 0x0000000b000b723e */ /* 0x000fe400000000ff */
[----:B------:R-:W-:Y:S02]  /*1f2c0*/  F2FP.F16.F32.PACK_AB R10, R29, R10 ;  /* 0x0000000a1d0a723e */ /* 0x000fe400000000ff */
[----:B------:R-:W-:Y:S02]  /*1f2d0*/  F2FP.F16.F32.PACK_AB R9, R3, R9 ;  /* 0x000000090309723e */ /* 0x000fe400000000ff */
[----:B------:R-:W-:Y:S02]  /*1f2e0*/  F2FP.F16.F32.PACK_AB R8, R2, R8 ;  /* 0x000000080208723e */ /* 0x000fe400000000ff */
[----:B------:R-:W-:-:S02]  /*1f2f0*/  F2FP.F16.F32.PACK_AB R15, R27, R15 ;  /* 0x0000000f1b0f723e */ /* 0x000fc400000000ff */
[----:B------:R-:W-:Y:S02]  /*1f300*/  F2FP.F16.F32.PACK_AB R14, R25, R14 ;  /* 0x0000000e190e723e */ /* 0x000fe400000000ff */
[----:B------:R-:W-:Y:S02]  /*1f310*/  F2FP.F16.F32.PACK_AB R13, R20, R13 ;  /* 0x0000000d140d723e */ /* 0x000fe400000000ff */
[----:B------:R-:W-:Y:S02]  /*1f320*/  F2FP.F16.F32.PACK_AB R12, R21, R12 ;  /* 0x0000000c150c723e */ /* 0x000fe400000000ff */
[----:B------:R-:W-:Y:S02]  /*1f330*/  F2FP.F16.F32.PACK_AB R19, R26, R19 ;  /* 0x000000131a13723e */ /* 0x000fe400000000ff */
[----:B--2---:R-:W-:Y:S02]  /*1f340*/  F2FP.F16.F32.PACK_AB R18, R24, R18 ;  /* 0x000000121812723e */ /* 0x004fe400000000ff */
[----:B---3--:R-:W-:-:S02]  /*1f350*/  F2FP.F16.F32.PACK_AB R17, R22, R17 ;  /* 0x000000111611723e */ /* 0x008fc400000000ff */
[----:B----4-:R-:W-:-:S07]  /*1f360*/  F2FP.F16.F32.PACK_AB R16, R23, R16 ;  /* 0x000000101710723e */ /* 0x010fce00000000ff */
.L_x_0:
[----:B-----5:R-:W1:Y:S01]  /*1f370*/  S2R R20, SR_TID.X ;  /* 0x0000000000147919 */ /* 0x020e620000002100 */
[----:B------:R-:W2:Y:S01]  /*1f380*/  S2UR UR5, SR_CgaCtaId ;  /* 0x00000000000579c3 */ /* 0x000ea20000008800 */
[----:B------:R-:W-:Y:S01]  /*1f390*/  UMOV UR4, 0x400 ;  /* 0x0000040000047882 */ /* 0x000fe20000000000 */
[----:B------:R-:W3:Y:S01]  /*1f3a0*/  LDCU.128 UR12, c[0x0][0x390] ;  /* 0x00007200ff0c77ac */ /* 0x000ee20008000c00 */
[----:B------:R-:W4:Y:S01]  /*1f3b0*/  S2R R21, SR_TID.X ;  /* 0x0000000000157919 */ /* 0x000f220000002100 */
[----:B------:R-:W3:Y:S01]  /*1f3c0*/  LDL.LU R27, [R1+0xd20] ;  /* 0x000d2000011b7983 */ /* 0x000ee20000300800 */
[----:B--2---:R-:W-:Y:S01]  /*1f3d0*/  ULEA UR4, UR5, UR4, 0x18 ;  /* 0x0000000405047291 */ /* 0x004fe2000f8ec0ff */
[----:B------:R-:W2:Y:S01]  /*1f3e0*/  LDCU UR5, c[0x0][0x3b4] ;  /* 0x00007680ff0577ac */ /* 0x000ea20008000800 */
[C---:B-1----:R-:W-:Y:S02]  /*1f3f0*/  IMAD.SHL.U32 R0, R20.reuse, 0x10, RZ ;  /* 0x0000001014007824 */ /* 0x042fe400078e00ff */
[----:B------:R-:W-:-:S02]  /*1f400*/  IMAD.SHL.U32 R2, R20, 0x20, RZ ;  /* 0x0000002014027824 */ /* 0x000fc400078e00ff */
[----:B------:R-:W-:Y:S01]  /*1f410*/  IMAD.SHL.U32 R20, R20, 0x8, RZ ;  /* 0x0000000814147824 */ /* 0x000fe200078e00ff */
[----:B------:R-:W-:Y:S02]  /*1f420*/  LOP3.LUT R0, R0, 0xf0, RZ, 0xc0, !PT ;  /* 0x000000f000007812 */ /* 0x000fe400078ec0ff */
[----:B------:R-:W-:Y:S02]  /*1f430*/  LOP3.LUT R3, R2, 0x200, RZ, 0xc0, !PT ;  /* 0x0000020002037812 */ /* 0x000fe400078ec0ff */
[----:B------:R-:W-:Y:S02]  /*1f440*/  LOP3.LUT R2, R20, 0x100, RZ, 0xc0, !PT ;  /* 0x0000010014027812 */ /* 0x000fe400078ec0ff */
[----:B------:R-:W-:Y:S02]  /*1f450*/  IADD3 R3, PT, PT, R3, UR4, R0 ;  /* 0x0000000403037c10 */ /* 0x000fe4000fffe000 */
[----:B----4-:R-:W-:-:S03]  /*1f460*/  LOP3.LUT R21, R21, 0x3f, RZ, 0xc0, !PT ;  /* 0x0000003f15157812 */ /* 0x010fc600078ec0ff */
[----:B------:R-:W-:Y:S01]  /*1f470*/  IMAD.IADD R2, R2, 0x1, R3 ;  /* 0x0000000102027824 */ /* 0x000fe200078e0203 */
[----:B------:R-:W-:Y:S01]  /*1f480*/  BAR.SYNC.DEFER_BLOCKING 0x0 ;  /* 0x0000000000007b1d */ /* 0x000fe20000010000 */
[----:B------:R-:W-:-:S05]  /*1f490*/  LEA R0, R21, UR4, 0x4 ;  /* 0x0000000415007c11 */ /* 0x000fca000f8e20ff */
[----:B------:R-:W1:Y:S01]  /*1f4a0*/  LDCU UR4, c[0x0][0x3b8] ;  /* 0x00007700ff0477ac */ /* 0x000e620008000800 */
[----:B------:R-:W-:Y:S01]  /*1f4b0*/  STSM.16.M88.4 [R2], R16 ;  /* 0x0000001002007844 */ /* 0x000fe20000000200 */
[----:B------:R-:W-:Y:S06]  /*1f4c0*/  BAR.SYNC.DEFER_BLOCKING 0x0 ;  /* 0x0000000000007b1d */ /* 0x000fec0000010000 */
[----:B------:R-:W4:Y:S02]  /*1f4d0*/  LDS.128 R16, [R0] ;  /* 0x0000000000107984 */ /* 0x000f240000000c00 */
[----:B------:R-:W-:Y:S06]  /*1f4e0*/  BAR.SYNC.DEFER_BLOCKING 0x0 ;  /* 0x0000000000007b1d */ /* 0x000fec0000010000 */
[----:B------:R-:W-:Y:S02]  /*1f4f0*/  STSM.16.M88.4 [R2], R12 ;  /* 0x0000000c02007844 */ /* 0x000fe40000000200 */
[----:B------:R-:W-:Y:S06]  /*1f500*/  BAR.SYNC.DEFER_BLOCKING 0x0 ;  /* 0x0000000000007b1d */ /* 0x000fec0000010000 */
[----:B----4-:R4:W-:Y:S04]  /*1f510*/  STL [R1+0xd54], R19 ;  /* 0x000d541301007387 */ /* 0x0109e80000100800 */
[----:B----4-:R-:W2:Y:S04]  /*1f520*/  LDL R19, [R1+0xd40] ;  /* 0x000d400001137983 */ /* 0x010ea80000100800 */
[----:B------:R-:W4:Y:S01]  /*1f530*/  LDS.128 R12, [R0] ;  /* 0x00000000000c7984 */ /* 0x000f220000000c00 */
[----:B------:R-:W-:Y:S06]  /*1f540*/  BAR.SYNC.DEFER_BLOCKING 0x0 ;  /* 0x0000000000007b1d */ /* 0x000fec0000010000 */
[----:B----4-:R4:W-:Y:S04]  /*1f550*/  STL [R1+0xd50], R15 ;  /* 0x000d500f01007387 */ /* 0x0109e80000100800 */
[----:B----4-:R-:W4:Y:S01]  /*1f560*/  LDL R15, [R1+0xd44] ;  /* 0x000d4400010f7983 */ /* 0x010f220000100800 */
[----:B------:R-:W-:-:S02]  /*1f570*/  PRMT R26, R16, 0x7632, R26 ;  /* 0x00007632101a7816 */ /* 0x000fc4000000001a */
[----:B------:R-:W-:Y:S01]  /*1f580*/  PRMT R29, R12, 0x7632, R29 ;  /* 0x000076320c1d7816 */ /* 0x000fe2000000001d */
[----:B------:R-:W-:Y:S01]  /*1f590*/  STSM.16.M88.4 [R2], R8 ;  /* 0x0000000802007844 */ /* 0x000fe20000000200 */
[----:B------:R-:W-:Y:S06]  /*1f5a0*/  BAR.SYNC.DEFER_BLOCKING 0x0 ;  /* 0x0000000000007b1d */ /* 0x000fec0000010000 */
[----:B------:R-:W0:Y:S02]  /*1f5b0*/  LDS.128 R8, [R0] ;  /* 0x0000000000087984 */ /* 0x000e240000000c00 */
[----:B------:R-:W-:Y:S06]  /*1f5c0*/  BAR.SYNC.DEFER_BLOCKING 0x0 ;  /* 0x0000000000007b1d */ /* 0x000fec0000010000 */
[----:B------:R-:W-:Y:S01]  /*1f5d0*/  STSM.16.M88.4 [R2], R4 ;  /* 0x0000000402007844 */ /* 0x000fe20000000200 */
[----:B---3--:R-:W-:-:S02]  /*1f5e0*/  VIADD R3, R27, 0x1 ;  /* 0x000000011b037836 */ /* 0x008fc40000000000 */
[C---:B------:R-:W-:Y:S02]  /*1f5f0*/  VIADD R20, R27.reuse, 0x2 ;  /* 0x000000021b147836 */ /* 0x040fe40000000000 */
[----:B------:R-:W-:Y:S01]  /*1f600*/  VIADD R22, R27, 0x3 ;  /* 0x000000031b167836 */ /* 0x000fe20000000000 */
[----:B------:R-:W-:Y:S01]  /*1f610*/  BAR.SYNC.DEFER_BLOCKING 0x0 ;  /* 0x0000000000007b1d */ /* 0x000fe20000010000 */
[----:B------:R-:W-:Y:S01]  /*1f620*/  ISETP.GE.AND P4, PT, R3, UR15, PT ;  /* 0x0000000f03007c0c */ /* 0x000fe2000bf86270 */
[----:B------:R-:W-:Y:S01]  /*1f630*/  VIADD R3, R27, 0x4 ;  /* 0x000000041b037836 */ /* 0x000fe20000000000 */
[----:B------:R-:W-:Y:S02]  /*1f640*/  ISETP.GE.AND P6, PT, R20, UR15, PT ;  /* 0x0000000f14007c0c */ /* 0x000fe4000bfc6270 */
[----:B------:R-:W-:Y:S02]  /*1f650*/  ISETP.GE.AND P0, PT, R22, UR15, PT ;  /* 0x0000000f16007c0c */ /* 0x000fe4000bf06270 */
[----:B------:R-:W-:Y:S01]  /*1f660*/  ISETP.GE.AND P1, PT, R3, UR15, PT ;  /* 0x0000000f03007c0c */ /* 0x000fe2000bf26270 */
[----:B-1----:R-:W-:-:S02]  /*1f670*/  IMAD R3, R27, UR4, RZ ;  /* 0x000000041b037c24 */ /* 0x002fc4000f8e02ff */
[C---:B--2---:R-:W-:Y:S01]  /*1f680*/  IMAD R21, R19.reuse, UR5, RZ ;  /* 0x0000000513157c24 */ /* 0x044fe2000f8e02ff */
[----:B------:R-:W-:-:S04]  /*1f690*/  ISETP.GE.AND P2, PT, R19, UR14, PT ;  /* 0x0000000e13007c0c */ /* 0x000fc8000bf46270 */
[----:B------:R-:W-:Y:S02]  /*1f6a0*/  LEA R20, P3, R21, UR12, 0x1 ;  /* 0x0000000c15147c11 */ /* 0x000fe4000f8608ff */
[----:B------:R-:W-:Y:S02]  /*1f6b0*/  ISETP.LT.AND P2, PT, R27, UR15, !P2 ;  /* 0x0000000f1b007c0c */ /* 0x000fe4000d741270 */
[----:B------:R-:W-:-:S03]  /*1f6c0*/  LEA.HI.X.SX32 R21, R21, UR13, 0x1, P3 ;  /* 0x0000000d15157c11 */ /* 0x000fc600098f0eff */
[----:B------:R-:W-:-:S08]  /*1f6d0*/  IMAD.WIDE R22, R3, 0x2, R20 ;  /* 0x0000000203167825 */ /* 0x000fd000078e0214 */
[----:B------:R1:W-:Y:S02]  /*1f6e0*/  @P2 STG.E.U16 desc[UR8][R22.64], R16 ;  /* 0x0000001016002986 */ /* 0x0003e4000c101508 */
[----:B-1----:R-:W-:Y:S02]  /*1f6f0*/  IMAD.MOV.U32 R23, RZ, RZ, R27 ;  /* 0x000000ffff177224 */ /* 0x002fe400078e001b */
[----:B------:R-:W-:Y:S02]  /*1f700*/  VIADD R27, R3, UR4 ;  /* 0x00000004031b7c36 */ /* 0x000fe40008000000 */
[----:B------:R-:W-:Y:S02]  /*1f710*/  VIADD R28, R23, 0x5 ;  /* 0x00000005171c7836 */ /* 0x000fe40000000000 */
[----:B------:R-:W-:-:S04]  /*1f720*/  IMAD.WIDE R4, R27, 0x2, R20 ;  /* 0x000000021b047825 */ /* 0x000fc800078e0214 */
[C---:B----4-:R-:W-:Y:S01]  /*1f730*/  IMAD R25, R15.reuse, UR5, RZ ;  /* 0x000000050f197c24 */ /* 0x050fe2000f8e02ff */
[----:B------:R-:W-:-:S04]  /*1f740*/  ISETP.GE.AND P5, PT, R15, UR14, PT ;  /* 0x0000000e0f007c0c */ /* 0x000fc8000bfa6270 */
[----:B------:R-:W-:Y:S02]  /*1f750*/  LEA R24, P3, R25, UR12, 0x1 ;  /* 0x0000000c19187c11 */ /* 0x000fe4000f8608ff */
[----:B------:R-:W-:Y:S02]  /*1f760*/  ISETP.LT.AND P2, PT, R23, UR15, !P5 ;  /* 0x0000000f17007c0c */ /* 0x000fe4000ef41270 */
[----:B------:R-:W-:Y:S02]  /*1f770*/  ISETP.LT.AND P5, PT, R19, UR14, !P4 ;  /* 0x0000000e13007c0c */ /* 0x000fe4000e7a1270 */
[----:B------:R-:W-:Y:S02]  /*1f780*/  ISETP.LT.AND P4, PT, R15, UR14, !P4 ;  /* 0x0000000e0f007c0c */ /* 0x000fe4000e781270 */
[----:B------:R-:W-:Y:S02]  /*1f790*/  LEA.HI.X.SX32 R25, R25, UR13, 0x1, P3 ;  /* 0x0000000d19197c11 */ /* 0x000fe400098f0eff */
[----:B------:R-:W-:Y:S01]  /*1f7a0*/  ISETP.GE.AND P3, PT, R28, UR15, PT ;  /* 0x0000000f1c007c0c */ /* 0x000fe2000bf66270 */
[----:B------:R-:W-:-:S04]  /*1f7b0*/  IMAD.WIDE R2, R3, 0x2, R24 ;  /* 0x0000000203027825 */ /* 0x000fc800078e0218 */
[----:B------:R-:W-:Y:S01]  /*1f7c0*/  IMAD.WIDE R6, R27, 0x2, R24 ;  /* 0x000000021b067825 */ /* 0x000fe200078e0218 */
[----:B------:R1:W-:Y:S01]  /*1f7d0*/  @P2 STG.E.U16 desc[UR8][R2.64], R26 ;  /* 0x0000001a02002986 */ /* 0x0003e2000c101508 */
[----:B------:R-:W-:-:S03]  /*1f7e0*/  ISETP.LT.AND P2, PT, R19, UR14, !P6 ;  /* 0x0000000e13007c0c */ /* 0x000fc6000f741270 */
[----:B------:R-:W-:Y:S04]  /*1f7f0*/  @P5 STG.E.U16 desc[UR8][R4.64], R12 ;  /* 0x0000000c04005986 */ /* 0x000fe8000c101508 */
[----:B------:R-:W2:Y:S04]  /*1f800*/  LDL.LU R19, [R1+0xd54] ;  /* 0x000d540001137983 */ /* 0x000ea80000300800 */
[----:B------:R3:W-:Y:S01]  /*1f810*/  @P4 STG.E.U16 desc[UR8][R6.64], R29 ;  /* 0x0000001d06004986 */ /* 0x0007e2000c101508 */
[----:B------:R-:W-:Y:S01]  /*1f820*/  VIADD R27, R27, UR4 ;  /* 0x000000041b1b7c36 */ /* 0x000fe20008000000 */
[----:B------:R-:W-:Y:S01]  /*1f830*/  PRMT R28, R17, 0x7632, R28 ;  /* 0x00007632111c7816 */ /* 0x000fe2000000001c */
[----:B-1----:R-:W-:Y:S01]  /*1f840*/  IMAD.MOV.U32 R26, RZ, RZ, R23 ;  /* 0x000000ffff1a7224 */ /* 0x002fe200078e0017 */
[----:B---3--:R-:W3:Y:S01]  /*1f850*/  LDL R29, [R1+0xd40] ;  /* 0x000d4000011d7983 */ /* 0x008ee20000100800 */
[----:B------:R-:W-:Y:S01]  /*1f860*/  ISETP.LT.AND P6, PT, R15, UR14, !P6 ;  /* 0x0000000e0f007c0c */ /* 0x000fe2000f7c1270 */
[----:B------:R-:W-:-:S04]  /*1f870*/  IMAD.WIDE R2, R27, 0x2, R20 ;  /* 0x000000021b027825 */ /* 0x000fc800078e0214 */
[C---:B------:R-:W-:Y:S01]  /*1f880*/  IMAD.WIDE R4, R27.reuse, 0x2, R24 ;  /* 0x000000021b047825 */ /* 0x040fe200078e0218 */
[----:B------:R1:W-:Y:S03]  /*1f890*/  @P2 STG.E.U16 desc[UR8][R2.64], R17 ;  /* 0x0000001102002986 */ /* 0x0003e6000c101508 */
[----:B------:R-:W-:-:S04]  /*1f8a0*/  VIADD R23, R27, UR4 ;  /* 0x000000041b177c36 */ /* 0x000fc80008000000 */
[----:B------:R4:W-:Y:S01]  /*1f8b0*/  @P6 STG.E.U16 desc[UR8][R4.64], R28 ;  /* 0x0000001c04006986 */ /* 0x0009e2000c101508 */
[C---:B------:R-:W-:Y:S02]  /*1f8c0*/  VIADD R16, R26.reuse, 0x6 ;  /* 0x000000061a107836 */ /* 0x040fe40000000000 */
[----:B------:R-:W-:Y:S02]  /*1f8d0*/  VIADD R22, R26, 0x7 ;  /* 0x000000071a167836 */ /* 0x000fe40000000000 */
[C---:B------:R-:W-:Y:S01]  /*1f8e0*/  VIADD R27, R23.reuse, UR4 ;  /* 0x00000004171b7c36 */ /* 0x040fe20008000000 */
[----:B------:R-:W-:Y:S01]  /*1f8f0*/  ISETP.GE.AND P5, PT, R16, UR15, PT ;  /* 0x0000000f10007c0c */ /* 0x000fe2000bfa6270 */
[----:B------:R-:W-:Y:S01]  /*1f900*/  IMAD.WIDE R6, R23, 0x2, R20 ;  /* 0x0000000217067825 */ /* 0x000fe200078e0214 */
[----:B------:R-:W-:-:S03]  /*1f910*/  ISETP.GE.AND P2, PT, R22, UR15, PT ;  /* 0x0000000f16007c0c */ /* 0x000fc6000bf46270 */
[----:B-1----:R-:W-:Y:S01]  /*1f920*/  IMAD.WIDE R2, R23, 0x2, R24 ;  /* 0x0000000217027825 */ /* 0x002fe200078e0218 */
[----:B----4-:R-:W-:Y:S02]  /*1f930*/  PRMT R5, R13, 0x7632, R5 ;  /* 0x000076320d057816 */ /* 0x010fe40000000005 */
[----:B------:R-:W-:Y:S01]  /*1f940*/  PRMT R28, R18, 0x7632, R28 ;  /* 0x00007632121c7816 */ /* 0x000fe2000000001c */
[----:B------:R-:W-:-:S04]  /*1f950*/  IMAD.WIDE R16, R27, 0x2, R20 ;  /* 0x000000021b107825 */ /* 0x000fc800078e0214 */
[----:B------:R-:W-:-:S04]  /*1f960*/  IMAD.WIDE R22, R27, 0x2, R24 ;  /* 0x000000021b167825 */ /* 0x000fc800078e0218 */
[----:B------:R-:W-:-:S04]  /*1f970*/  IMAD.MOV.U32 R4, RZ, RZ, R26 ;  /* 0x000000ffff047224 */ /* 0x000fc800078e001a */
[C---:B------:R-:W-:Y:S02]  /*1f980*/  VIADD R12, R4.reuse, 0x8 ;  /* 0x00000008040c7836 */ /* 0x040fe40000000000 */
[----:B------:R-:W-:Y:S01]  /*1f990*/  VIADD R26, R4, 0x9 ;  /* 0x00000009041a7836 */ /* 0x000fe20000000000 */
[----:B---3--:R-:W-:Y:S02]  /*1f9a0*/  ISETP.LT.AND P4, PT, R29, UR14, !P0 ;  /* 0x0000000e1d007c0c */ /* 0x008fe4000c781270 */
[----:B------:R-:W-:Y:S02]  /*1f9b0*/  ISETP.LT.AND P0, PT, R15, UR14, !P0 ;  /* 0x0000000e0f007c0c */ /* 0x000fe4000c701270 */
[----:B------:R-:W-:Y:S02]  /*1f9c0*/  ISETP.LT.AND P6, PT, R29, UR14, !P1 ;  /* 0x0000000e1d007c0c */ /* 0x000fe4000cfc1270 */
[----:B------:R-:W-:-:S07]  /*1f9d0*/  ISETP.LT.AND P1, PT, R15, UR14, !P1 ;  /* 0x0000000e0f007c0c */ /* 0x000fce000cf21270 */
[----:B------:R1:W-:Y:S04]  /*1f9e0*/  @P4 STG.E.U16 desc[UR8][R6.64], R13 ;  /* 0x0000000d06004986 */ /* 0x0003e8000c101508 */
[----:B------:R3:W-:Y:S04]  /*1f9f0*/  @P0 STG.E.U16 desc[UR8][R2.64], R5 ;  /* 0x0000000502000986 */ /* 0x0007e8000c101508 */
[----:B------:R4:W-:Y:S01]  /*1fa00*/  @P6 STG.E.U16 desc[UR8][R16.64], R18 ;  /* 0x0000001210006986 */ /* 0x0009e2000c101508 */
[----:B------:R-:W-:-:S03]  /*1fa10*/  ISETP.LT.AND P6, PT, R29, UR14, !P5 ;  /* 0x0000000e1d007c0c */ /* 0x000fc6000efc1270 */
[----:B------:R0:W-:Y:S01]  /*1fa20*/  @P1 STG.E.U16 desc[UR8][R22.64], R28 ;  /* 0x0000001c16001986 */ /* 0x0001e2000c101508 */
[----:B------:R-:W-:Y:S01]  /*1fa30*/  ISETP.LT.AND P1, PT, R29, UR14, !P3 ;  /* 0x0000000e1d007c0c */ /* 0x000fe2000df21270 */
[----:B-1----:R-:W-:Y:S01]  /*1fa40*/  VIADD R13, R27, UR4 ;  /* 0x000000041b0d7c36 */ /* 0x002fe20008000000 */
[C---:B------:R-:W-:Y:S02]  /*1fa50*/  ISETP.LT.AND P3, PT, R15.reuse, UR14, !P3 ;  /* 0x0000000e0f007c0c */ /* 0x040fe4000df61270 */
[----:B------:R-:W-:Y:S01]  /*1fa60*/  ISETP.LT.AND P5, PT, R15, UR14, !P5 ;  /* 0x0000000e0f007c0c */ /* 0x000fe2000efa1270 */
[C---:B---3--:R-:W-:Y:S01]  /*1fa70*/  IMAD.WIDE R2, R13.reuse, 0x2, R20 ;  /* 0x000000020d027825 */ /* 0x048fe200078e0214 */
[----:B------:R-:W-:Y:S01]  /*1fa80*/  ISETP.GE.AND P4, PT, R12, UR15, PT ;  /* 0x0000000f0c007c0c */ /* 0x000fe2000bf86270 */
[----:B------:R-:W3:Y:S02]  /*1fa90*/  LDL.LU R15, [R1+0xd50] ;  /* 0x000d5000010f7983 */ /* 0x000ee40000300800 */
[----:B----4-:R-:W-:-:S02]  /*1faa0*/  VIADD R18, R13, UR4 ;  /* 0x000000040d127c36 */ /* 0x010fc40008000000 */
[----:B0-----:R-:W-:Y:S02]  /*1fab0*/  IMAD.MOV.U32 R28, RZ, RZ, R4 ;  /* 0x000000ffff1c7224 */ /* 0x001fe400078e0004 */
[----:B------:R0:W1:Y:S01]  /*1fac0*/  LDS.128 R4, [R0] ;  /* 0x0000000000047984 */ /* 0x0000620000000c00 */
[----:B------:R-:W-:Y:S01]  /*1fad0*/  IMAD.WIDE R12, R13, 0x2, R24 ;  /* 0x000000020d0c7825 */ /* 0x000fe200078e0218 */
[----:B--2---:R-:W-:-:S03]  /*1fae0*/  PRMT R27, R19, 0x7632, R27 ;  /* 0x00007632131b7816 */ /* 0x004fc6000000001b */
[----:B------:R-:W-:Y:S01]  /*1faf0*/  IMAD.WIDE R16, R18, 0x2, R20 ;  /* 0x0000000212107825 */ /* 0x000fe200078e0214 */
[----:B0-----:R-:W-:-:S03]  /*1fb00*/  PRMT R0, R14, 0x7632, R0 ;  /* 0x000076320e007816 */ /* 0x001fc60000000000 */
[----:B------:R-:W-:Y:S01]  /*1fb10*/  IMAD.WIDE R22, R18, 0x2, R24 ;  /* 0x0000000212167825 */ /* 0x000fe200078e0218 */
[----:B------:R-:W-:Y:S04]  /*1fb20*/  @P1 STG.E.U16 desc[UR8][R2.64], R14 ;  /* 0x0000000e02001986 */ /* 0x000fe8000c101508 */
[----:B------:R0:W-:Y:S01]  /*1fb30*/  @P3 STG.E.U16 desc[UR8][R12.64], R0 ;  /* 0x000000000c003986 */ /* 0x0001e2000c101508 */
[----:B------:R-:W-:-:S03]  /*1fb40*/  ISETP.GE.AND P0, PT, R26, UR15, PT ;  /* 0x0000000f1a007c0c */ /* 0x000fc6000bf06270 */
[----:B------:R-:W-:Y:S01]  /*1fb50*/  @P6 STG.E.U16 desc[UR8][R16.64], R19 ;  /* 0x0000001310006986 */ /* 0x000fe2000c101508 */
[----:B------:R-:W-:-:S03]  /*1fb60*/  VIADD R26, R28, 0xa ;  /* 0x0000000a1c1a7836 */ /* 0x000fc60000000000 */
[----:B------:R2:W-:Y:S01]  /*1fb70*/  @P5 STG.E.U16 desc[UR8][R22.64], R27 ;  /* 0x0000001b16005986 */ /* 0x0005e2000c101508 */
[----:B0-----:R-:W-:Y:S01]  /*1fb80*/  IMAD.MOV.U32 R0, RZ, RZ, R28 ;  /* 0x000000ffff007224 */ /* 0x001fe200078e001c */
[----:B------:R-:W-:Y:S02]  /*1fb90*/  ISETP.GE.AND P1, PT, R26, UR15, PT ;  /* 0x0000000f1a007c0c */ /* 0x000fe4000bf26270 */
[----:B--2---:R-:W2:Y:S01]  /*1fba0*/  LDL.LU R27, [R1+0xd44] ;  /* 0x000d4400011b7983 */ /* 0x004ea20000300800 */
[----:B------:R-:W-:-:S05]  /*1fbb0*/  VIADD R26, R0, 0xb ;  /* 0x0000000b001a7836 */ /* 0x000fca0000000000 */
[----:B------:R-:W-:Y:S02]  /*1fbc0*/  ISETP.GE.AND P3, PT, R26, UR15, PT ;  /* 0x0000000f1a007c0c */ /* 0x000fe4000bf66270 */
[----:B------:R-:W4:Y:S01]  /*1fbd0*/  LDL.LU R26, [R1+0xd40] ;  /* 0x000d4000011a7983 */ /* 0x000f220000300800 */
[C---:B------:R-:W-:Y:S01]  /*1fbe0*/  ISETP.LT.AND P5, PT, R29.reuse, UR14, !P2 ;  /* 0x0000000e1d007c0c */ /* 0x040fe2000d7a1270 */
[----:B------:R-:W-:Y:S01]  /*1fbf0*/  VIADD R18, R18, UR4 ;  /* 0x0000000412127c36 */ /* 0x000fe20008000000 */
[----:B------:R-:W-:-:S03]  /*1fc00*/  ISETP.LT.AND P6, PT, R29, UR14, !P4 ;  /* 0x0000000e1d007c0c */ /* 0x000fc6000e7c1270 */
[C---:B------:R-:W-:Y:S02]  /*1fc10*/  VIADD R29, R18.reuse, UR4 ;  /* 0x00000004121d7c36 */ /* 0x040fe40008000000 */
[----:B------:R-:W-:-:S04]  /*1fc20*/  IMAD.WIDE R2, R18, 0x2, R20 ;  /* 0x0000000212027825 */ /* 0x000fc800078e0214 */
[----:B------:R-:W-:-:S04]  /*1fc30*/  IMAD.WIDE R12, R18, 0x2, R24 ;  /* 0x00000002120c7825 */ /* 0x000fc800078e0218 */
[----:B------:R-:W-:-:S04]  /*1fc40*/  IMAD.WIDE R16, R29, 0x2, R20 ;  /* 0x000000021d107825 */ /* 0x000fc800078e0214 */
[----:B------:R-:W-:-:S04]  /*1fc50*/  IMAD.WIDE R18, R29, 0x2, R24 ;  /* 0x000000021d127825 */ /* 0x000fc800078e0218 */
[----:B------:R-:W-:Y:S02]  /*1fc60*/  VIADD R29, R29, UR4 ;  /* 0x000000041d1d7c36 */ /* 0x000fe40008000000 */
[----:B------:R-:W-:Y:S02]  /*1fc70*/  VIADD R28, R0, 0xc ;  /* 0x0000000c001c7836 */ /* 0x000fe40000000000 */
[----:B------:R-:W-:Y:S01]  /*1fc80*/  VIADD R23, R29, UR4 ;  /* 0x000000041d177c36 */ /* 0x000fe20008000000 */
[----:B---3--:R-:W-:Y:S01]  /*1fc90*/  PRMT R14, R15, 0x7632, R14 ;  /* 0x000076320f0e7816 */ /* 0x008fe2000000000e */
[----:B------:R0:W-:Y:S01]  /*1fca0*/  @P5 STG.E.U16 desc[UR8][R2.64], R15 ;  /* 0x0000000f02005986 */ /* 0x0001e2000c101508 */
[----:B------:R-:W-:Y:S02]  /*1fcb0*/  ISETP.GE.AND P5, PT, R28, UR15, PT ;  /* 0x0000000f1c007c0c */ /* 0x000fe4000bfa6270 */
[----:B0-----:R-:W-:Y:S02]  /*1fcc0*/  PRMT R3, R8, 0x7632, R3 ;  /* 0x0000763208037816 */ /* 0x001fe40000000003 */
[----:B--2---:R-:W-:-:S02]  /*1fcd0*/  ISETP.LT.AND P2, PT, R27, UR14, !P2 ;  /* 0x0000000e1b007c0c */ /* 0x004fc4000d741270 */
[----:B------:R-:W-:-:S11]  /*1fce0*/  ISETP.LT.AND P4, PT, R27, UR14, !P4 ;  /* 0x0000000e1b007c0c */ /* 0x000fd6000e781270 */
[----:B------:R0:W-:Y:S01]  /*1fcf0*/  @P2 STG.E.U16 desc[UR8][R12.64], R14 ;  /* 0x0000000e0c002986 */ /* 0x0001e2000c101508 */
[C---:B----4-:R-:W-:Y:S02]  /*1fd00*/  ISETP.LT.AND P2, PT, R26.reuse, UR14, !P0 ;  /* 0x0000000e1a007c0c */ /* 0x050fe4000c741270 */
[----:B------:R-:W-:Y:S01]  /*1fd10*/  ISETP.LT.AND P0, PT, R27, UR14, !P0 ;  /* 0x0000000e1b007c0c */ /* 0x000fe2000c701270 */
[----:B------:R1:W-:Y:S01]  /*1fd20*/  @P6 STG.E.U16 desc[UR8][R16.64], R8 ;  /* 0x0000000810006986 */ /* 0x0003e2000c101508 */
[----:B------:R-:W-:-:S03]  /*1fd30*/  ISETP.LT.AND P6, PT, R26, UR14, !P1 ;  /* 0x0000000e1a007c0c */ /* 0x000fc6000cfc1270 */
[----:B------:R2:W-:Y:S01]  /*1fd40*/  @P4 STG.E.U16 desc[UR8][R18.64], R3 ;  /* 0x0000000312004986 */ /* 0x0005e2000c101508 */
[----:B0-----:R-:W-:Y:S01]  /*1fd50*/  IMAD.WIDE R12, R29, 0x2, R24 ;  /* 0x000000021d0c7825 */ /* 0x001fe200078e0218 */
[----:B-1----:R-:W-:-:S03]  /*1fd60*/  PRMT R8, R4, 0x7632, R8 ;  /* 0x0000763204087816 */ /* 0x002fc60000000008 */
[----:B------:R-:W-:-:S04]  /*1fd70*/  IMAD.WIDE R14, R23, 0x2, R20 ;  /* 0x00000002170e7825 */ /* 0x000fc800078e0214 */
[----:B--2---:R-:W-:Y:S01]  /*1fd80*/  IMAD.WIDE R2, R29, 0x2, R20 ;  /* 0x000000021d027825 */ /* 0x004fe200078e0214 */
[----:B------:R-:W-:-:S04]  /*1fd90*/  ISETP.LT.AND P1, PT, R27, UR14, !P1 ;  /* 0x0000000e1b007c0c */ /* 0x000fc8000cf21270 */
[----:B------:R0:W-:Y:S01]  /*1fda0*/  @P2 STG.E.U16 desc[UR8][R2.64], R4 ;  /* 0x0000000402002986 */ /* 0x0001e2000c101508 */
[----:B------:R-:W-:-:S03]  /*1fdb0*/  IMAD.MOV.U32 R28, RZ, RZ, R0 ;  /* 0x000000ffff1c7224 */ /* 0x000fc600078e0000 */
[----:B------:R1:W-:Y:S01]  /*1fdc0*/  @P0 STG.E.U16 desc[UR8][R12.64], R8 ;  /* 0x000000080c000986 */ /* 0x0003e2000c101508 */
[C---:B------:R-:W-:Y:S01]  /*1fdd0*/  ISETP.LT.AND P0, PT, R26.reuse, UR14, !P3 ;  /* 0x0000000e1a007c0c */ /* 0x040fe2000df01270 */
[----:B------:R-:W-:Y:S01]  /*1fde0*/  VIADD R17, R23, UR4 ;  /* 0x0000000417117c36 */ /* 0x000fe20008000000 */
[----:B------:R-:W-:Y:S01]  /*1fdf0*/  ISETP.LT.AND P3, PT, R27, UR14, !P3 ;  /* 0x0000000e1b007c0c */ /* 0x000fe2000df61270 */
[----:B------:R2:W-:Y:S01]  /*1fe00*/  @P6 STG.E.U16 desc[UR8][R14.64], R9 ;  /* 0x000000090e006986 */ /* 0x0005e2000c101508 */
[----:B------:R-:W-:Y:S01]  /*1fe10*/  ISETP.LT.AND P6, PT, R26, UR14, !P5 ;  /* 0x0000000e1a007c0c */ /* 0x000fe2000efc1270 */
[----:B------:R-:W-:Y:S01]  /*1fe20*/  VIADD R0, R28, 0xd ;  /* 0x0000000d1c007836 */ /* 0x000fe20000000000 */
[----:B------:R-:W-:Y:S01]  /*1fe30*/  PRMT R16, R9, 0x7632, R16 ;  /* 0x0000763209107816 */ /* 0x000fe20000000010 */
[----:B------:R-:W-:Y:S02]  /*1fe40*/  VIADD R19, R17, UR4 ;  /* 0x0000000411137c36 */ /* 0x000fe40008000000 */
[----:B0-----:R-:W-:Y:S01]  /*1fe50*/  IMAD.WIDE R2, R23, 0x2, R24 ;  /* 0x0000000217027825 */ /* 0x001fe200078e0218 */
[----:B------:R-:W-:-:S03]  /*1fe60*/  PRMT R4, R5, 0x7632, R4 ;  /* 0x0000763205047816 */ /* 0x000fc60000000004 */
[----:B-1----:R-:W-:Y:S01]  /*1fe70*/  IMAD.WIDE R12, R17, 0x2, R20 ;  /* 0x00000002110c7825 */ /* 0x002fe200078e0214 */
[----:B------:R-:W-:-:S03]  /*1fe80*/  ISETP.GE.AND P4, PT, R0, UR15, PT ;  /* 0x0000000f00007c0c */ /* 0x000fc6000bf86270 */
[C---:B------:R-:W-:Y:S02]  /*1fe90*/  VIADD R22, R28.reuse, 0xe ;  /* 0x0000000e1c167836 */ /* 0x040fe40000000000 */
[----:B--2---:R-:W-:Y:S01]  /*1fea0*/  IMAD.WIDE R8, R17, 0x2, R24 ;  /* 0x0000000211087825 */ /* 0x004fe200078e0218 */
[----:B------:R0:W-:Y:S03]  /*1feb0*/  @P1 STG.E.U16 desc[UR8][R2.64], R16 ;  /* 0x0000001002001986 */ /* 0x0001e6000c101508 */
[----:B------:R-:W-:Y:S01]  /*1fec0*/  IMAD.WIDE R14, R19, 0x2, R20 ;  /* 0x00000002130e7825 */ /* 0x000fe200078e0214 */
[----:B------:R-:W-:Y:S03]  /*1fed0*/  @P0 STG.E.U16 desc[UR8][R12.64], R5 ;  /* 0x000000050c000986 */ /* 0x000fe6000c101508 */
[----:B------:R-:W-:Y:S01]  /*1fee0*/  VIADD R0, R28, 0xf ;  /* 0x0000000f1c007836 */ /* 0x000fe20000000000 */
[----:B------:R-:W-:Y:S01]  /*1fef0*/  ISETP.GE.AND P2, PT, R22, UR15, PT ;  /* 0x0000000f16007c0c */ /* 0x000fe2000bf46270 */
[----:B------:R-:W-:Y:S01]  /*1ff00*/  @P3 STG.E.U16 desc[UR8][R8.64], R4 ;  /* 0x0000000408003986 */ /* 0x000fe2000c101508 */
[----:B------:R-:W-:Y:S01]  /*1ff10*/  ISETP.LT.AND P5, PT, R27, UR14, !P5 ;  /* 0x0000000e1b007c0c */ /* 0x000fe2000efa1270 */
[----:B------:R-:W-:Y:S01]  /*1ff20*/  VIADD R17, R19, UR4 ;  /* 0x0000000413117c36 */ /* 0x000fe20008000000 */
[----:B------:R-:W-:Y:S01]  /*1ff30*/  ISETP.GE.AND P1, PT, R0, UR15, PT ;  /* 0x0000000f00007c0c */ /* 0x000fe2000bf26270 */
[----:B------:R1:W-:Y:S01]  /*1ff40*/  @P6 STG.E.U16 desc[UR8][R14.64], R10 ;  /* 0x0000000a0e006986 */ /* 0x0003e2000c101508 */
[----:B------:R-:W-:-:S02]  /*1ff50*/  ISETP.LT.AND P6, PT, R26, UR14, !P4 ;  /* 0x0000000e1a007c0c */ /* 0x000fc4000e7c1270 */
[----:B------:R-:W-:Y:S02]  /*1ff60*/  ISETP.LT.AND P4, PT, R27, UR14, !P4 ;  /* 0x0000000e1b007c0c */ /* 0x000fe4000e781270 */
[C---:B------:R-:W-:Y:S01]  /*1ff70*/  ISETP.LT.AND P3, PT, R26.reuse, UR14, !P2 ;  /* 0x0000000e1a007c0c */ /* 0x040fe2000d761270 */
[----:B------:R-:W-:Y:S01]  /*1ff80*/  VIADD R23, R17, UR4 ;  /* 0x0000000411177c36 */ /* 0x000fe20008000000 */
[C---:B------:R-:W-:Y:S02]  /*1ff90*/  ISETP.LT.AND P2, PT, R27.reuse, UR14, !P2 ;  /* 0x0000000e1b007c0c */ /* 0x040fe4000d741270 */
[----:B------:R-:W-:Y:S02]  /*1ffa0*/  ISETP.LT.AND P0, PT, R26, UR14, !P1 ;  /* 0x0000000e1a007c0c */ /* 0x000fe4000cf01270 */
[----:B------:R-:W-:Y:S01]  /*1ffb0*/  ISETP.LT.AND P1, PT, R27, UR14, !P1 ;  /* 0x0000000e1b007c0c */ /* 0x000fe2000cf21270 */
[----:B0-----:R-:W-:Y:S01]  /*1ffc0*/  IMAD.WIDE R2, R19, 0x2, R24 ;  /* 0x0000000213027825 */ /* 0x001fe200078e0218 */
[----:B------:R-:W-:-:S02]  /*1ffd0*/  PRMT R0, R10, 0x7632, R0 ;  /* 0x000076320a007816 */ /* 0x000fc40000000000 */
[----:B-1----:R-:W-:Y:S01]  /*1ffe0*/  PRMT R10, R6, 0x7632, R10 ;  /* 0x00007632060a7816 */ /* 0x002fe2000000000a */
[----:B------:R-:W-:Y:S02]  /*1fff0*/  VIADD R19, R23, UR4 ;  /* 0x0000000417137c36 */ /* 0x000fe40008000000 */
[----:B------:R-:W-:Y:S01]  /*20000*/  IMAD.WIDE R4, R17, 0x2, R20 ;  /* 0x0000000211047825 */ /* 0x000fe200078e0214 */
[----:B------:R-:W-:-:S03]  /*20010*/  PRMT R16, R11, 0x7632, R16 ;  /* 0x000076320b107816 */ /* 0x000fc60000000010 */
[----:B------:R-:W-:Y:S01]  /*20020*/  IMAD.WIDE R12, R17, 0x2, R24 ;  /* 0x00000002110c7825 */ /* 0x000fe200078e0218 */
[----:B------:R0:W-:Y:S03]  /*20030*/  @P5 STG.E.U16 desc[UR8][R2.64], R0 ;  /* 0x0000000002005986 */ /* 0x0001e6000c101508 */
[C---:B------:R-:W-:Y:S01]  /*20040*/  IMAD.WIDE R8, R23.reuse, 0x2, R20 ;  /* 0x0000000217087825 */ /* 0x040fe200078e0214 */
[----:B------:R0:W-:Y:S03]  /*20050*/  @P6 STG.E.U16 desc[UR8][R4.64], R6 ;  /* 0x0000000604006986 */ /* 0x0001e6000c101508 */
[----:B------:R-:W-:Y:S01]  /*20060*/  IMAD.WIDE R14, R23, 0x2, R24 ;  /* 0x00000002170e7825 */ /* 0x000fe200078e0218 */
[----:B------:R0:W-:Y:S03]  /*20070*/  @P4 STG.E.U16 desc[UR8][R12.64], R10 ;  /* 0x0000000a0c004986 */ /* 0x0001e6000c101508 */
[C---:B------:R-:W-:Y:S01]  /*20080*/  IMAD.WIDE R20, R19.reuse, 0x2, R20 ;  /* 0x0000000213147825 */ /* 0x040fe200078e0214 */
[----:B------:R0:W-:Y:S04]  /*20090*/  @P3 STG.E.U16 desc[UR8][R8.64], R11 ;  /* 0x0000000b08003986 */ /* 0x0001e8000c101508 */
[----:B------:R0:W-:Y:S01]  /*200a0*/  @P2 STG.E.U16 desc[UR8][R14.64], R16 ;  /* 0x000000100e002986 */ /* 0x0001e2000c101508 */
[----:B------:R-:W-:-:S03]  /*200b0*/  IMAD.WIDE R24, R19, 0x2, R24 ;  /* 0x0000000213187825 */ /* 0x000fc600078e0218 */
[----:B------:R0:W-:Y:S01]  /*200c0*/  @P0 STG.E.U16 desc[UR8][R20.64], R7 ;  /* 0x0000000714000986 */ /* 0x0001e2000c101508 */
[----:B------:R-:W-:Y:S05]  /*200d0*/  @!P1 EXIT ;  /* 0x000000000000994d */ /* 0x000fea0003800000 */
[----:B0-----:R-:W-:-:S05]  /*200e0*/  PRMT R12, R7, 0x7632, R12 ;  /* 0x00007632070c7816 */ /* 0x001fca000000000c */
[----:B------:R-:W-:Y:S01]  /*200f0*/  STG.E.U16 desc[UR8][R24.64], R12 ;  /* 0x0000000c18007986 */ /* 0x000fe2000c101508 */
[----:B------:R-:W-:Y:S05]  /*20100*/  EXIT ;  /* 0x000000000000794d */ /* 0x000fea0003800000 */
.L_x_2:
[----:B------:R-:W-:-:S00]  /*20110*/  BRA `(.L_x_2) ;  /* 0xfffffffc00fc7947 */ /* 0x000fc0000383ffff */
[----:B------:R-:W-:-:S00]  /*20120*/  NOP ;  /* 0x0000000000007918 */ /* 0x000fc00000000000 */
        /* <DEDUP_REMOVED lines=13> */
.L_x_3:


//--------------------- .nv.shared.matmul_kernel  --------------------------
	.section	.nv.shared.matmul_kernel,"aw",@nobits
	.sectionflags	@""
	.align	16
	.zero		1024


//--------------------- .nv.shared.reserved.0     --------------------------
	.section	.nv.shared.reserved.0,"aw",@nobits
	.weak		__nv_reservedSMEM_offset_0_alias
	.size		__nv_reservedSMEM_offset_0_alias, 0, 64
	.other		__nv_reservedSMEM_offset_0_alias,@"STO_CUDA_RESERVED_SHARED STV_DEFAULT"
__nv_reservedSMEM_offset_0_alias:
	.zero		0
	.zero		64


//--------------------- .nv.constant0.matmul_kernel --------------------------
	.section	.nv.constant0.matmul_kernel,"a",@progbits
	.sectionflags	@""
	.align	4
.nv.constant0.matmul_kernel:
	.zero		976


//--------------------- SYMBOLS --------------------------

	.type		.nv.reservedSmem.offset0,@object
	.size		.nv.reservedSmem.offset0,0x4
	.type		.nv.reservedSmem.cap,@object
	.size		.nv.reservedSmem.cap,0x4
